def matmul_kernel(
    a_ptr,
    b_ptr,
    c_ptr,
    M,
    N,
    K,
    stride_am,
    stride_ak,
    stride_bk,
    stride_bn,
    stride_cm,
    stride_cn,
    BLOCK_M: tl.constexpr,
    BLOCK_N: tl.constexpr,
    BLOCK_K: tl.constexpr,
    GROUP_M: tl.constexpr,
):
    pid = tl.program_id(axis=0)
    num_pid_m = tl.cdiv(M, BLOCK_M)
    num_pid_n = tl.cdiv(N, BLOCK_N)
    num_pid_in_group = GROUP_M * num_pid_n
    group_id = pid // num_pid_in_group
    first_pid_m = group_id * GROUP_M
    group_size_m = min(num_pid_m - first_pid_m, GROUP_M)
    pid_m = first_pid_m + ((pid % num_pid_in_group) % group_size_m)
    pid_n = (pid % num_pid_in_group) // group_size_m

    offs_am = (pid_m * BLOCK_M + tl.arange(0, BLOCK_M)) % M
    offs_bn = (pid_n * BLOCK_N + tl.arange(0, BLOCK_N)) % N
    offs_k = tl.arange(0, BLOCK_K)
    a_ptrs = a_ptr + offs_am[:, None] * stride_am + offs_k[None, :] * stride_ak
    b_ptrs = b_ptr + offs_k[:, None] * stride_bk + offs_bn[None, :] * stride_bn

    acc = tl.zeros((BLOCK_M, BLOCK_N), dtype=tl.float32)
    for kk in range(0, tl.cdiv(K, BLOCK_K)):
        a = tl.load(a_ptrs, mask=offs_k[None, :] < K - kk * BLOCK_K, other=0.0)
        b = tl.load(b_ptrs, mask=offs_k[:, None] < K - kk * BLOCK_K, other=0.0)
        acc = tl.dot(a, b, acc)
        a_ptrs += BLOCK_K * stride_ak
        b_ptrs += BLOCK_K * stride_bk

    c = acc.to(c_ptr.dtype.element_ty)
    offs_cm = pid_m * BLOCK_M + tl.arange(0, BLOCK_M)
    offs_cn = pid_n * BLOCK_N + tl.arange(0, BLOCK_N)
    c_ptrs = c_ptr + offs_cm[:, None] * stride_cm + offs_cn[None, :] * stride_cn
    mask = (offs_cm[:, None] < M) & (offs_cn[None, :] < N)
    tl.store(c_ptrs, c, mask=mask)

# config = {"BLOCK_K": 128, "BLOCK_M": 512, "BLOCK_N": 128, "GROUP_M": 8, "arch": "sm_90", "dtype": "fp8e4m3", "num_ctas": 2, "num_stages": 3, "num_warps": 4}
# arch = sm_90


// ===== COMPILED SASS (sm_90a) =====

	.target	sm_90a

	.elftype	@"ET_EXEC"


//--------------------- .note.nv.tkinfo           --------------------------
	.section	.note.nv.tkinfo,"",@"SHT_NOTE"
	.sectionflags	@"SHF_NOTE_NV_TKINFO"
	.tkinfo
        /*0018*/ 	.word	0x00000002
        /*0030*/ 	.string	""
        /*0030*/ 	.string	"ptxas"
        /*0030*/ 	.string	"Cuda compilation tools, release 13.0, V13.0.88"
        /*0030*/ 	.string	"Build cuda_13.0.r13.0/compiler.36424714_0"
        /*0030*/ 	.string	"-v  -suppress-debug-info  -lineinfo  -arch sm_90a "



//--------------------- .note.nv.cuinfo           --------------------------
	.section	.note.nv.cuinfo,"",@"SHT_NOTE"
	.sectionflags	@"SHF_NOTE_NV_CUINFO"
        /*0018*/ 	.short	0x0002
        /*001a*/ 	.short	0x005a
        /*001c*/ 	.short	0x0082
	.zero		2


//--------------------- .nv.info                  --------------------------
	.section	.nv.info,"",@"SHT_CUDA_INFO"
	.align	4


	//----- nvinfo : EIATTR_REGCOUNT
	.align		4
        /*0000*/ 	.byte	0x04, 0x2f
        /*0002*/ 	.short	(.L_1 - .L_0)
	.align		4
.L_0:
        /*0004*/ 	.word	index@(matmul_kernel)
        /*0008*/ 	.word	0x000000ff


	//----- nvinfo : EIATTR_FRAME_SIZE
	.align		4
.L_1:
        /*000c*/ 	.byte	0x04, 0x11
        /*000e*/ 	.short	(.L_3 - .L_2)
	.align		4
.L_2:
        /*0010*/ 	.word	index@(matmul_kernel)
        /*0014*/ 	.word	0x00001408


	//----- nvinfo : EIATTR_MIN_STACK_SIZE
	.align		4
.L_3:
        /*0018*/ 	.byte	0x04, 0x12
        /*001a*/ 	.short	(.L_5 - .L_4)
	.align		4
.L_4:
        /*001c*/ 	.word	index@(matmul_kernel)
        /*0020*/ 	.word	0x00001408
.L_5:


//--------------------- .nv.compat                --------------------------
	.section	.nv.compat,"",@"SHT_CUDA_COMPAT_INFO"
	.align	4
        /*0000*/ 	.byte	0x02, 0x09, 0x01, 0x00, 0x02, 0x02, 0x04, 0x00, 0x02, 0x05, 0x05, 0x00, 0x03, 0x07, 0x01, 0x01
        /*0010*/ 	.byte	0x02, 0x03, 0x00, 0x00, 0x02, 0x06, 0x01, 0x00, 0x04, 0x0b, 0x08, 0x00, 0x00, 0x00, 0x00, 0x00
        /*0020*/ 	.byte	0x00, 0x00, 0x00, 0x00


//--------------------- .nv.info.matmul_kernel    --------------------------
	.section	.nv.info.matmul_kernel,"",@"SHT_CUDA_INFO"
	.sectionflags	@""
	.align	4


	//----- nvinfo : EIATTR_CUDA_API_VERSION
	.align		4
        /*0000*/ 	.byte	0x04, 0x37
        /*0002*/ 	.short	(.L_7 - .L_6)
.L_6:
        /*0004*/ 	.word	0x00000082


	//----- nvinfo : EIATTR_KPARAM_INFO
	.align		4
.L_7:
        /*0008*/ 	.byte	0x04, 0x17
        /*000a*/ 	.short	(.L_9 - .L_8)
.L_8:
        /*000c*/ 	.word	0x00000000
        /*0010*/ 	.short	0x000d
        /*0012*/ 	.short	0x0048
        /*0014*/ 	.byte	0x00, 0xf4, 0x21, 0x00


	//----- nvinfo : EIATTR_KPARAM_INFO
	.align		4
.L_9:
        /*0018*/ 	.byte	0x04, 0x17
        /*001a*/ 	.short	(.L_11 - .L_10)
.L_10:
        /*001c*/ 	.word	0x00000000
        /*0020*/ 	.short	0x000c
        /*0022*/ 	.short	0x0040
        /*0024*/ 	.byte	0x00, 0xf4, 0x21, 0x00


	//----- nvinfo : EIATTR_KPARAM_INFO
	.align		4
.L_11:
        /*0028*/ 	.byte	0x04, 0x17
        /*002a*/ 	.short	(.L_13 - .L_12)
.L_12:
        /*002c*/ 	.word	0x00000000
        /*0030*/ 	.short	0x000b
        /*0032*/ 	.short	0x0038
        /*0034*/ 	.byte	0x00, 0xf0, 0x11, 0x00


	//----- nvinfo : EIATTR_KPARAM_INFO
	.align		4
.L_13:
        /*0038*/ 	.byte	0x04, 0x17
        /*003a*/ 	.short	(.L_15 - .L_14)
.L_14:
        /*003c*/ 	.word	0x00000000
        /*0040*/ 	.short	0x000a
        /*0042*/ 	.short	0x0034
        /*0044*/ 	.byte	0x00, 0xf0, 0x11, 0x00


	//----- nvinfo : EIATTR_KPARAM_INFO
	.align		4
.L_15:
        /*0048*/ 	.byte	0x04, 0x17
        /*004a*/ 	.short	(.L_17 - .L_16)
.L_16:
        /*004c*/ 	.word	0x00000000
        /*0050*/ 	.short	0x0009
        /*0052*/ 	.short	0x0030
        /*0054*/ 	.byte	0x00, 0xf0, 0x11, 0x00


	//----- nvinfo : EIATTR_KPARAM_INFO
	.align		4
.L_17:
        /*0058*/ 	.byte	0x04, 0x17
        /*005a*/ 	.short	(.L_19 - .L_18)
.L_18:
        /*005c*/ 	.word	0x00000000
        /*0060*/ 	.short	0x0008
        /*0062*/ 	.short	0x002c
        /*0064*/ 	.byte	0x00, 0xf0, 0x11, 0x00


	//----- nvinfo : EIATTR_KPARAM_INFO
	.align		4
.L_19:
        /*0068*/ 	.byte	0x04, 0x17
        /*006a*/ 	.short	(.L_21 - .L_20)
.L_20:
        /*006c*/ 	.word	0x00000000
        /*0070*/ 	.short	0x0007
        /*0072*/ 	.short	0x0028
        /*0074*/ 	.byte	0x00, 0xf0, 0x11, 0x00


	//----- nvinfo : EIATTR_KPARAM_INFO
	.align		4
.L_21:
        /*0078*/ 	.byte	0x04, 0x17
        /*007a*/ 	.short	(.L_23 - .L_22)
.L_22:
        /*007c*/ 	.word	0x00000000
        /*0080*/ 	.short	0x0006
        /*0082*/ 	.short	0x0024
        /*0084*/ 	.byte	0x00, 0xf0, 0x11, 0x00


	//----- nvinfo : EIATTR_KPARAM_INFO
	.align		4
.L_23:
        /*0088*/ 	.byte	0x04, 0x17
        /*008a*/ 	.short	(.L_25 - .L_24)
.L_24:
        /*008c*/ 	.word	0x00000000
        /*0090*/ 	.short	0x0005
        /*0092*/ 	.short	0x0020
        /*0094*/ 	.byte	0x00, 0xf0, 0x11, 0x00


	//----- nvinfo : EIATTR_KPARAM_INFO
	.align		4
.L_25:
        /*0098*/ 	.byte	0x04, 0x17
        /*009a*/ 	.short	(.L_27 - .L_26)
.L_26:
        /*009c*/ 	.word	0x00000000
        /*00a0*/ 	.short	0x0004
        /*00a2*/ 	.short	0x001c
        /*00a4*/ 	.byte	0x00, 0xf0, 0x11, 0x00


	//----- nvinfo : EIATTR_KPARAM_INFO
	.align		4
.L_27:
        /*00a8*/ 	.byte	0x04, 0x17
        /*00aa*/ 	.short	(.L_29 - .L_28)
.L_28:
        /*00ac*/ 	.word	0x00000000
        /*00b0*/ 	.short	0x0003
        /*00b2*/ 	.short	0x0018
        /*00b4*/ 	.byte	0x00, 0xf0, 0x11, 0x00


	//----- nvinfo : EIATTR_KPARAM_INFO
	.align		4
.L_29:
        /*00b8*/ 	.byte	0x04, 0x17
        /*00ba*/ 	.short	(.L_31 - .L_30)
.L_30:
        /*00bc*/ 	.word	0x00000000
        /*00c0*/ 	.short	0x0002
        /*00c2*/ 	.short	0x0010
        /*00c4*/ 	.byte	0x00, 0xf4, 0x21, 0x00


	//----- nvinfo : EIATTR_KPARAM_INFO
	.align		4
.L_31:
        /*00c8*/ 	.byte	0x04, 0x17
        /*00ca*/ 	.short	(.L_33 - .L_32)
.L_32:
        /*00cc*/ 	.word	0x00000000
        /*00d0*/ 	.short	0x0001
        /*00d2*/ 	.short	0x0008
        /*00d4*/ 	.byte	0x00, 0xf4, 0x21, 0x00


	//----- nvinfo : EIATTR_KPARAM_INFO
	.align		4
.L_33:
        /*00d8*/ 	.byte	0x04, 0x17
        /*00da*/ 	.short	(.L_35 - .L_34)
.L_34:
        /*00dc*/ 	.word	0x00000000
        /*00e0*/ 	.short	0x0000
        /*00e2*/ 	.short	0x0000
        /*00e4*/ 	.byte	0x00, 0xf4, 0x21, 0x00


	//----- nvinfo : EIATTR_EXPLICIT_CLUSTER
	.align		4
.L_35:
        /*00e8*/ 	.byte	0x01, 0x3e
	.zero		2


	//----- nvinfo : EIATTR_CTA_PER_CLUSTER
	.align		4
        /*00ec*/ 	.byte	0x04, 0x3d
        /*00ee*/ 	.short	(.L_37 - .L_36)
.L_36:
        /*00f0*/ 	.word	0x00000002
        /*00f4*/ 	.word	0x00000001
        /*00f8*/ 	.word	0x00000001


	//----- nvinfo : EIATTR_SPARSE_MMA_MASK
	.align		4
.L_37:
        /*00fc*/ 	.byte	0x03, 0x50
        /*00fe*/ 	.short	0x0000


	//----- nvinfo : EIATTR_MAXREG_COUNT
	.align		4
        /*0100*/ 	.byte	0x03, 0x1b
        /*0102*/ 	.short	0x00ff


	//----- nvinfo : EIATTR_NUM_BARRIERS
	.align		4
        /*0104*/ 	.byte	0x02, 0x4c
        /*0106*/ 	.byte	0x01
	.zero		1


	//----- nvinfo : EIATTR_ANNOTATIONS
	.align		4
        /*0108*/ 	.byte	0x04, 0x55
        /*010a*/ 	.short	(.L_39 - .L_38)


	//   ....[0]....
.L_38:
        /*010c*/ 	.word	0x00000001
        /*0110*/ 	.byte	0x60, 0x06, 0x00, 0x00, 0x01, 0x00, 0x00, 0x00, 0x90, 0x06, 0x00, 0x00, 0x01, 0x00, 0x00, 0x00
        /* <DEDUP_REMOVED lines=1992> */
        /*7da0*/ 	.byte	0xe0, 0x95, 0x02, 0x00, 0x01, 0x00, 0x00, 0x00, 0x10, 0x96, 0x02, 0x00


	//----- nvinfo : EIATTR_MERCURY_ISA_VERSION
	.align		4
.L_39:
        /*7dac*/ 	.byte	0x03, 0x5f
        /*7dae*/ 	.short	0x0101


	//----- nvinfo : EIATTR_EXIT_INSTR_OFFSETS
	.align		4
        /*7db0*/ 	.byte	0x04, 0x1c
        /*7db2*/ 	.short	(.L_41 - .L_40)


	//   ....[0]....
.L_40:
        /*7db4*/ 	.word	0x00034dd0


	//   ....[1]....
        /*7db8*/ 	.word	0x00034df0


	//----- nvinfo : EIATTR_REQNTID
	.align		4
.L_41:
        /*7dbc*/ 	.byte	0x04, 0x10
        /*7dbe*/ 	.short	(.L_43 - .L_42)
.L_42:
        /*7dc0*/ 	.word	0x00000080
        /*7dc4*/ 	.word	0x00000001
        /*7dc8*/ 	.word	0x00000001


	//----- nvinfo : EIATTR_CBANK_PARAM_SIZE
	.align		4
.L_43:
        /*7dcc*/ 	.byte	0x03, 0x19
        /*7dce*/ 	.short	0x0050


	//----- nvinfo : EIATTR_PARAM_CBANK
	.align		4
        /*7dd0*/ 	.byte	0x04, 0x0a
        /*7dd2*/ 	.short	(.L_45 - .L_44)
	.align		4
.L_44:
        /*7dd4*/ 	.word	index@(.nv.constant0.matmul_kernel)
        /*7dd8*/ 	.short	0x0210
        /*7dda*/ 	.short	0x0050


	//----- nvinfo : EIATTR_SW_WAR
	.align		4
.L_45:
        /*7ddc*/ 	.byte	0x04, 0x36
        /*7dde*/ 	.short	(.L_47 - .L_46)
.L_46:
        /*7de0*/ 	.word	0x00000008
.L_47:


//--------------------- .nv.callgraph             --------------------------
	.section	.nv.callgraph,"",@"SHT_CUDA_CALLGRAPH"
	.align	4
	.sectionentsize	8
	.align		4
        /*0000*/ 	.word	0x00000000
	.align		4
        /*0004*/ 	.word	0xffffffff
	.align		4
        /*0008*/ 	.word	0x00000000
	.align		4
        /*000c*/ 	.word	0xfffffffe
	.align		4
        /*0010*/ 	.word	0x00000000
	.align		4
        /*0014*/ 	.word	0xfffffffd
	.align		4
        /*0018*/ 	.word	0x00000000
	.align		4
        /*001c*/ 	.word	0xfffffffc


//--------------------- .text.matmul_kernel       --------------------------
	.section	.text.matmul_kernel,"ax",@progbits
	.align	128
        .global         matmul_kernel
        .type           matmul_kernel,@function
        .size           matmul_kernel,(.L_x_4 - matmul_kernel)
        .other          matmul_kernel,@"STO_CUDA_ENTRY STV_DEFAULT"
matmul_kernel:
.text.matmul_kernel:
[----:B------:R-:W0:Y:S08]  /*0000*/  LDC R1, c[0x0][0x28] ;  /* 0x00000a00ff017b82 */ /* 0x000e300000000800 */
[----:B------:R-:W1:Y:S01]  /*0010*/  LDC.64 R130, c[0x0][0x228] ;  /* 0x00008a00ff827b82 */ /* 0x000e620000000a00 */
[----:B------:R-:W2:Y:S01]  /*0020*/  S2R R133, SR_TID.X ;  /* 0x0000000000857919 */ /* 0x000ea20000002100 */
[----:B0-----:R-:W-:Y:S01]  /*0030*/  VIADD R1, R1, 0xffffebf8 ;  /* 0xffffebf801017836 */ /* 0x001fe20000000000 */
[----:B------:R-:W-:Y:S01]  /*0040*/  UMOV UR58, 0x400 ;  /* 0x00000400003a7882 */ /* 0x000fe20000000000 */
[----:B------:R-:W-:-:S04]  /*0050*/  ULDC.64 UR56, c[0x0][0x208] ;  /* 0x0000820000387ab9 */ /* 0x000fc80000000a00 */
[----:B------:R-:W0:Y:S08]  /*0060*/  S2UR UR4, SR_CTAID.X ;  /* 0x00000000000479c3 */ /* 0x000e300000002500 */
[----:B------:R-:W3:Y:S01]  /*0070*/  S2UR UR6, SR_CgaCtaId ;  /* 0x00000000000679c3 */ /* 0x000ee20000008800 */
[----:B-1----:R-:W-:-:S07]  /*0080*/  VIADD R0, R131, 0x7f ;  /* 0x0000007f83007836 */ /* 0x002fce0000000000 */
[----:B------:R-:W1:Y:S01]  /*0090*/  LDC R216, c[0x0][0x230] ;  /* 0x00008c00ffd87b82 */ /* 0x000e620000000800 */
[----:B------:R-:W-:Y:S02]  /*00a0*/  SHF.R.S32.HI R3, RZ, 0x1f, R0 ;  /* 0x0000001fff037819 */ /* 0x000fe40000011400 */
[----:B0-----:R-:W-:Y:S01]  /*00b0*/  I2FP.F32.U32 R5, UR4 ;  /* 0x0000000400057c45 */ /* 0x001fe20008201000 */
[----:B------:R-:W-:Y:S01]  /*00c0*/  ULDC UR4, c[0x0][0x150] ;  /* 0x0000540000047ab9 */ /* 0x000fe20000000800 */
[----:B------:R-:W-:Y:S02]  /*00d0*/  LEA.HI R3, R3, R0, RZ, 0x7 ;  /* 0x0000000003037211 */ /* 0x000fe400078f38ff */
[----:B--2---:R-:W-:Y:S01]  /*00e0*/  LOP3.LUT R217, R133, 0x7f, RZ, 0xc0, !PT ;  /* 0x0000007f85d97812 */ /* 0x004fe200078ec0ff */
[----:B------:R-:W-:Y:S01]  /*00f0*/  FMUL R5, R5, UR4 ;  /* 0x0000000405057c20 */ /* 0x000fe20008400000 */
[----:B------:R-:W-:Y:S01]  /*0100*/  SHF.R.S32.HI R3, RZ, 0x7, R3 ;  /* 0x00000007ff037819 */ /* 0x000fe20000011403 */
[----:B---3--:R-:W-:-:S02]  /*0110*/  USHF.L.U32 UR5, UR6, 0x8, URZ ;  /* 0x0000000806057899 */ /* 0x008fc4000800063f */
[----:B------:R-:W-:Y:S02]  /*0120*/  ULEA UR58, UR6, UR58, 0x18 ;  /* 0x0000003a063a7291 */ /* 0x000fe4000f8ec03f */
[----:B------:R-:W-:Y:S01]  /*0130*/  IMAD.SHL.U32 R4, R3, 0x8, RZ ;  /* 0x0000000803047824 */ /* 0x000fe200078e00ff */
[----:B------:R-:W0:Y:S01]  /*0140*/  F2I.U32.TRUNC.NTZ R5, R5 ;  /* 0x0000000500057305 */ /* 0x000e22000020f000 */
[----:B------:R-:W-:-:S03]  /*0150*/  ULOP3.LUT UR5, UR5, 0x100, URZ, 0xc0, !UPT ;  /* 0x0000010005057892 */ /* 0x000fc6000f8ec03f */
[----:B------:R-:W-:Y:S01]  /*0160*/  IABS R7, R4 ;  /* 0x0000000400077213 */ /* 0x000fe20000000000 */
[----:B-1----:R-:W-:-:S03]  /*0170*/  VIADD R216, R216, 0x7f ;  /* 0x0000007fd8d87836 */ /* 0x002fc60000000000 */
[----:B------:R-:W1:Y:S01]  /*0180*/  I2F.RP R0, R7 ;  /* 0x0000000700007306 */ /* 0x000e620000209400 */
[----:B0-----:R-:W-:-:S07]  /*0190*/  IABS R11, R5 ;  /* 0x00000005000b7213 */ /* 0x001fce0000000000 */
[----:B-1----:R-:W0:Y:S02]  /*01a0*/  MUFU.RCP R0, R0 ;  /* 0x0000000000007308 */ /* 0x002e240000001000 */
[----:B0-----:R-:W-:Y:S01]  /*01b0*/  VIADD R2, R0, 0xffffffe ;  /* 0x0ffffffe00027836 */ /* 0x001fe20000000000 */
[----:B------:R-:W-:-:S05]  /*01c0*/  IABS R0, R4 ;  /* 0x0000000400007213 */ /* 0x000fca0000000000 */
[----:B------:R0:W1:Y:S01]  /*01d0*/  F2I.FTZ.U32.TRUNC.NTZ R3, R2 ;  /* 0x0000000200037305 */ /* 0x000062000021f000 */
[----:B------:R-:W-:Y:S02]  /*01e0*/  IMAD.MOV R0, RZ, RZ, -R0 ;  /* 0x000000ffff007224 */ /* 0x000fe400078e0a00 */
[----:B0-----:R-:W-:Y:S02]  /*01f0*/  IMAD.MOV.U32 R2, RZ, RZ, RZ ;  /* 0x000000ffff027224 */ /* 0x001fe400078e00ff */
[----:B-1----:R-:W-:-:S04]  /*0200*/  IMAD.MOV R6, RZ, RZ, -R3 ;  /* 0x000000ffff067224 */ /* 0x002fc800078e0a03 */
[----:B------:R-:W-:-:S04]  /*0210*/  IMAD R9, R6, R7, RZ ;  /* 0x0000000706097224 */ /* 0x000fc800078e02ff */
[----:B------:R-:W-:-:S06]  /*0220*/  IMAD.HI.U32 R2, R3, R9, R2 ;  /* 0x0000000903027227 */ /* 0x000fcc00078e0002 */
[----:B------:R-:W-:-:S04]  /*0230*/  IMAD.HI.U32 R2, R2, R11, RZ ;  /* 0x0000000b02027227 */ /* 0x000fc800078e00ff */
[----:B------:R-:W-:-:S05]  /*0240*/  IMAD R0, R2, R0, R11 ;  /* 0x0000000002007224 */ /* 0x000fca00078e020b */
[----:B------:R-:W-:-:S13]  /*0250*/  ISETP.GT.U32.AND P1, PT, R7, R0, PT ;  /* 0x000000000700720c */ /* 0x000fda0003f24070 */
[----:B------:R-:W-:Y:S02]  /*0260*/  @!P1 IMAD.IADD R0, R0, 0x1, -R7 ;  /* 0x0000000100009824 */ /* 0x000fe400078e0a07 */
[----:B------:R-:W-:Y:S01]  /*0270*/  @!P1 VIADD R2, R2, 0x1 ;  /* 0x0000000102029836 */ /* 0x000fe20000000000 */
[----:B------:R-:W-:Y:S02]  /*0280*/  ISETP.NE.AND P1, PT, R4, RZ, PT ;  /* 0x000000ff0400720c */ /* 0x000fe40003f25270 */
[----:B------:R-:W-:Y:S02]  /*0290*/  ISETP.GE.U32.AND P0, PT, R0, R7, PT ;  /* 0x000000070000720c */ /* 0x000fe40003f06070 */
[----:B------:R-:W-:-:S04]  /*02a0*/  LOP3.LUT R0, R5, R4, RZ, 0x3c, !PT ;  /* 0x0000000405007212 */ /* 0x000fc800078e3cff */
[----:B------:R-:W-:Y:S01]  /*02b0*/  ISETP.GE.AND P2, PT, R0, RZ, PT ;  /* 0x000000ff0000720c */ /* 0x000fe20003f46270 */
[----:B------:R-:W-:-:S05]  /*02c0*/  VIADD R0, R130, 0x1ff ;  /* 0x000001ff82007836 */ /* 0x000fca0000000000 */
[----:B------:R-:W-:Y:S01]  /*02d0*/  SHF.R.S32.HI R3, RZ, 0x1f, R0 ;  /* 0x0000001fff037819 */ /* 0x000fe20000011400 */
[----:B------:R-:W-:-:S03]  /*02e0*/  @P0 VIADD R2, R2, 0x1 ;  /* 0x0000000102020836 */ /* 0x000fc60000000000 */
[----:B------:R-:W-:-:S03]  /*02f0*/  LEA.HI R3, R3, R0, RZ, 0x9 ;  /* 0x0000000003037211 */ /* 0x000fc600078f48ff */
[----:B------:R-:W-:Y:S01]  /*0300*/  @!P2 IMAD.MOV R2, RZ, RZ, -R2 ;  /* 0x000000ffff02a224 */ /* 0x000fe200078e0a02 */
[----:B------:R-:W-:-:S05]  /*0310*/  @!P1 LOP3.LUT R2, RZ, R4, RZ, 0x33, !PT ;  /* 0x00000004ff029212 */ /* 0x000fca00078e33ff */
[----:B------:R-:W-:Y:S02]  /*0320*/  IMAD.SHL.U32 R6, R2, 0x8, RZ ;  /* 0x0000000802067824 */ /* 0x000fe400078e00ff */
[----:B------:R-:W-:-:S03]  /*0330*/  IMAD.MOV R2, RZ, RZ, -R2 ;  /* 0x000000ffff027224 */ /* 0x000fc600078e0a02 */
[----:B------:R-:W-:Y:S01]  /*0340*/  LEA.HI.SX32 R3, R3, -R6, 0x17 ;  /* 0x8000000603037211 */ /* 0x000fe200078fbaff */
[----:B------:R-:W-:-:S03]  /*0350*/  IMAD R4, R4, R2, R5 ;  /* 0x0000000204047224 */ /* 0x000fc600078e0205 */
[----:B------:R-:W-:Y:S02]  /*0360*/  VIMNMX R11, R3, 0x8, PT ;  /* 0x00000008030b7848 */ /* 0x000fe40003fe0100 */
[----:B------:R-:W-:Y:S02]  /*0370*/  IABS R9, R4 ;  /* 0x0000000400097213 */ /* 0x000fe40000000000 */
[----:B------:R-:W-:-:S04]  /*0380*/  IABS R7, R11 ;  /* 0x0000000b00077213 */ /* 0x000fc80000000000 */
[----:B------:R-:W0:Y:S08]  /*0390*/  I2F.RP R0, R7 ;  /* 0x0000000700007306 */ /* 0x000e300000209400 */
[----:B0-----:R-:W0:Y:S02]  /*03a0*/  MUFU.RCP R0, R0 ;  /* 0x0000000000007308 */ /* 0x001e240000001000 */
[----:B0-----:R-:W-:-:S06]  /*03b0*/  VIADD R3, R0, 0xffffffe ;  /* 0x0ffffffe00037836 */ /* 0x001fcc0000000000 */
[----:B------:R-:W0:Y:S02]  /*03c0*/  F2I.FTZ.U32.TRUNC.NTZ R3, R3 ;  /* 0x0000000300037305 */ /* 0x000e24000021f000 */
[----:B0-----:R-:W-:-:S04]  /*03d0*/  IMAD.MOV R8, RZ, RZ, -R3 ;  /* 0x000000ffff087224 */ /* 0x001fc800078e0a03 */
[----:B------:R-:W-:Y:S01]  /*03e0*/  IMAD.MOV.U32 R2, RZ, RZ, R8 ;  /* 0x000000ffff027224 */ /* 0x000fe200078e0008 */
[----:B------:R-:W-:-:S03]  /*03f0*/  IABS R8, R11 ;  /* 0x0000000b00087213 */ /* 0x000fc60000000000 */
[----:B------:R-:W-:Y:S02]  /*0400*/  IMAD R5, R2, R7, RZ ;  /* 0x0000000702057224 */ /* 0x000fe400078e02ff */
[----:B------:R-:W-:Y:S02]  /*0410*/  IMAD.MOV.U32 R2, RZ, RZ, RZ ;  /* 0x000000ffff027224 */ /* 0x000fe400078e00ff */
[----:B------:R-:W-:Y:S02]  /*0420*/  IMAD.MOV R0, RZ, RZ, -R8 ;  /* 0x000000ffff007224 */ /* 0x000fe400078e0a08 */
        /* <DEDUP_REMOVED lines=9> */
[----:B------:R-:W-:-:S07]  /*04c0*/  ISETP.GE.AND P2, PT, R0, RZ, PT ;  /* 0x000000ff0000720c */ /* 0x000fce0003f46270 */
[----:B------:R-:W-:Y:S01]  /*04d0*/  @P0 VIADD R2, R2, 0x1 ;  /* 0x0000000102020836 */ /* 0x000fe20000000000 */
[----:B------:R-:W-:-:S05]  /*04e0*/  ISETP.GT.AND P0, PT, R216, 0x7f, PT ;  /* 0x0000007fd800780c */ /* 0x000fca0003f04270 */
[----:B------:R-:W-:Y:S01]  /*04f0*/  @!P2 IMAD.MOV R2, RZ, RZ, -R2 ;  /* 0x000000ffff02a224 */ /* 0x000fe200078e0a02 */
[----:B------:R-:W-:-:S05]  /*0500*/  @!P1 LOP3.LUT R2, RZ, R11, RZ, 0x33, !PT ;  /* 0x0000000bff029212 */ /* 0x000fca00078e33ff */
[----:B------:R-:W-:Y:S02]  /*0510*/  IMAD.MOV R0, RZ, RZ, -R2 ;  /* 0x000000ffff007224 */ /* 0x000fe400078e0a02 */
[----:B------:R-:W-:Y:S02]  /*0520*/  IMAD.SHL.U32 R2, R2, 0x80, RZ ;  /* 0x0000008002027824 */ /* 0x000fe400078e00ff */
[----:B------:R-:W-:Y:S02]  /*0530*/  IMAD R0, R11, R0, R4 ;  /* 0x000000000b007224 */ /* 0x000fe400078e0204 */
[----:B------:R-:W-:Y:S02]  /*0540*/  VIADD R27, R2, 0x1 ;  /* 0x00000001021b7836 */ /* 0x000fe40000000000 */
[----:B------:R-:W-:Y:S02]  /*0550*/  IMAD.IADD R0, R6, 0x1, R0 ;  /* 0x0000000106007824 */ /* 0x000fe400078e0200 */
[----:B------:R-:W-:-:S02]  /*0560*/  VIADD R25, R2, 0x2 ;  /* 0x0000000202197836 */ /* 0x000fc40000000000 */
[----:B------:R-:W-:Y:S01]  /*0570*/  VIADD R23, R2, 0x3 ;  /* 0x0000000302177836 */ /* 0x000fe20000000000 */
[----:B------:R-:W-:Y:S01]  /*0580*/  R2UR UR4, R0 ;  /* 0x00000000000472ca */ /* 0x000fe200000e0000 */
[C---:B------:R-:W-:Y:S02]  /*0590*/  VIADD R21, R2.reuse, 0x4 ;  /* 0x0000000402157836 */ /* 0x040fe40000000000 */
[C---:B------:R-:W-:Y:S02]  /*05a0*/  VIADD R19, R2.reuse, 0x5 ;  /* 0x0000000502137836 */ /* 0x040fe40000000000 */
[C---:B------:R-:W-:Y:S02]  /*05b0*/  VIADD R17, R2.reuse, 0x6 ;  /* 0x0000000602117836 */ /* 0x040fe40000000000 */
[C---:B------:R-:W-:Y:S02]  /*05c0*/  VIADD R29, R2.reuse, 0x7 ;  /* 0x00000007021d7836 */ /* 0x040fe40000000000 */
[----:B------:R-:W-:-:S02]  /*05d0*/  VIADD R35, R2, 0x8 ;  /* 0x0000000802237836 */ /* 0x000fc40000000000 */
[C---:B------:R-:W-:Y:S02]  /*05e0*/  VIADD R39, R2.reuse, 0x9 ;  /* 0x0000000902277836 */ /* 0x040fe40000000000 */
[----:B------:R-:W-:Y:S01]  /*05f0*/  ULEA UR4, UR4, UR5, 0x9 ;  /* 0x0000000504047291 */ /* 0x000fe2000f8e483f */
[C---:B------:R-:W-:Y:S02]  /*0600*/  VIADD R33, R2.reuse, 0xa ;  /* 0x0000000a02217836 */ /* 0x040fe40000000000 */
[C---:B------:R-:W-:Y:S02]  /*0610*/  VIADD R31, R2.reuse, 0xb ;  /* 0x0000000b021f7836 */ /* 0x040fe40000000000 */
[C---:B------:R-:W-:Y:S02]  /*0620*/  VIADD R37, R2.reuse, 0xc ;  /* 0x0000000c02257836 */ /* 0x040fe40000000000 */
[----:B------:R-:W-:Y:S02]  /*0630*/  VIADD R219, R217, UR4 ;  /* 0x00000004d9db7c36 */ /* 0x000fe40008000000 */
[----:B------:R-:W-:-:S02]  /*0640*/  VIADD R43, R2, 0xd ;  /* 0x0000000d022b7836 */ /* 0x000fc40000000000 */
[----:B------:R-:W-:Y:S01]  /*0650*/  VIADD R218, R219, 0x80 ;  /* 0x00000080dbda7836 */ /* 0x000fe20000000000 */
[----:B------:R0:W-:Y:S01]  /*0660*/  STL [R1+0x100], R219 ;  /* 0x000100db01007387 */ /* 0x0001e20000100800 */
[C---:B------:R-:W-:Y:S02]  /*0670*/  VIADD R41, R2.reuse, 0xe ;  /* 0x0000000e02297836 */ /* 0x040fe40000000000 */
[C---:B------:R-:W-:Y:S01]  /*0680*/  VIADD R55, R2.reuse, 0xf ;  /* 0x0000000f02377836 */ /* 0x040fe20000000000 */
[----:B------:R0:W-:Y:S01]  /*0690*/  STL [R1+0x104], R218 ;  /* 0x000104da01007387 */ /* 0x0001e20000100800 */
[C---:B------:R-:W-:Y:S02]  /*06a0*/  VIADD R47, R2.reuse, 0x10 ;  /* 0x00000010022f7836 */ /* 0x040fe40000000000 */
[C---:B------:R-:W-:Y:S02]  /*06b0*/  VIADD R45, R2.reuse, 0x11 ;  /* 0x00000011022d7836 */ /* 0x040fe40000000000 */
[----:B------:R-:W-:-:S02]  /*06c0*/  VIADD R57, R2, 0x12 ;  /* 0x0000001202397836 */ /* 0x000fc40000000000 */
[C---:B------:R-:W-:Y:S02]  /*06d0*/  VIADD R63, R2.reuse, 0x13 ;  /* 0x00000013023f7836 */ /* 0x040fe40000000000 */
[C---:B------:R-:W-:Y:S02]  /*06e0*/  VIADD R61, R2.reuse, 0x14 ;  /* 0x00000014023d7836 */ /* 0x040fe40000000000 */
[C---:B------:R-:W-:Y:S02]  /*06f0*/  VIADD R59, R2.reuse, 0x15 ;  /* 0x00000015023b7836 */ /* 0x040fe40000000000 */
        /* <DEDUP_REMOVED lines=105> */
[----:B------:R-:W-:Y:S01]  /*0d90*/  VIADD R12, R2, 0x7f ;  /* 0x0000007f020c7836 */ /* 0x000fe20000000000 */
[----:B0-----:R-:W-:Y:S06]  /*0da0*/  @P0 BRA `(.L_x_0) ;  /* 0x00000008008c0947 */ /* 0x001fec0003800000 */
[----:B------:R-:W-:Y:S01]  /*0db0*/  IMAD.SHL.U32 R0, R133, 0x10, RZ ;  /* 0x0000001085007824 */ /* 0x000fe200078e00ff */
[----:B------:R0:W-:Y:S01]  /*0dc0*/  STL [R1], RZ ;  /* 0x000000ff01007387 */ /* 0x0001e20000100800 */
[----:B------:R-:W-:Y:S02]  /*0dd0*/  CS2R R152, SRZ ;  /* 0x0000000000987805 */ /* 0x000fe4000001ff00 */
[----:B------:R-:W-:Y:S02]  /*0de0*/  CS2R R154, SRZ ;  /* 0x00000000009a7805 */ /* 0x000fe4000001ff00 */
[----:B------:R-:W-:Y:S01]  /*0df0*/  CS2R R156, SRZ ;  /* 0x00000000009c7805 */ /* 0x000fe2000001ff00 */
[----:B------:R0:W-:Y:S01]  /*0e00*/  STL [R1+0xe44], R0 ;  /* 0x000e440001007387 */ /* 0x0001e20000100800 */
[----:B------:R-:W-:Y:S02]  /*0e10*/  CS2R R158, SRZ ;  /* 0x00000000009e7805 */ /* 0x000fe4000001ff00 */
[----:B------:R-:W-:-:S02]  /*0e20*/  CS2R R160, SRZ ;  /* 0x0000000000a07805 */ /* 0x000fc4000001ff00 */
[----:B------:R-:W-:Y:S01]  /*0e30*/  CS2R R162, SRZ ;  /* 0x0000000000a27805 */ /* 0x000fe2000001ff00 */
[----:B------:R0:W-:Y:S01]  /*0e40*/  STL [R1+0x4], RZ ;  /* 0x000004ff01007387 */ /* 0x0001e20000100800 */
[----:B------:R-:W-:Y:S02]  /*0e50*/  CS2R R164, SRZ ;  /* 0x0000000000a47805 */ /* 0x000fe4000001ff00 */
[----:B------:R-:W-:Y:S02]  /*0e60*/  CS2R R166, SRZ ;  /* 0x0000000000a67805 */ /* 0x000fe4000001ff00 */
[----:B------:R-:W-:Y:S01]  /*0e70*/  CS2R R168, SRZ ;  /* 0x0000000000a87805 */ /* 0x000fe2000001ff00 */
[----:B------:R0:W-:Y:S01]  /*0e80*/  STL [R1+0x8], RZ ;  /* 0x000008ff01007387 */ /* 0x0001e20000100800 */
        /* <DEDUP_REMOVED lines=115> */
[----:B------:R0:W-:Y:S04]  /*15c0*/  STL [R1+0x7c], RZ ;  /* 0x00007cff01007387 */ /* 0x0001e80000100800 */
        /* <DEDUP_REMOVED lines=31> */
[----:B------:R0:W-:Y:S01]  /*17c0*/  STL [R1+0xfc], RZ ;  /* 0x0000fcff01007387 */ /* 0x0001e20000100800 */
[----:B------:R-:W-:Y:S05]  /*17d0*/  BRA `(.L_x_1) ;  /* 0x00000270002c7947 */ /* 0x000fea0003800000 */
.L_x_0:
[----:B------:R-:W-:Y:S01]  /*17e0*/  IABS R14, R130 ;  /* 0x00000082000e7213 */ /* 0x000fe20000000000 */
[----:B------:R-:W-:Y:S01]  /*17f0*/  ULDC UR4, c[0x0][0x234] ;  /* 0x00008d0000047ab9 */ /* 0x000fe20000000800 */
[----:B------:R-:W-:Y:S01]  /*1800*/  IABS R0, R131 ;  /* 0x0000008300007213 */ /* 0x000fe20000000000 */
[----:B------:R-:W-:Y:S01]  /*1810*/  ULDC.64 UR6, c[0x0][0x210] ;  /* 0x0000840000067ab9 */ /* 0x000fe20000000a00 */
[----:B------:R-:W0:Y:S01]  /*1820*/  I2F.RP R3, R14 ;  /* 0x0000000e00037306 */ /* 0x000e220000209400 */
[----:B------:R-:W-:Y:S01]  /*1830*/  IABS R8, R218 ;  /* 0x000000da00087213 */ /* 0x000fe20000000000 */
[----:B------:R-:W-:Y:S01]  /*1840*/  ULDC.64 UR10, c[0x0][0x218] ;  /* 0x00008600000a7ab9 */ /* 0x000fe20000000a00 */
[----:B------:R-:W-:Y:S01]  /*1850*/  ISETP.GE.AND P3, PT, R12, RZ, PT ;  /* 0x000000ff0c00720c */ /* 0x000fe20003f66270 */
[----:B------:R-:W-:Y:S01]  /*1860*/  ULDC UR30, c[0x0][0x240] ;  /* 0x00009000001e7ab9 */ /* 0x000fe20000000800 */
[----:B------:R-:W-:Y:S01]  /*1870*/  IABS R15, R12 ;  /* 0x0000000c000f7213 */ /* 0x000fe20000000000 */
[----:B------:R-:W-:Y:S01]  /*1880*/  ULDC UR14, c[0x0][0x238] ;  /* 0x00008e00000e7ab9 */ /* 0x000fe20000000800 */
[----:B------:R-:W-:Y:S01]  /*1890*/  IABS R16, R148 ;  /* 0x0000009400107213 */ /* 0x000fe20000000000 */
[----:B------:R-:W1:Y:S01]  /*18a0*/  I2F.RP R6, R0 ;  /* 0x0000000000067306 */ /* 0x000e620000209400 */
[----:B------:R-:W-:Y:S01]  /*18b0*/  IABS R18, R44 ;  /* 0x0000002c00127213 */ /* 0x000fe20000000000 */
[----:B------:R-:W-:Y:S01]  /*18c0*/  ULDC UR18, c[0x0][0x238] ;  /* 0x00008e0000127ab9 */ /* 0x000fe20000000800 */
[----:B------:R-:W-:Y:S01]  /*18d0*/  IABS R20, R42 ;  /* 0x0000002a00147213 */ /* 0x000fe20000000000 */
[----:B------:R-:W-:Y:S01]  /*18e0*/  ULDC UR22, c[0x0][0x238] ;  /* 0x00008e0000167ab9 */ /* 0x000fe20000000800 */
[----:B------:R-:W-:Y:S01]  /*18f0*/  ISETP.GE.AND P5, PT, R219, RZ, PT ;  /* 0x000000ffdb00720c */ /* 0x000fe20003fa6270 */
[----:B------:R-:W-:Y:S01]  /*1900*/  ULDC UR23, c[0x0][0x238] ;  /* 0x00008e0000177ab9 */ /* 0x000fe20000000800 */
[----:B------:R-:W-:Y:S01]  /*1910*/  ISETP.GE.AND P4, PT, R218, RZ, PT ;  /* 0x000000ffda00720c */ /* 0x000fe20003f86270 */
[----:B0-----:R-:W0:Y:S01]  /*1920*/  MUFU.RCP R3, R3 ;  /* 0x0000000300037308 */ /* 0x001e220000001000 */
[----:B------:R-:W-:Y:S01]  /*1930*/  IABS R196, R141 ;  /* 0x0000008d00c47213 */ /* 0x000fe20000000000 */
[----:B------:R-:W-:Y:S01]  /*1940*/  ULDC UR26, c[0x0][0x238] ;  /* 0x00008e00001a7ab9 */ /* 0x000fe20000000800 */
[----:B------:R-:W-:Y:S01]  /*1950*/  IABS R200, R140 ;  /* 0x0000008c00c87213 */ /* 0x000fe20000000000 */
[----:B------:R-:W-:Y:S01]  /*1960*/  ULDC UR27, c[0x0][0x238] ;  /* 0x00008e00001b7ab9 */ /* 0x000fe20000000800 */
[----:B------:R-:W-:Y:S01]  /*1970*/  IABS R202, R139 ;  /* 0x0000008b00ca7213 */ /* 0x000fe20000000000 */
[----:B------:R-:W-:Y:S01]  /*1980*/  ULDC UR20, c[0x0][0x238] ;  /* 0x00008e0000147ab9 */ /* 0x000fe20000000800 */
[----:B------:R-:W-:Y:S01]  /*1990*/  IABS R210, R138 ;  /* 0x0000008a00d27213 */ /* 0x000fe20000000000 */
[----:B-1----:R-:W1:Y:S01]  /*19a0*/  MUFU.RCP R6, R6 ;  /* 0x0000000600067308 */ /* 0x002e620000001000 */
[----:B------:R-:W-:Y:S01]  /*19b0*/  IABS R212, R137 ;  /* 0x0000008900d47213 */ /* 0x000fe20000000000 */
[----:B------:R-:W-:Y:S01]  /*19c0*/  UIMAD UR20, UR20, 0x34, URZ ;  /* 0x00000034141478a4 */ /* 0x000fe2000f8e023f */
[----:B------:R-:W-:Y:S01]  /*19d0*/  IABS R214, R136 ;  /* 0x0000008800d67213 */ /* 0x000fe20000000000 */
[----:B------:R-:W-:Y:S01]  /*19e0*/  ULDC UR43, c[0x0][0x238] ;  /* 0x00008e00002b7ab9 */ /* 0x000fe20000000800 */
[----:B------:R-:W-:Y:S01]  /*19f0*/  IABS R222, R134 ;  /* 0x0000008600de7213 */ /* 0x000fe20000000000 */
[----:B------:R-:W-:Y:S01]  /*1a00*/  ULDC UR21, c[0x0][0x238] ;  /* 0x00008e0000157ab9 */ /* 0x000fe20000000800 */
[----:B------:R-:W-:Y:S01]  /*1a10*/  IABS R232, R128 ;  /* 0x0000008000e87213 */ /* 0x000fe20000000000 */
[----:B------:R-:W-:Y:S01]  /*1a20*/  UIMAD UR43, UR43, 0x33, URZ ;  /* 0x000000332b2b78a4 */ /* 0x000fe2000f8e023f */
[----:B0-----:R-:W-:Y:S01]  /*1a30*/  VIADD R10, R3, 0xffffffe ;  /* 0x0ffffffe030a7836 */ /* 0x001fe20000000000 */
[----:B------:R-:W-:Y:S01]  /*1a40*/  IABS R228, R132 ;  /* 0x0000008400e47213 */ /* 0x000fe20000000000 */
[----:B------:R-:W-:Y:S01]  /*1a50*/  ULDC UR9, c[0x0][0x238] ;  /* 0x00008e0000097ab9 */ /* 0x000fe20000000800 */
[----:B------:R-:W-:Y:S01]  /*1a60*/  IABS R234, R126 ;  /* 0x0000007e00ea7213 */ /* 0x000fe20000000000 */
[----:B------:R0:W2:Y:S01]  /*1a70*/  F2I.FTZ.U32.TRUNC.NTZ R11, R10 ;  /* 0x0000000a000b7305 */ /* 0x0000a2000021f000 */
[----:B------:R-:W-:Y:S01]  /*1a80*/  IABS R238, R125 ;  /* 0x0000007d00ee7213 */ /* 0x000fe20000000000 */
[----:B------:R-:W-:Y:S01]  /*1a90*/  UIMAD UR9, UR9, 0x30, URZ ;  /* 0x00000030090978a4 */ /* 0x000fe2000f8e023f */
[----:B------:R-:W-:Y:S01]  /*1aa0*/  IABS R244, R123 ;  /* 0x0000007b00f47213 */ /* 0x000fe20000000000 */
[----:B-1----:R-:W-:Y:S01]  /*1ab0*/  VIADD R4, R6, 0xffffffe ;  /* 0x0ffffffe06047836 */ /* 0x002fe20000000000 */
[----:B------:R-:W-:Y:S01]  /*1ac0*/  IABS R6, R219 ;  /* 0x000000db00067213 */ /* 0x000fe20000000000 */
[----:B------:R-:W-:Y:S01]  /*1ad0*/  ULDC UR29, c[0x0][0x238] ;  /* 0x00008e00001d7ab9 */ /* 0x000fe20000000800 */
[----:B------:R-:W-:Y:S01]  /*1ae0*/  IABS R240, R124 ;  /* 0x0000007c00f07213 */ /* 0x000fe20000000000 */
[----:B------:R1:W3:Y:S01]  /*1af0*/  F2I.FTZ.U32.TRUNC.NTZ R5, R4 ;  /* 0x0000000400057305 */ /* 0x0002e2000021f000 */
[----:B0-----:R-:W-:Y:S01]  /*1b00*/  IMAD.MOV.U32 R10, RZ, RZ, RZ ;  /* 0x000000ffff0a7224 */ /* 0x001fe200078e00ff */
[----:B------:R-:W-:Y:S01]  /*1b10*/  IABS R252, R49 ;  /* 0x0000003100fc7213 */ /* 0x000fe20000000000 */
[----:B------:R-:W-:Y:S01]  /*1b20*/  UIMAD UR29, UR29, 0x2f, URZ ;  /* 0x0000002f1d1d78a4 */ /* 0x000fe2000f8e023f */
[----:B------:R-:W-:Y:S01]  /*1b30*/  IABS R250, R9 ;  /* 0x0000000900fa7213 */ /* 0x000fe20000000000 */
[----:B------:R-:W-:Y:S01]  /*1b40*/  ULDC UR60, c[0x0][0x238] ;  /* 0x00008e00003c7ab9 */ /* 0x000fe20000000800 */
[----:B------:R-:W-:Y:S01]  /*1b50*/  IABS R246, R121 ;  /* 0x0000007900f67213 */ /* 0x000fe20000000000 */
[--C-:B--2---:R-:W-:Y:S01]  /*1b60*/  IMAD.MOV R13, RZ, RZ, -R11.reuse ;  /* 0x000000ffff0d7224 */ /* 0x104fe200078e0a0b */
[----:B------:R-:W-:Y:S01]  /*1b70*/  IABS R242, R117 ;  /* 0x0000007500f27213 */ /* 0x000fe20000000000 */
[----:B-1----:R-:W-:Y:S01]  /*1b80*/  IMAD.MOV.U32 R4, RZ, RZ, RZ ;  /* 0x000000ffff047224 */ /* 0x002fe200078e00ff */
[----:B------:R-:W-:Y:S01]  /*1b90*/  IABS R248, R120 ;  /* 0x0000007800f87213 */ /* 0x000fe20000000000 */
[----:B------:R-:W-:Y:S01]  /*1ba0*/  IMAD R13, R13, R14, RZ ;  /* 0x0000000e0d0d7224 */ /* 0x000fe200078e02ff */
[----:B------:R-:W-:Y:S01]  /*1bb0*/  IABS R236, R118 ;  /* 0x0000007600ec7213 */ /* 0x000fe20000000000 */
[----:B------:R-:W-:Y:S01]  /*1bc0*/  ULDC UR19, c[0x0][0x238] ;  /* 0x00008e0000137ab9 */ /* 0x000fe20000000800 */
[----:B------:R-:W-:Y:S01]  /*1bd0*/  IABS R230, R119 ;  /* 0x0000007700e67213 */ /* 0x000fe20000000000 */
[----:B------:R-:W-:Y:S01]  /*1be0*/  IMAD.HI.U32 R11, R11, R13, R10 ;  /* 0x0000000d0b0b7227 */ /* 0x000fe200078e000a */
[----:B------:R-:W-:Y:S01]  /*1bf0*/  IABS R224, R115 ;  /* 0x0000007300e07213 */ /* 0x000fe20000000000 */
[----:B------:R-:W-:Y:S01]  /*1c00*/  UIMAD UR19, UR19, 0x2d, URZ ;  /* 0x0000002d131378a4 */ /* 0x000fe2000f8e023f */
[----:B------:R-:W-:Y:S01]  /*1c10*/  IABS R226, R114 ;  /* 0x0000007200e27213 */ /* 0x000fe20000000000 */
[----:B---3--:R-:W-:Y:S01]  /*1c20*/  IMAD.MOV R13, RZ, RZ, -R5 ;  /* 0x000000ffff0d7224 */ /* 0x008fe200078e0a05 */
[----:B------:R-:W-:Y:S01]  /*1c30*/  IABS R220, R116 ;  /* 0x0000007400dc7213 */ /* 0x000fe20000000000 */
[C---:B------:R-:W-:Y:S01]  /*1c40*/  IMAD.HI.U32 R3, R11.reuse, R6, RZ ;  /* 0x000000060b037227 */ /* 0x040fe200078e00ff */
[----:B------:R-:W-:Y:S01]  /*1c50*/  IABS R218, R112 ;  /* 0x0000007000da7213 */ /* 0x000fe20000000000 */
[----:B------:R-:W-:Y:S01]  /*1c60*/  ULDC UR53, c[0x0][0x238] ;  /* 0x00008e0000357ab9 */ /* 0x000fe20000000800 */
[----:B------:R-:W-:Y:S01]  /*1c70*/  IABS R208, R113 ;  /* 0x0000007100d07213 */ /* 0x000fe20000000000 */
[----:B------:R-:W-:Y:S01]  /*1c80*/  IMAD.HI.U32 R11, R11, R8, RZ ;  /* 0x000000080b0b7227 */ /* 0x000fe200078e00ff */
[----:B------:R-:W-:Y:S01]  /*1c90*/  IABS R206, R111 ;  /* 0x0000006f00ce7213 */ /* 0x000fe20000000000 */
[----:B------:R-:W-:Y:S01]  /*1ca0*/  UIMAD UR53, UR53, 0x2c, URZ ;  /* 0x0000002c353578a4 */ /* 0x000fe2000f8e023f */
[----:B------:R-:W-:Y:S01]  /*1cb0*/  IABS R204, R109 ;  /* 0x0000006d00cc7213 */ /* 0x000fe20000000000 */
[----:B------:R-:W-:Y:S01]  /*1cc0*/  IMAD.MOV R3, RZ, RZ, -R3 ;  /* 0x000000ffff037224 */ /* 0x000fe200078e0a03 */
[----:B------:R-:W-:Y:S01]  /*1cd0*/  IABS R198, R110 ;  /* 0x0000006e00c67213 */ /* 0x000fe20000000000 */
[----:B------:R-:W-:Y:S01]  /*1ce0*/  IMAD.MOV R11, RZ, RZ, -R11 ;  /* 0x000000ffff0b7224 */ /* 0x000fe200078e0a0b */
[----:B------:R-:W-:Y:S01]  /*1cf0*/  IABS R194, R107 ;  /* 0x0000006b00c27213 */ /* 0x000fe20000000000 */
[C---:B------:R-:W-:Y:S01]  /*1d00*/  IMAD R3, R14.reuse, R3, R6 ;  /* 0x000000030e037224 */ /* 0x040fe200078e0206 */
[----:B------:R-:W-:Y:S01]  /*1d10*/  IABS R192, R68 ;  /* 0x0000004400c07213 */ /* 0x000fe20000000000 */
[C---:B------:R-:W-:Y:S01]  /*1d20*/  IMAD R6, R14.reuse, R11, R8 ;  /* 0x0000000b0e067224 */ /* 0x040fe200078e0208 */
[----:B------:R-:W-:Y:S01]  /*1d30*/  IABS R190, R105 ;  /* 0x0000006900be7213 */ /* 0x000fe20000000000 */
[----:B------:R-:W-:Y:S01]  /*1d40*/  IMAD R13, R13, R0, RZ ;  /* 0x000000000d0d7224 */ /* 0x000fe200078e02ff */
[C---:B------:R-:W-:Y:S01]  /*1d50*/  ISETP.GT.U32.AND P0, PT, R14.reuse, R3, PT ;  /* 0x000000030e00720c */ /* 0x040fe20003f04070 */
[----:B------:R-:W-:Y:S01]  /*1d60*/  ULDC UR45, c[0x0][0x238] ;  /* 0x00008e00002d7ab9 */ /* 0x000fe20000000800 */
[----:B------:R-:W-:Y:S01]  /*1d70*/  ISETP.GT.U32.AND P1, PT, R14, R6, PT ;  /* 0x000000060e00720c */ /* 0x000fe20003f24070 */
[----:B------:R-:W-:Y:S01]  /*1d80*/  IMAD.HI.U32 R5, R5, R13, R4 ;  /* 0x0000000d05057227 */ /* 0x000fe200078e0004 */
[----:B------:R-:W-:Y:S01]  /*1d90*/  IABS R13, R2 ;  /* 0x00000002000d7213 */ /* 0x000fe20000000000 */
[----:B------:R-:W-:Y:S01]  /*1da0*/  UIMAD UR45, UR45, 0x2b, URZ ;  /* 0x0000002b2d2d78a4 */ /* 0x000fe2000f8e023f */
[----:B------:R-:W-:Y:S01]  /*1db0*/  IABS R188, R72 ;  /* 0x0000004800bc7213 */ /* 0x000fe20000000000 */
[----:B------:R-:W-:Y:S01]  /*1dc0*/  ULDC UR38, c[0x0][0x238] ;  /* 0x00008e0000267ab9 */ /* 0x000fe20000000800 */
[----:B------:R-:W-:Y:S01]  /*1dd0*/  IABS R186, R104 ;  /* 0x0000006800ba7213 */ /* 0x000fe20000000000 */
[----:B------:R-:W-:Y:S01]  /*1de0*/  IMAD.HI.U32 R12, R5, R13, RZ ;  /* 0x0000000d050c7227 */ /* 0x000fe200078e00ff */
[----:B------:R-:W-:Y:S01]  /*1df0*/  IABS R184, R76 ;  /* 0x0000004c00b87213 */ /* 0x000fe20000000000 */
[----:B------:R-:W-:Y:S01]  /*1e00*/  UIMAD UR38, UR38, 0x2a, URZ ;  /* 0x0000002a262678a4 */ /* 0x000fe2000f8e023f */
[----:B------:R-:W-:Y:S01]  /*1e10*/  IABS R182, R102 ;  /* 0x0000006600b67213 */ /* 0x000fe20000000000 */
[----:B------:R-:W-:Y:S01]  /*1e20*/  @!P0 IMAD.IADD R3, R3, 0x1, -R14 ;  /* 0x0000000103038824 */ /* 0x000fe200078e0a0e */
[----:B------:R-:W-:Y:S01]  /*1e30*/  IABS R180, R100 ;  /* 0x0000006400b47213 */ /* 0x000fe20000000000 */
[----:B------:R-:W-:Y:S01]  /*1e40*/  IMAD.MOV R12, RZ, RZ, -R12 ;  /* 0x000000ffff0c7224 */ /* 0x000fe200078e0a0c */
[----:B------:R-:W-:Y:S01]  /*1e50*/  IABS R178, R80 ;  /* 0x0000005000b27213 */ /* 0x000fe20000000000 */
[----:B------:R-:W-:Y:S01]  /*1e60*/  @!P1 IMAD.IADD R6, R6, 0x1, -R14 ;  /* 0x0000000106069824 */ /* 0x000fe200078e0a0e */
[----:B------:R-:W-:Y:S01]  /*1e70*/  ISETP.GT.U32.AND P0, PT, R14, R3, PT ;  /* 0x000000030e00720c */ /* 0x000fe20003f04070 */
[----:B------:R-:W-:Y:S01]  /*1e80*/  IMAD R13, R0, R12, R13 ;  /* 0x0000000c000d7224 */ /* 0x000fe200078e020d */
[----:B------:R-:W-:Y:S01]  /*1e90*/  IABS R176, R84 ;  /* 0x0000005400b07213 */ /* 0x000fe20000000000 */
[C---:B------:R-:W-:Y:S01]  /*1ea0*/  IMAD.HI.U32 R8, R5.reuse, R16, RZ ;  /* 0x0000001005087227 */ /* 0x040fe200078e00ff */
[----:B------:R-:W-:Y:S01]  /*1eb0*/  ISETP.GT.U32.AND P1, PT, R14, R6, PT ;  /* 0x000000060e00720c */ /* 0x000fe20003f24070 */
[----:B------:R-:W-:Y:S01]  /*1ec0*/  ULDC UR17, c[0x0][0x238] ;  /* 0x00008e0000117ab9 */ /* 0x000fe20000000800 */
[C---:B------:R-:W-:Y:S01]  /*1ed0*/  ISETP.GT.U32.AND P6, PT, R0.reuse, R13, PT ;  /* 0x0000000d0000720c */ /* 0x040fe20003fc4070 */
[C---:B------:R-:W-:Y:S01]  /*1ee0*/  IMAD.HI.U32 R10, R5.reuse, R18, RZ ;  /* 0x00000012050a7227 */ /* 0x040fe200078e00ff */
[----:B------:R-:W-:Y:S01]  /*1ef0*/  IABS R174, R98 ;  /* 0x0000006200ae7213 */ /* 0x000fe20000000000 */
[----:B------:R-:W-:Y:S01]  /*1f00*/  UIMAD UR17, UR17, 0x29, URZ ;  /* 0x00000029111178a4 */ /* 0x000fe2000f8e023f */
[----:B------:R-:W-:Y:S01]  /*1f10*/  IABS R172, R96 ;  /* 0x0000006000ac7213 */ /* 0x000fe20000000000 */
[C---:B------:R-:W-:Y:S01]  /*1f20*/  IMAD.HI.U32 R11, R5.reuse, R20, RZ ;  /* 0x00000014050b7227 */ /* 0x040fe200078e00ff */
[----:B------:R-:W-:Y:S01]  /*1f30*/  IABS R170, R93 ;  /* 0x0000005d00aa7213 */ /* 0x000fe20000000000 */
[----:B------:R-:W-:Y:S01]  /*1f40*/  ULDC UR49, c[0x0][0x238] ;  /* 0x00008e0000317ab9 */ /* 0x000fe20000000800 */
[----:B------:R-:W-:Y:S01]  /*1f50*/  IABS R168, R94 ;  /* 0x0000005e00a87213 */ /* 0x000fe20000000000 */
[----:B------:R-:W-:Y:S01]  /*1f60*/  IMAD.MOV R127, RZ, RZ, -R8 ;  /* 0x000000ffff7f7224 */ /* 0x000fe200078e0a08 */
[----:B------:R-:W-:Y:S01]  /*1f70*/  IABS R166, R90 ;  /* 0x0000005a00a67213 */ /* 0x000fe20000000000 */
[----:B------:R-:W-:Y:S01]  /*1f80*/  IMAD.MOV R129, RZ, RZ, -R10 ;  /* 0x000000ffff817224 */ /* 0x000fe200078e0a0a */
[----:B------:R-:W-:Y:S01]  /*1f90*/  IABS R164, R89 ;  /* 0x0000005900a47213 */ /* 0x000fe20000000000 */
[----:B------:R-:W-:Y:S01]  /*1fa0*/  IMAD.HI.U32 R4, R5, R15, RZ ;  /* 0x0000000f05047227 */ /* 0x000fe200078e00ff */
[----:B------:R-:W-:Y:S01]  /*1fb0*/  IABS R162, R83 ;  /* 0x0000005300a27213 */ /* 0x000fe20000000000 */
[----:B------:R-:W-:Y:S01]  /*1fc0*/  UIMAD UR49, UR49, 0x28, URZ ;  /* 0x00000028313178a4 */ /* 0x000fe2000f8e023f */
[----:B------:R-:W-:Y:S01]  /*1fd0*/  IABS R160, R87 ;  /* 0x0000005700a07213 */ /* 0x000fe20000000000 */
[----:B------:R-:W-:Y:S01]  /*1fe0*/  IMAD.MOV R135, RZ, RZ, -R11 ;  /* 0x000000ffff877224 */ /* 0x000fe200078e0a0b */
[----:B------:R-:W-:Y:S01]  /*1ff0*/  IABS R156, R71 ;  /* 0x00000047009c7213 */ /* 0x000fe20000000000 */
[C---:B------:R-:W-:Y:S01]  /*2000*/  IMAD R8, R0.reuse, R127, R16 ;  /* 0x0000007f00087224 */ /* 0x040fe200078e0210 */
[----:B------:R-:W-:Y:S01]  /*2010*/  IABS R16, R36 ;  /* 0x0000002400107213 */ /* 0x000fe20000000000 */
[----:B------:R-:W-:Y:S01]  /*2020*/  IMAD R10, R0, R129, R18 ;  /* 0x00000081000a7224 */ /* 0x000fe200078e0212 */
[----:B------:R-:W-:Y:S01]  /*2030*/  IABS R18, R22 ;  /* 0x0000001600127213 */ /* 0x000fe20000000000 */
[----:B------:R-:W-:Y:S01]  /*2040*/  @!P0 IMAD.IADD R3, R3, 0x1, -R14 ;  /* 0x0000000103038824 */ /* 0x000fe200078e0a0e */
[----:B------:R-:W-:Y:S01]  /*2050*/  ISETP.NE.AND P0, PT, R130, RZ, PT ;  /* 0x000000ff8200720c */ /* 0x000fe20003f05270 */
[----:B------:R-:W-:Y:S01]  /*2060*/  IMAD.MOV R4, RZ, RZ, -R4 ;  /* 0x000000ffff047224 */ /* 0x000fe200078e0a04 */
[----:B------:R-:W-:Y:S01]  /*2070*/  LOP3.LUT R130, RZ, R130, RZ, 0x33, !PT ;  /* 0x00000082ff827212 */ /* 0x000fe200078e33ff */
[----:B------:R-:W-:Y:S01]  /*2080*/  IMAD R12, R0, R135, R20 ;  /* 0x00000087000c7224 */ /* 0x000fe200078e0214 */
[----:B------:R-:W-:Y:S01]  /*2090*/  IABS R20, R28 ;  /* 0x0000001c00147213 */ /* 0x000fe20000000000 */
[----:B------:R-:W-:Y:S01]  /*20a0*/  @!P1 IMAD.IADD R6, R6, 0x1, -R14 ;  /* 0x0000000106069824 */ /* 0x000fe200078e0a0e */
[C---:B------:R-:W-:Y:S01]  /*20b0*/  ISETP.GT.U32.AND P1, PT, R0.reuse, R8, PT ;  /* 0x000000080000720c */ /* 0x040fe20003f24070 */
[----:B------:R-:W-:Y:S01]  /*20c0*/  @!P5 IMAD.MOV R3, RZ, RZ, -R3 ;  /* 0x000000ffff03d224 */ /* 0x000fe200078e0a03 */
[C---:B------:R-:W-:Y:S01]  /*20d0*/  ISETP.GT.U32.AND P5, PT, R0.reuse, R10, PT ;  /* 0x0000000a0000720c */ /* 0x040fe20003fa4070 */
[----:B------:R-:W-:Y:S01]  /*20e0*/  IMAD R11, R0, R4, R15 ;  /* 0x00000004000b7224 */ /* 0x000fe200078e020f */
[----:B------:R-:W-:Y:S01]  /*20f0*/  IABS R14, R40 ;  /* 0x00000028000e7213 */ /* 0x000fe20000000000 */
[----:B------:R-:W-:Y:S01]  /*2100*/  @!P6 IMAD.IADD R13, R13, 0x1, -R0 ;  /* 0x000000010d0de824 */ /* 0x000fe200078e0a00 */
[----:B------:R-:W-:Y:S01]  /*2110*/  SEL R127, R130, R3, !P0 ;  /* 0x00000003827f7207 */ /* 0x000fe20004000000 */
[----:B------:R-:W-:Y:S01]  /*2120*/  @!P4 IMAD.MOV R6, RZ, RZ, -R6 ;  /* 0x000000ffff06c224 */ /* 0x000fe200078e0a06 */
[C---:B------:R-:W-:Y:S01]  /*2130*/  ISETP.GT.U32.AND P4, PT, R0.reuse, R12, PT ;  /* 0x0000000c0000720c */ /* 0x040fe20003f84070 */
[C---:B------:R-:W-:Y:S01]  /*2140*/  IMAD.HI.U32 R4, R5.reuse, R14, RZ ;  /* 0x0000000e05047227 */ /* 0x040fe200078e00ff */
[C---:B------:R-:W-:Y:S01]  /*2150*/  ISETP.GT.U32.AND P2, PT, R0.reuse, R11, PT ;  /* 0x0000000b0000720c */ /* 0x040fe20003f44070 */
[----:B------:R-:W-:Y:S01]  /*2160*/  ULDC UR37, c[0x0][0x238] ;  /* 0x00008e0000257ab9 */ /* 0x000fe20000000800 */
[----:B------:R-:W-:Y:S01]  /*2170*/  ISETP.GT.U32.AND P6, PT, R0, R13, PT ;  /* 0x0000000d0000720c */ /* 0x000fe20003fc4070 */
[--C-:B------:R-:W-:Y:S01]  /*2180*/  @!P1 IMAD.IADD R8, R8, 0x1, -R0.reuse ;  /* 0x0000000108089824 */ /* 0x100fe200078e0a00 */
[----:B------:R-:W-:Y:S01]  /*2190*/  SEL R3, R130, R6, !P0 ;  /* 0x0000000682037207 */ /* 0x000fe20004000000 */
[----:B------:R-:W-:Y:S01]  /*21a0*/  @!P5 IMAD.IADD R10, R10, 0x1, -R0 ;  /* 0x000000010a0ad824 */ /* 0x000fe200078e0a00 */
[----:B------:R-:W-:Y:S01]  /*21b0*/  ISETP.GE.AND P5, PT, R2, RZ, PT ;  /* 0x000000ff0200720c */ /* 0x000fe20003fa6270 */
[----:B------:R-:W-:Y:S01]  /*21c0*/  IMAD.MOV R15, RZ, RZ, -R4 ;  /* 0x000000ffff0f7224 */ /* 0x000fe200078e0a04 */
[----:B------:R-:W-:Y:S01]  /*21d0*/  ISETP.GE.AND P1, PT, R44, RZ, PT ;  /* 0x000000ff2c00720c */ /* 0x000fe20003f26270 */
[----:B------:R-:W-:Y:S01]  /*21e0*/  IMAD.HI.U32 R6, R5, R16, RZ ;  /* 0x0000001005067227 */ /* 0x000fe200078e00ff */
[----:B------:R-:W-:Y:S01]  /*21f0*/  IABS R44, R64 ;  /* 0x00000040002c7213 */ /* 0x000fe20000000000 */
[----:B------:R-:W-:Y:S01]  /*2200*/  UIMAD UR37, UR37, 0x27, URZ ;  /* 0x00000027252578a4 */ /* 0x000fe2000f8e023f */
[----:B------:R-:W-:Y:S01]  /*2210*/  IABS R129, R142 ;  /* 0x0000008e00817213 */ /* 0x000fe20000000000 */
[--C-:B------:R-:W-:Y:S01]  /*2220*/  @!P4 IMAD.IADD R12, R12, 0x1, -R0.reuse ;  /* 0x000000010c0cc824 */ /* 0x100fe200078e0a00 */
[----:B------:R-:W-:Y:S01]  /*2230*/  ISETP.GT.U32.AND P4, PT, R0, R8, PT ;  /* 0x000000080000720c */ /* 0x000fe20003f84070 */
[--C-:B------:R-:W-:Y:S01]  /*2240*/  @!P2 IMAD.IADD R11, R11, 0x1, -R0.reuse ;  /* 0x000000010b0ba824 */ /* 0x100fe200078e0a00 */
[----:B------:R-:W-:Y:S01]  /*2250*/  ISETP.GE.AND P2, PT, R148, RZ, PT ;  /* 0x000000ff9400720c */ /* 0x000fe20003f46270 */
[----:B------:R-:W-:Y:S01]  /*2260*/  @!P6 IMAD.IADD R13, R13, 0x1, -R0 ;  /* 0x000000010d0de824 */ /* 0x000fe200078e0a00 */
[C---:B------:R-:W-:Y:S01]  /*2270*/  ISETP.GT.U32.AND P6, PT, R0.reuse, R12, PT ;  /* 0x0000000c0000720c */ /* 0x040fe20003fc4070 */
[C---:B------:R-:W-:Y:S01]  /*2280*/  IMAD R14, R0.reuse, R15, R14 ;  /* 0x0000000f000e7224 */ /* 0x040fe200078e020e */
[C---:B------:R-:W-:Y:S01]  /*2290*/  ISETP.GT.U32.AND P0, PT, R0.reuse, R11, PT ;  /* 0x0000000b0000720c */ /* 0x040fe20003f04070 */
[----:B------:R-:W-:Y:S01]  /*22a0*/  IMAD.MOV R15, RZ, RZ, -R6 ;  /* 0x000000ffff0f7224 */ /* 0x000fe200078e0a06 */
[----:B------:R-:W-:Y:S01]  /*22b0*/  IABS R158, R79 ;  /* 0x0000004f009e7213 */ /* 0x000fe20000000000 */
[----:B------:R-:W-:Y:S01]  /*22c0*/  IMAD.MOV.U32 R4, RZ, RZ, R13 ;  /* 0x000000ffff047224 */ /* 0x000fe200078e000d */
[----:B------:R-:W-:Y:S01]  /*22d0*/  IABS R154, R75 ;  /* 0x0000004b009a7213 */ /* 0x000fe20000000000 */
[C---:B------:R-:W-:Y:S01]  /*22e0*/  IMAD R16, R0.reuse, R15, R16 ;  /* 0x0000000f00107224 */ /* 0x040fe200078e0210 */
[----:B------:R-:W-:Y:S01]  /*22f0*/  IABS R15, R50 ;  /* 0x00000032000f7213 */ /* 0x000fe20000000000 */
[----:B------:R-:W-:Y:S01]  /*2300*/  @!P5 IMAD.MOV R4, RZ, RZ, -R4 ;  /* 0x000000ffff04d224 */ /* 0x000fe200078e0a04 */
[----:B------:R-:W-:Y:S01]  /*2310*/  ISETP.GT.U32.AND P5, PT, R0, R14, PT ;  /* 0x0000000e0000720c */ /* 0x000fe20003fa4070 */
[--C-:B------:R-:W-:Y:S01]  /*2320*/  @!P4 IMAD.IADD R8, R8, 0x1, -R0.reuse ;  /* 0x000000010808c824 */ /* 0x100fe200078e0a00 */
[----:B------:R-:W-:Y:S01]  /*2330*/  ISETP.GT.U32.AND P4, PT, R0, R16, PT ;  /* 0x000000100000720c */ /* 0x000fe20003f84070 */
[--C-:B------:R-:W-:Y:S01]  /*2340*/  @!P6 IMAD.IADD R12, R12, 0x1, -R0.reuse ;  /* 0x000000010c0ce824 */ /* 0x100fe200078e0a00 */
[----:B------:R-:W-:Y:S01]  /*2350*/  ISETP.GE.AND P6, PT, R36, RZ, PT ;  /* 0x000000ff2400720c */ /* 0x000fe20003fc6270 */
[----:B------:R-:W-:Y:S01]  /*2360*/  @!P0 IMAD.IADD R11, R11, 0x1, -R0 ;  /* 0x000000010b0b8824 */ /* 0x000fe200078e0a00 */
[----:B------:R-:W-:Y:S01]  /*2370*/  ISETP.GT.U32.AND P0, PT, R0, R10, PT ;  /* 0x0000000a0000720c */ /* 0x000fe20003f04070 */
[----:B------:R-:W-:Y:S01]  /*2380*/  @!P2 IMAD.MOV R8, RZ, RZ, -R8 ;  /* 0x000000ffff08a224 */ /* 0x000fe200078e0a08 */
[----:B------:R-:W-:Y:S01]  /*2390*/  IABS R36, R46 ;  /* 0x0000002e00247213 */ /* 0x000fe20000000000 */
[----:B------:R-:W-:Y:S01]  /*23a0*/  IMAD.MOV.U32 R6, RZ, RZ, R11 ;  /* 0x000000ffff067224 */ /* 0x000fe200078e000b */
[----:B------:R-:W-:Y:S01]  /*23b0*/  IABS R152, R67 ;  /* 0x0000004300987213 */ /* 0x000fe20000000000 */
[C---:B------:R-:W-:Y:S01]  /*23c0*/  IMAD.HI.U32 R11, R5.reuse, R18, RZ ;  /* 0x00000012050b7227 */ /* 0x040fe200078e00ff */
[----:B------:R-:W-:Y:S01]  /*23d0*/  IABS R150, R59 ;  /* 0x0000003b00967213 */ /* 0x000fe20000000000 */
[----:B------:R-:W-:Y:S01]  /*23e0*/  ULDC UR42, c[0x0][0x238] ;  /* 0x00008e00002a7ab9 */ /* 0x000fe20000000800 */
[----:B------:R-:W-:Y:S01]  /*23f0*/  IABS R148, R57 ;  /* 0x0000003900947213 */ /* 0x000fe20000000000 */
[--C-:B------:R-:W-:Y:S01]  /*2400*/  @!P5 IMAD.IADD R14, R14, 0x1, -R0.reuse ;  /* 0x000000010e0ed824 */ /* 0x100fe200078e0a00 */
[----:B------:R-:W-:Y:S01]  /*2410*/  ISETP.GE.AND P5, PT, R22, RZ, PT ;  /* 0x000000ff1600720c */ /* 0x000fe20003fa6270 */
[----:B------:R-:W-:Y:S01]  /*2420*/  @!P4 IMAD.IADD R16, R16, 0x1, -R0 ;  /* 0x000000011010c824 */ /* 0x000fe200078e0a00 */
[----:B------:R-:W-:Y:S01]  /*2430*/  IABS R22, R24 ;  /* 0x0000001800167213 */ /* 0x000fe20000000000 */
[----:B------:R-:W-:Y:S01]  /*2440*/  IMAD.MOV R13, RZ, RZ, -R11 ;  /* 0x000000ffff0d7224 */ /* 0x000fe200078e0a0b */
[C---:B------:R-:W-:Y:S01]  /*2450*/  ISETP.GT.U32.AND P4, PT, R0.reuse, R14, PT ;  /* 0x0000000e0000720c */ /* 0x040fe20003f84070 */
[C---:B------:R-:W-:Y:S01]  /*2460*/  IMAD.HI.U32 R11, R5.reuse, R20, RZ ;  /* 0x00000014050b7227 */ /* 0x040fe200078e00ff */
[----:B------:R-:W-:Y:S01]  /*2470*/  ISETP.GT.U32.AND P2, PT, R0, R16, PT ;  /* 0x000000100000720c */ /* 0x000fe20003f44070 */
[----:B------:R-:W-:Y:S01]  /*2480*/  UIMAD UR42, UR42, 0x26, URZ ;  /* 0x000000262a2a78a4 */ /* 0x000fe2000f8e023f */
[----:B------:R-:W-:Y:S01]  /*2490*/  IABS R130, R25 ;  /* 0x0000001900827213 */ /* 0x000fe20000000000 */
[----:B------:R-:W-:Y:S01]  /*24a0*/  IMAD.MOV R11, RZ, RZ, -R11 ;  /* 0x000000ffff0b7224 */ /* 0x000fe200078e0a0b */
[----:B------:R-:W-:Y:S01]  /*24b0*/  ULDC UR34, c[0x0][0x238] ;  /* 0x00008e0000227ab9 */ /* 0x000fe20000000800 */
[----:B------:R-:W-:Y:S01]  /*24c0*/  @!P3 IMAD.MOV R6, RZ, RZ, -R6 ;  /* 0x000000ffff06b224 */ /* 0x000fe200078e0a06 */
[----:B------:R-:W-:Y:S01]  /*24d0*/  ISETP.GE.AND P3, PT, R42, RZ, PT ;  /* 0x000000ff2a00720c */ /* 0x000fe20003f66270 */
[----:B------:R-:W-:Y:S01]  /*24e0*/  IMAD R20, R0, R11, R20 ;  /* 0x0000000b00147224 */ /* 0x000fe200078e0214 */
[----:B------:R-:W-:Y:S01]  /*24f0*/  IABS R42, R145 ;  /* 0x00000091002a7213 */ /* 0x000fe20000000000 */
[----:B------:R-:W-:Y:S01]  /*2500*/  IMAD.HI.U32 R11, R5, R22, RZ ;  /* 0x00000016050b7227 */ /* 0x000fe200078e00ff */
[----:B------:R-:W-:Y:S01]  /*2510*/  UIMAD UR34, UR34, 0x25, URZ ;  /* 0x00000025222278a4 */ /* 0x000fe2000f8e023f */
[----:B------:R-:W-:-:S02]  /*2520*/  ULDC UR48, c[0x0][0x238] ;  /* 0x00008e0000307ab9 */ /* 0x000fc40000000800 */
[--C-:B------:R-:W-:Y:S01]  /*2530*/  @!P4 IMAD.IADD R14, R14, 0x1, -R0.reuse ;  /* 0x000000010e0ec824 */ /* 0x100fe200078e0a00 */
[----:B------:R-:W-:Y:S01]  /*2540*/  ISETP.GT.U32.AND P4, PT, R0, R20, PT ;  /* 0x000000140000720c */ /* 0x000fe20003f84070 */
[----:B------:R-:W-:Y:S01]  /*2550*/  IMAD.MOV R11, RZ, RZ, -R11 ;  /* 0x000000ffff0b7224 */ /* 0x000fe200078e0a0b */
[----:B------:R-:W-:Y:S01]  /*2560*/  ULDC UR13, c[0x0][0x238] ;  /* 0x00008e00000d7ab9 */ /* 0x000fe20000000800 */
[----:B------:R-:W-:Y:S01]  /*2570*/  @!P2 IMAD.IADD R16, R16, 0x1, -R0 ;  /* 0x000000011010a824 */ /* 0x000fe200078e0a00 */
[----:B------:R-:W-:Y:S01]  /*2580*/  ISETP.GE.AND P2, PT, R24, RZ, PT ;  /* 0x000000ff1800720c */ /* 0x000fe20003f46270 */
[----:B------:R-:W-:Y:S01]  /*2590*/  IMAD R22, R0, R11, R22 ;  /* 0x0000000b00167224 */ /* 0x000fe200078e0216 */
[----:B------:R-:W-:Y:S01]  /*25a0*/  IABS R24, R26 ;  /* 0x0000001a00187213 */ /* 0x000fe20000000000 */
[----:B------:R-:W-:Y:S01]  /*25b0*/  @!P0 IMAD.IADD R10, R10, 0x1, -R0 ;  /* 0x000000010a0a8824 */ /* 0x000fe200078e0a00 */
[----:B------:R-:W-:Y:S01]  /*25c0*/  ISETP.GE.AND P0, PT, R40, RZ, PT ;  /* 0x000000ff2800720c */ /* 0x000fe20003f06270 */
[----:B------:R-:W-:Y:S01]  /*25d0*/  @!P6 IMAD.MOV R16, RZ, RZ, -R16 ;  /* 0x000000ffff10e224 */ /* 0x000fe200078e0a10 */
[C---:B------:R-:W-:Y:S01]  /*25e0*/  ISETP.GT.U32.AND P6, PT, R0.reuse, R22, PT ;  /* 0x000000160000720c */ /* 0x040fe20003fc4070 */
[----:B------:R-:W-:Y:S01]  /*25f0*/  IMAD R18, R0, R13, R18 ;  /* 0x0000000d00127224 */ /* 0x000fe200078e0212 */
[----:B------:R-:W-:Y:S01]  /*2600*/  IABS R40, R48 ;  /* 0x0000003000287213 */ /* 0x000fe20000000000 */
[----:B------:R-:W-:Y:S01]  /*2610*/  @!P4 IMAD.IADD R20, R20, 0x1, -R0 ;  /* 0x000000011414c824 */ /* 0x000fe200078e0a00 */
[----:B------:R-:W-:Y:S01]  /*2620*/  UIMAD UR13, UR13, 0x23, URZ ;  /* 0x000000230d0d78a4 */ /* 0x000fe2000f8e023f */
[----:B------:R-:W-:Y:S01]  /*2630*/  @!P3 IMAD.MOV R12, RZ, RZ, -R12 ;  /* 0x000000ffff0cb224 */ /* 0x000fe200078e0a0c */
[----:B------:R-:W-:Y:S01]  /*2640*/  ISETP.GE.AND P3, PT, R28, RZ, PT ;  /* 0x000000ff1c00720c */ /* 0x000fe20003f66270 */
[----:B------:R-:W-:Y:S01]  /*2650*/  @!P1 IMAD.MOV R10, RZ, RZ, -R10 ;  /* 0x000000ffff0a9224 */ /* 0x000fe200078e0a0a */
[C---:B------:R-:W-:Y:S01]  /*2660*/  ISETP.GT.U32.AND P4, PT, R0.reuse, R20, PT ;  /* 0x000000140000720c */ /* 0x040fe20003f84070 */
[----:B------:R-:W-:Y:S01]  /*2670*/  IMAD.HI.U32 R11, R5, R24, RZ ;  /* 0x00000018050b7227 */ /* 0x000fe200078e00ff */
[----:B------:R-:W-:Y:S01]  /*2680*/  ISETP.GT.U32.AND P1, PT, R0, R18, PT ;  /* 0x000000120000720c */ /* 0x000fe20003f24070 */
[----:B------:R-:W-:Y:S01]  /*2690*/  ULDC UR55, c[0x0][0x238] ;  /* 0x00008e0000377ab9 */ /* 0x000fe20000000800 */
[----:B------:R-:W-:Y:S01]  /*26a0*/  IABS R28, R32 ;  /* 0x00000020001c7213 */ /* 0x000fe20000000000 */
[----:B------:R-:W-:Y:S01]  /*26b0*/  @!P0 IMAD.MOV R14, RZ, RZ, -R14 ;  /* 0x000000ffff0e8224 */ /* 0x000fe200078e0a0e */
[----:B------:R-:W-:Y:S01]  /*26c0*/  ISETP.GE.AND P0, PT, R26, RZ, PT ;  /* 0x000000ff1a00720c */ /* 0x000fe20003f06270 */
[----:B------:R-:W-:Y:S01]  /*26d0*/  @!P6 IMAD.IADD R22, R22, 0x1, -R0 ;  /* 0x000000011616e824 */ /* 0x000fe200078e0a00 */
[----:B------:R-:W-:Y:S01]  /*26e0*/  IABS R26, R34 ;  /* 0x00000022001a7213 */ /* 0x000fe20000000000 */
[----:B------:R-:W-:Y:S01]  /*26f0*/  IMAD.MOV R13, RZ, RZ, -R11 ;  /* 0x000000ffff0d7224 */ /* 0x000fe200078e0a0b */
[----:B------:R-:W-:Y:S01]  /*2700*/  UIMAD UR55, UR55, 0x22, URZ ;  /* 0x00000022373778a4 */ /* 0x000fe2000f8e023f */
[----:B------:R-:W-:Y:S01]  /*2710*/  IMAD R3, R3, UR4, RZ ;  /* 0x0000000403037c24 */ /* 0x000fe2000f8e02ff */
[C---:B------:R-:W-:Y:S01]  /*2720*/  ISETP.GT.U32.AND P6, PT, R0.reuse, R22, PT ;  /* 0x000000160000720c */ /* 0x040fe20003fc4070 */
[C---:B------:R-:W-:Y:S01]  /*2730*/  IMAD.HI.U32 R11, R5.reuse, R26, RZ ;  /* 0x0000001a050b7227 */ /* 0x040fe200078e00ff */
[----:B------:R-:W-:Y:S01]  /*2740*/  ULDC UR51, c[0x0][0x238] ;  /* 0x00008e0000337ab9 */ /* 0x000fe20000000800 */
[----:B------:R-:W-:Y:S01]  /*2750*/  ULDC UR25, c[0x0][0x238] ;  /* 0x00008e0000197ab9 */ /* 0x000fe20000000800 */
[----:B------:R-:W-:Y:S01]  /*2760*/  UIMAD UR51, UR51, 0x21, URZ ;  /* 0x00000021333378a4 */ /* 0x000fe2000f8e023f */
[----:B------:R-:W-:Y:S01]  /*2770*/  IMAD R24, R0, R13, R24 ;  /* 0x0000000d00187224 */ /* 0x000fe200078e0218 */
[----:B------:R-:W-:Y:S01]  /*2780*/  USHF.L.U32 UR25, UR25, 0x5, URZ ;  /* 0x0000000519197899 */ /* 0x000fe2000800063f */
[----:B------:R-:W-:Y:S01]  /*2790*/  @!P4 IMAD.IADD R20, R20, 0x1, -R0 ;  /* 0x000000011414c824 */ /* 0x000fe200078e0a00 */
[----:B------:R-:W-:Y:S01]  /*27a0*/  ULDC UR33, c[0x0][0x238] ;  /* 0x00008e0000217ab9 */ /* 0x000fe20000000800 */
[----:B------:R-:W-:Y:S01]  /*27b0*/  IMAD.MOV R11, RZ, RZ, -R11 ;  /* 0x000000ffff0b7224 */ /* 0x000fe200078e0a0b */
[----:B------:R-:W-:Y:S01]  /*27c0*/  ISETP.GT.U32.AND P4, PT, R0, R24, PT ;  /* 0x000000180000720c */ /* 0x000fe20003f84070 */
[----:B------:R-:W-:Y:S01]  /*27d0*/  @!P3 IMAD.MOV R20, RZ, RZ, -R20 ;  /* 0x000000ffff14b224 */ /* 0x000fe200078e0a14 */
[----:B------:R-:W-:Y:S01]  /*27e0*/  ISETP.GE.AND P3, PT, R30, RZ, PT ;  /* 0x000000ff1e00720c */ /* 0x000fe20003f66270 */
[----:B------:R-:W-:Y:S01]  /*27f0*/  @!P1 IMAD.IADD R18, R18, 0x1, -R0 ;  /* 0x0000000112129824 */ /* 0x000fe200078e0a00 */
[----:B------:R-:W-:Y:S01]  /*2800*/  IABS R30, R30 ;  /* 0x0000001e001e7213 */ /* 0x000fe20000000000 */
[C---:B------:R-:W-:Y:S01]  /*2810*/  IMAD R26, R0.reuse, R11, R26 ;  /* 0x0000000b001a7224 */ /* 0x040fe200078e021a */
[----:B------:R-:W-:Y:S01]  /*2820*/  UIMAD UR33, UR33, 0x1f, URZ ;  /* 0x0000001f212178a4 */ /* 0x000fe2000f8e023f */
[C---:B------:R-:W-:Y:S01]  /*2830*/  IMAD.HI.U32 R13, R5.reuse, R28, RZ ;  /* 0x0000001c050d7227 */ /* 0x040fe200078e00ff */
[----:B------:R-:W-:Y:S01]  /*2840*/  ISETP.GT.U32.AND P1, PT, R0, R18, PT ;  /* 0x000000120000720c */ /* 0x000fe20003f24070 */
[----:B------:R-:W-:Y:S01]  /*2850*/  ULDC UR41, c[0x0][0x238] ;  /* 0x00008e0000297ab9 */ /* 0x000fe20000000800 */
[----:B------:R-:W-:Y:S01]  /*2860*/  ULDC UR47, c[0x0][0x238] ;  /* 0x00008e00002f7ab9 */ /* 0x000fe20000000800 */
[----:B------:R-:W-:Y:S01]  /*2870*/  @!P6 IMAD.IADD R22, R22, 0x1, -R0 ;  /* 0x000000011616e824 */ /* 0x000fe200078e0a00 */
[----:B------:R-:W-:Y:S01]  /*2880*/  ISETP.GT.U32.AND P6, PT, R0, R26, PT ;  /* 0x0000001a0000720c */ /* 0x000fe20003fc4070 */
[----:B------:R-:W-:Y:S01]  /*2890*/  IMAD.MOV R13, RZ, RZ, -R13 ;  /* 0x000000ffff0d7224 */ /* 0x000fe200078e0a0d */
[----:B------:R-:W-:Y:S01]  /*28a0*/  UIMAD UR41, UR41, 0x1e, URZ ;  /* 0x0000001e292978a4 */ /* 0x000fe2000f8e023f */
[----:B------:R-:W-:Y:S01]  /*28b0*/  IMAD.HI.U32 R11, R5, R30, RZ ;  /* 0x0000001e050b7227 */ /* 0x000fe200078e00ff */
[----:B------:R-:W-:Y:S01]  /*28c0*/  UIMAD UR47, UR47, 0x1d, URZ ;  /* 0x0000001d2f2f78a4 */ /* 0x000fe2000f8e023f */
[----:B------:R-:W-:-:S02]  /*28d0*/  ULDC UR15, c[0x0][0x238] ;  /* 0x00008e00000f7ab9 */ /* 0x000fc40000000800 */
[----:B------:R-:W-:Y:S01]  /*28e0*/  IMAD R28, R0, R13, R28 ;  /* 0x0000000d001c7224 */ /* 0x000fe200078e021c */
[----:B------:R-:W-:Y:S01]  /*28f0*/  UIMAD UR15, UR15, 0x1c, URZ ;  /* 0x0000001c0f0f78a4 */ /* 0x000fe2000f8e023f */
[----:B------:R-:W-:Y:S01]  /*2900*/  IMAD.MOV R11, RZ, RZ, -R11 ;  /* 0x000000ffff0b7224 */ /* 0x000fe200078e0a0b */
[----:B------:R-:W-:Y:S01]  /*2910*/  ULDC UR31, c[0x0][0x238] ;  /* 0x00008e00001f7ab9 */ /* 0x000fe20000000800 */
[----:B------:R-:W-:Y:S01]  /*2920*/  @!P4 IMAD.IADD R24, R24, 0x1, -R0 ;  /* 0x000000011818c824 */ /* 0x000fe200078e0a00 */
[----:B------:R-:W-:Y:S01]  /*2930*/  UIMAD UR31, UR31, 0x1b, URZ ;  /* 0x0000001b1f1f78a4 */ /* 0x000fe2000f8e023f */
[----:B------:R-:W-:Y:S01]  /*2940*/  @!P2 IMAD.MOV R22, RZ, RZ, -R22 ;  /* 0x000000ffff16a224 */ /* 0x000fe200078e0a16 */
[C---:B------:R-:W-:Y:S01]  /*2950*/  ISETP.GT.U32.AND P2, PT, R0.reuse, R28, PT ;  /* 0x0000001c0000720c */ /* 0x040fe20003f44070 */
[C---:B------:R-:W-:Y:S01]  /*2960*/  IMAD R30, R0.reuse, R11, R30 ;  /* 0x0000000b001e7224 */ /* 0x040fe200078e021e */
[----:B------:R-:W-:Y:S01]  /*2970*/  ISETP.GT.U32.AND P4, PT, R0, R24, PT ;  /* 0x000000180000720c */ /* 0x000fe20003f84070 */
[--C-:B------:R-:W-:Y:S01]  /*2980*/  @!P1 IMAD.IADD R18, R18, 0x1, -R0.reuse ;  /* 0x0000000112129824 */ /* 0x100fe200078e0a00 */
[----:B------:R-:W-:Y:S01]  /*2990*/  ISETP.GE.AND P1, PT, R34, RZ, PT ;  /* 0x000000ff2200720c */ /* 0x000fe20003f26270 */
[----:B------:R-:W-:Y:S01]  /*29a0*/  @!P6 IMAD.IADD R26, R26, 0x1, -R0 ;  /* 0x000000011a1ae824 */ /* 0x000fe200078e0a00 */
[----:B------:R-:W-:Y:S01]  /*29b0*/  ISETP.GT.U32.AND P6, PT, R0, R30, PT ;  /* 0x0000001e0000720c */ /* 0x000fe20003fc4070 */
[----:B------:R-:W-:Y:S01]  /*29c0*/  @!P5 IMAD.MOV R18, RZ, RZ, -R18 ;  /* 0x000000ffff12d224 */ /* 0x000fe200078e0a12 */
[----:B------:R-:W-:Y:S01]  /*29d0*/  ISETP.GE.AND P5, PT, R32, RZ, PT ;  /* 0x000000ff2000720c */ /* 0x000fe20003fa6270 */
[----:B------:R-:W-:Y:S01]  /*29e0*/  ULDC UR35, c[0x0][0x238] ;  /* 0x00008e0000237ab9 */ /* 0x000fe20000000800 */
[----:B------:R-:W-:Y:S01]  /*29f0*/  IABS R32, R38 ;  /* 0x0000002600207213 */ /* 0x000fe20000000000 */
[----:B------:R-:W-:Y:S01]  /*2a00*/  UIMAD UR35, UR35, 0x1a, URZ ;  /* 0x0000001a232378a4 */ /* 0x000fe2000f8e023f */
[----:B------:R-:W-:Y:S01]  /*2a10*/  IABS R34, R147 ;  /* 0x0000009300227213 */ /* 0x000fe20000000000 */
[----:B------:R-:W-:Y:S01]  /*2a20*/  @!P2 IMAD.IADD R28, R28, 0x1, -R0 ;  /* 0x000000011c1ca824 */ /* 0x000fe200078e0a00 */
[----:B------:R-:W-:Y:S01]  /*2a30*/  ISETP.GT.U32.AND P2, PT, R0, R26, PT ;  /* 0x0000001a0000720c */ /* 0x000fe20003f44070 */
[C---:B------:R-:W-:Y:S01]  /*2a40*/  IMAD.HI.U32 R13, R5.reuse, R32, RZ ;  /* 0x00000020050d7227 */ /* 0x040fe200078e00ff */
[----:B------:R-:W-:Y:S01]  /*2a50*/  ULDC UR39, c[0x0][0x238] ;  /* 0x00008e0000277ab9 */ /* 0x000fe20000000800 */
[----:B------:R-:W-:Y:S01]  /*2a60*/  ULDC UR8, c[0x0][0x238] ;  /* 0x00008e0000087ab9 */ /* 0x000fe20000000800 */
[----:B------:R-:W-:Y:S01]  /*2a70*/  UIMAD UR39, UR39, 0x19, URZ ;  /* 0x00000019272778a4 */ /* 0x000fe2000f8e023f */
[----:B------:R-:W-:Y:S01]  /*2a80*/  IMAD.HI.U32 R11, R5, R34, RZ ;  /* 0x00000022050b7227 */ /* 0x000fe200078e00ff */
[----:B------:R-:W-:Y:S01]  /*2a90*/  UIMAD UR8, UR8, 0x18, URZ ;  /* 0x00000018080878a4 */ /* 0x000fe2000f8e023f */
[----:B------:R-:W-:-:S02]  /*2aa0*/  ULDC UR5, c[0x0][0x238] ;  /* 0x00008e0000057ab9 */ /* 0x000fc40000000800 */
[--C-:B------:R-:W-:Y:S01]  /*2ab0*/  @!P4 IMAD.IADD R24, R24, 0x1, -R0.reuse ;  /* 0x000000011818c824 */ /* 0x100fe200078e0a00 */
[----:B------:R-:W-:Y:S01]  /*2ac0*/  ISETP.GE.AND P4, PT, R38, RZ, PT ;  /* 0x000000ff2600720c */ /* 0x000fe20003f86270 */
[----:B------:R-:W-:Y:S01]  /*2ad0*/  @!P6 IMAD.IADD R30, R30, 0x1, -R0 ;  /* 0x000000011e1ee824 */ /* 0x000fe200078e0a00 */
[----:B------:R-:W-:Y:S01]  /*2ae0*/  IABS R38, R146 ;  /* 0x0000009200267213 */ /* 0x000fe20000000000 */
[----:B------:R-:W-:Y:S01]  /*2af0*/  IMAD.MOV R13, RZ, RZ, -R13 ;  /* 0x000000ffff0d7224 */ /* 0x000fe200078e0a0d */
[----:B------:R-:W-:Y:S01]  /*2b00*/  UIMAD UR5, UR5, 0x17, URZ ;  /* 0x00000017050578a4 */ /* 0x000fe2000f8e023f */
[----:B------:R-:W-:Y:S01]  /*2b10*/  IMAD.MOV R11, RZ, RZ, -R11 ;  /* 0x000000ffff0b7224 */ /* 0x000fe200078e0a0b */
[C---:B------:R-:W-:Y:S01]  /*2b20*/  ISETP.GT.U32.AND P6, PT, R0.reuse, R30, PT ;  /* 0x0000001e0000720c */ /* 0x040fe20003fc4070 */
[----:B------:R-:W-:Y:S01]  /*2b30*/  @!P0 IMAD.MOV R24, RZ, RZ, -R24 ;  /* 0x000000ffff188224 */ /* 0x000fe200078e0a18 */
[C---:B------:R-:W-:Y:S01]  /*2b40*/  ISETP.GT.U32.AND P0, PT, R0.reuse, R28, PT ;  /* 0x0000001c0000720c */ /* 0x040fe20003f04070 */
[C---:B------:R-:W-:Y:S01]  /*2b50*/  IMAD R32, R0.reuse, R13, R32 ;  /* 0x0000000d00207224 */ /* 0x040fe200078e0220 */
[----:B------:R-:W-:Y:S01]  /*2b60*/  ULDC UR61, c[0x0][0x238] ;  /* 0x00008e00003d7ab9 */ /* 0x000fe20000000800 */
[----:B------:R-:W-:Y:S01]  /*2b70*/  IMAD R34, R0, R11, R34 ;  /* 0x0000000b00227224 */ /* 0x000fe200078e0222 */
[----:B------:R-:W-:Y:S01]  /*2b80*/  UIMAD UR61, UR61, 0x16, URZ ;  /* 0x000000163d3d78a4 */ /* 0x000fe2000f8e023f */
[C---:B------:R-:W-:Y:S01]  /*2b90*/  IMAD.HI.U32 R13, R5.reuse, R36, RZ ;  /* 0x00000024050d7227 */ /* 0x040fe200078e00ff */
[----:B------:R-:W-:Y:S01]  /*2ba0*/  ULDC UR12, c[0x0][0x238] ;  /* 0x00008e00000c7ab9 */ /* 0x000fe20000000800 */
[----:B------:R-:W-:Y:S01]  /*2bb0*/  ULDC UR16, c[0x0][0x238] ;  /* 0x00008e0000107ab9 */ /* 0x000fe20000000800 */
[----:B------:R-:W-:Y:S01]  /*2bc0*/  UIMAD UR12, UR12, 0x15, URZ ;  /* 0x000000150c0c78a4 */ /* 0x000fe2000f8e023f */
[----:B------:R-:W-:Y:S01]  /*2bd0*/  IMAD.HI.U32 R11, R5, R38, RZ ;  /* 0x00000026050b7227 */ /* 0x000fe200078e00ff */
[----:B------:R-:W-:Y:S01]  /*2be0*/  UIMAD UR16, UR16, 0x14, URZ ;  /* 0x00000014101078a4 */ /* 0x000fe2000f8e023f */
[----:B------:R-:W-:-:S02]  /*2bf0*/  ULDC UR59, c[0x0][0x238] ;  /* 0x00008e00003b7ab9 */ /* 0x000fc40000000800 */
[----:B------:R-:W-:Y:S01]  /*2c00*/  IMAD.MOV R13, RZ, RZ, -R13 ;  /* 0x000000ffff0d7224 */ /* 0x000fe200078e0a0d */
[----:B------:R-:W-:Y:S01]  /*2c10*/  UIMAD UR59, UR59, 0x13, URZ ;  /* 0x000000133b3b78a4 */ /* 0x000fe2000f8e023f */
[----:B------:R-:W-:Y:S01]  /*2c20*/  IMAD.MOV R11, RZ, RZ, -R11 ;  /* 0x000000ffff0b7224 */ /* 0x000fe200078e0a0b */
[----:B------:R-:W-:Y:S01]  /*2c30*/  ULDC UR54, c[0x0][0x238] ;  /* 0x00008e0000367ab9 */ /* 0x000fe20000000800 */
[----:B------:R-:W-:Y:S01]  /*2c40*/  @!P2 IMAD.IADD R26, R26, 0x1, -R0 ;  /* 0x000000011a1aa824 */ /* 0x000fe200078e0a00 */
[C---:B------:R-:W-:Y:S01]  /*2c50*/  ISETP.GT.U32.AND P2, PT, R0.reuse, R32, PT ;  /* 0x000000200000720c */ /* 0x040fe20003f44070 */
[C---:B------:R-:W-:Y:S01]  /*2c60*/  IMAD R36, R0.reuse, R13, R36 ;  /* 0x0000000d00247224 */ /* 0x040fe200078e0224 */
[----:B------:R-:W-:Y:S01]  /*2c70*/  UIMAD UR54, UR54, 0x12, URZ ;  /* 0x00000012363678a4 */ /* 0x000fe2000f8e023f */
[C---:B------:R-:W-:Y:S01]  /*2c80*/  IMAD R38, R0.reuse, R11, R38 ;  /* 0x0000000b00267224 */ /* 0x040fe200078e0226 */
[----:B------:R-:W-:Y:S01]  /*2c90*/  ULDC UR52, c[0x0][0x238] ;  /* 0x00008e0000347ab9 */ /* 0x000fe20000000800 */
[----:B------:R-:W-:Y:S01]  /*2ca0*/  @!P1 IMAD.MOV R26, RZ, RZ, -R26 ;  /* 0x000000ffff1a9224 */ /* 0x000fe200078e0a1a */
[----:B------:R-:W-:Y:S01]  /*2cb0*/  ISETP.GT.U32.AND P1, PT, R0, R34, PT ;  /* 0x000000220000720c */ /* 0x000fe20003f24070 */
[--C-:B------:R-:W-:Y:S01]  /*2cc0*/  @!P0 IMAD.IADD R28, R28, 0x1, -R0.reuse ;  /* 0x000000011c1c8824 */ /* 0x100fe200078e0a00 */
[----:B------:R-:W-:Y:S01]  /*2cd0*/  ISETP.GT.U32.AND P0, PT, R0, R36, PT ;  /* 0x000000240000720c */ /* 0x000fe20003f04070 */
[----:B------:R-:W-:Y:S01]  /*2ce0*/  @!P6 IMAD.IADD R30, R30, 0x1, -R0 ;  /* 0x000000011e1ee824 */ /* 0x000fe200078e0a00 */
[----:B------:R-:W-:Y:S01]  /*2cf0*/  ISETP.GT.U32.AND P6, PT, R0, R38, PT ;  /* 0x000000260000720c */ /* 0x000fe20003fc4070 */
[----:B------:R-:W-:Y:S01]  /*2d00*/  IMAD.HI.U32 R11, R5, R40, RZ ;  /* 0x00000028050b7227 */ /* 0x000fe200078e00ff */
[----:B------:R-:W-:Y:S01]  /*2d10*/  UIMAD UR52, UR52, 0x11, URZ ;  /* 0x00000011343478a4 */ /* 0x000fe2000f8e023f */
[----:B------:R-:W-:-:S02]  /*2d20*/  ULDC UR50, c[0x0][0x238] ;  /* 0x00008e0000327ab9 */ /* 0x000fc40000000800 */
[----:B------:R-:W-:Y:S01]  /*2d30*/  IMAD.MOV R11, RZ, RZ, -R11 ;  /* 0x000000ffff0b7224 */ /* 0x000fe200078e0a0b */
[----:B------:R-:W-:Y:S01]  /*2d40*/  USHF.L.U32 UR50, UR50, 0x4, URZ ;  /* 0x0000000432327899 */ /* 0x000fe2000800063f */
[--C-:B------:R-:W-:Y:S01]  /*2d50*/  @!P2 IMAD.IADD R32, R32, 0x1, -R0.reuse ;  /* 0x000000012020a824 */ /* 0x100fe200078e0a00 */
[----:B------:R-:W-:Y:S01]  /*2d60*/  ISETP.GE.AND P2, PT, R147, RZ, PT ;  /* 0x000000ff9300720c */ /* 0x000fe20003f46270 */
[--C-:B------:R-:W-:Y:S01]  /*2d70*/  @!P1 IMAD.IADD R34, R34, 0x1, -R0.reuse ;  /* 0x0000000122229824 */ /* 0x100fe200078e0a00 */
[----:B------:R-:W-:Y:S01]  /*2d80*/  ULDC UR24, c[0x0][0x238] ;  /* 0x00008e0000187ab9 */ /* 0x000fe20000000800 */
[--C-:B------:R-:W-:Y:S01]  /*2d90*/  @!P0 IMAD.IADD R36, R36, 0x1, -R0.reuse ;  /* 0x0000000124248824 */ /* 0x100fe200078e0a00 */
[----:B------:R-:W-:Y:S01]  /*2da0*/  ISETP.GT.U32.AND P1, PT, R0, R32, PT ;  /* 0x000000200000720c */ /* 0x000fe20003f24070 */
[----:B------:R-:W-:Y:S01]  /*2db0*/  @!P6 IMAD.IADD R38, R38, 0x1, -R0 ;  /* 0x000000012626e824 */ /* 0x000fe200078e0a00 */
[C---:B------:R-:W-:Y:S01]  /*2dc0*/  ISETP.GT.U32.AND P0, PT, R0.reuse, R34, PT ;  /* 0x000000220000720c */ /* 0x040fe20003f04070 */
[----:B------:R-:W-:Y:S01]  /*2dd0*/  IMAD.HI.U32 R13, R5, R42, RZ ;  /* 0x0000002a050d7227 */ /* 0x000fe200078e00ff */
[----:B------:R-:W-:Y:S01]  /*2de0*/  ISETP.GT.U32.AND P6, PT, R0, R36, PT ;  /* 0x000000240000720c */ /* 0x000fe20003fc4070 */
[----:B------:R-:W-:-:S02]  /*2df0*/  UIMAD UR24, UR24, 0xf, URZ ;  /* 0x0000000f181878a4 */ /* 0x000fc4000f8e023f */
[----:B------:R-:W-:Y:S01]  /*2e00*/  @!P5 IMAD.MOV R28, RZ, RZ, -R28 ;  /* 0x000000ffff1cd224 */ /* 0x000fe200078e0a1c */
[C---:B------:R-:W-:Y:S01]  /*2e10*/  ISETP.GT.U32.AND P5, PT, R0.reuse, R38, PT ;  /* 0x000000260000720c */ /* 0x040fe20003fa4070 */
[C---:B------:R-:W-:Y:S01]  /*2e20*/  IMAD R40, R0.reuse, R11, R40 ;  /* 0x0000000b00287224 */ /* 0x040fe200078e0228 */
[----:B------:R-:W-:Y:S01]  /*2e30*/  ULDC UR28, c[0x0][0x238] ;  /* 0x00008e00001c7ab9 */ /* 0x000fe20000000800 */
[----:B------:R-:W-:Y:S01]  /*2e40*/  IMAD.MOV R13, RZ, RZ, -R13 ;  /* 0x000000ffff0d7224 */ /* 0x000fe200078e0a0d */
[----:B------:R-:W-:Y:S01]  /*2e50*/  UIMAD UR28, UR28, 0xe, URZ ;  /* 0x0000000e1c1c78a4 */ /* 0x000fe2000f8e023f */
[C---:B------:R-:W-:Y:S01]  /*2e60*/  IMAD.HI.U32 R11, R5.reuse, R44, RZ ;  /* 0x0000002c050b7227 */ /* 0x040fe200078e00ff */
[----:B------:R-:W-:Y:S01]  /*2e70*/  ULDC UR32, c[0x0][0x238] ;  /* 0x00008e0000207ab9 */ /* 0x000fe20000000800 */
[----:B------:R-:W-:Y:S01]  /*2e80*/  ULDC UR36, c[0x0][0x238] ;  /* 0x00008e0000247ab9 */ /* 0x000fe20000000800 */
[----:B------:R-:W-:Y:S01]  /*2e90*/  UIMAD UR32, UR32, 0xd, URZ ;  /* 0x0000000d202078a4 */ /* 0x000fe2000f8e023f */
[C---:B------:R-:W-:Y:S01]  /*2ea0*/  IMAD R42, R0.reuse, R13, R42 ;  /* 0x0000000d002a7224 */ /* 0x040fe200078e022a */
[----:B------:R-:W-:Y:S01]  /*2eb0*/  IABS R13, R62 ;  /* 0x0000003e000d7213 */ /* 0x000fe20000000000 */
[----:B------:R-:W-:Y:S01]  /*2ec0*/  IMAD.MOV R11, RZ, RZ, -R11 ;  /* 0x000000ffff0b7224 */ /* 0x000fe200078e0a0b */
[----:B------:R-:W-:Y:S01]  /*2ed0*/  UIMAD UR36, UR36, 0xc, URZ ;  /* 0x0000000c242478a4 */ /* 0x000fe2000f8e023f */
[----:B------:R-:W-:Y:S01]  /*2ee0*/  @!P3 IMAD.MOV R30, RZ, RZ, -R30 ;  /* 0x000000ffff1eb224 */ /* 0x000fe200078e0a1e */
[----:B------:R-:W-:Y:S01]  /*2ef0*/  ISETP.GT.U32.AND P3, PT, R0, R40, PT ;  /* 0x000000280000720c */ /* 0x000fe20003f64070 */
[----:B------:R-:W-:Y:S01]  /*2f00*/  @!P0 IMAD.IADD R34, R34, 0x1, -R0 ;  /* 0x0000000122228824 */ /* 0x000fe200078e0a00 */
[C---:B------:R-:W-:Y:S01]  /*2f10*/  ISETP.GT.U32.AND P0, PT, R0.reuse, R42, PT ;  /* 0x0000002a0000720c */ /* 0x040fe20003f04070 */
[----:B------:R-:W-:Y:S01]  /*2f20*/  IMAD R44, R0, R11, R44 ;  /* 0x0000000b002c7224 */ /* 0x000fe200078e022c */
[----:B------:R-:W-:Y:S01]  /*2f30*/  ULDC UR40, c[0x0][0x238] ;  /* 0x00008e0000287ab9 */ /* 0x000fe20000000800 */
[--C-:B------:R-:W-:Y:S01]  /*2f40*/  @!P5 IMAD.IADD R38, R38, 0x1, -R0.reuse ;  /* 0x000000012626d824 */ /* 0x100fe200078e0a00 */
[----:B------:R-:W-:Y:S01]  /*2f50*/  UIMAD UR40, UR40, 0xb, URZ ;  /* 0x0000000b282878a4 */ /* 0x000fe2000f8e023f */
[--C-:B------:R-:W-:Y:S01]  /*2f60*/  @!P1 IMAD.IADD R32, R32, 0x1, -R0.reuse ;  /* 0x0000000120209824 */ /* 0x100fe200078e0a00 */
[----:B------:R-:W-:Y:S01]  /*2f70*/  ISETP.GT.U32.AND P5, PT, R0, R44, PT ;  /* 0x0000002c0000720c */ /* 0x000fe20003fa4070 */
[--C-:B------:R-:W-:Y:S01]  /*2f80*/  @!P6 IMAD.IADD R36, R36, 0x1, -R0.reuse ;  /* 0x000000012424e824 */ /* 0x100fe200078e0a00 */
[----:B------:R-:W-:Y:S01]  /*2f90*/  ISETP.GE.AND P1, PT, R46, RZ, PT ;  /* 0x000000ff2e00720c */ /* 0x000fe20003f26270 */
[----:B------:R-:W-:Y:S01]  /*2fa0*/  IMAD.MOV.U32 R46, RZ, RZ, R13 ;  /* 0x000000ffff2e7224 */ /* 0x000fe200078e000d */
[----:B------:R-:W-:Y:S01]  /*2fb0*/  IABS R13, R58 ;  /* 0x0000003a000d7213 */ /* 0x000fe20000000000 */
[--C-:B------:R-:W-:Y:S01]  /*2fc0*/  @!P3 IMAD.IADD R40, R40, 0x1, -R0.reuse ;  /* 0x000000012828b824 */ /* 0x100fe200078e0a00 */
[----:B------:R-:W-:Y:S01]  /*2fd0*/  ISETP.GE.AND P3, PT, R48, RZ, PT ;  /* 0x000000ff3000720c */ /* 0x000fe20003f66270 */
[----:B------:R-:W-:Y:S01]  /*2fe0*/  IMAD.HI.U32 R11, R5, R46, RZ ;  /* 0x0000002e050b7227 */ /* 0x000fe200078e00ff */
[----:B------:R-:W-:Y:S01]  /*2ff0*/  ISETP.GE.AND P6, PT, R146, RZ, PT ;  /* 0x000000ff9200720c */ /* 0x000fe20003fc6270 */
[----:B------:R-:W-:Y:S01]  /*3000*/  ULDC UR44, c[0x0][0x238] ;  /* 0x00008e00002c7ab9 */ /* 0x000fe20000000800 */
[----:B------:R-:W-:Y:S01]  /*3010*/  IABS R146, R45 ;  /* 0x0000002d00927213 */ /* 0x000fe20000000000 */
[--C-:B------:R-:W-:Y:S01]  /*3020*/  @!P0 IMAD.IADD R42, R42, 0x1, -R0.reuse ;  /* 0x000000012a2a8824 */ /* 0x100fe200078e0a00 */
[----:B------:R-:W-:Y:S01]  /*3030*/  ISETP.GE.AND P0, PT, R145, RZ, PT ;  /* 0x000000ff9100720c */ /* 0x000fe20003f06270 */
[----:B------:R-:W-:Y:S01]  /*3040*/  IMAD.MOV R11, RZ, RZ, -R11 ;  /* 0x000000ffff0b7224 */ /* 0x000fe200078e0a0b */
[----:B------:R-:W-:Y:S01]  /*3050*/  UIMAD UR44, UR44, 0xa, URZ ;  /* 0x0000000a2c2c78a4 */ /* 0x000fe2000f8e023f */
[----:B------:R-:W-:Y:S01]  /*3060*/  IMAD.MOV.U32 R48, RZ, RZ, R13 ;  /* 0x000000ffff307224 */ /* 0x000fe200078e000d */
[----:B------:R-:W-:Y:S01]  /*3070*/  ULDC UR46, c[0x0][0x238] ;  /* 0x00008e00002e7ab9 */ /* 0x000fe20000000800 */
[----:B------:R-:W-:Y:S01]  /*3080*/  @!P5 IMAD.IADD R44, R44, 0x1, -R0 ;  /* 0x000000012c2cd824 */ /* 0x000fe200078e0a00 */
[C---:B------:R-:W-:Y:S01]  /*3090*/  ISETP.GT.U32.AND P5, PT, R0.reuse, R42, PT ;  /* 0x0000002a0000720c */ /* 0x040fe20003fa4070 */
[----:B------:R-:W-:Y:S01]  /*30a0*/  IMAD R46, R0, R11, R46 ;  /* 0x0000000b002e7224 */ /* 0x000fe200078e022e */
[----:B------:R-:W-:Y:S01]  /*30b0*/  USHF.L.U32 UR46, UR46, 0x3, URZ ;  /* 0x000000032e2e7899 */ /* 0x000fe2000800063f */
[----:B------:R-:W-:-:S04]  /*30c0*/  IMAD.HI.U32 R11, R5, R48, RZ ;  /* 0x00000030050b7227 */ /* 0x000fc800078e00ff */
[----:B------:R-:W-:Y:S02]  /*30d0*/  IMAD.MOV R11, RZ, RZ, -R11 ;  /* 0x000000ffff0b7224 */ /* 0x000fe400078e0a0b */
[----:B------:R-:W-:Y:S01]  /*30e0*/  @!P1 IMAD.MOV R36, RZ, RZ, -R36 ;  /* 0x000000ffff249224 */ /* 0x000fe200078e0a24 */
[C---:B------:R-:W-:Y:S01]  /*30f0*/  ISETP.GT.U32.AND P1, PT, R0.reuse, R46, PT ;  /* 0x0000002e0000720c */ /* 0x040fe20003f24070 */
[----:B------:R-:W-:Y:S02]  /*3100*/  IMAD R48, R0, R11, R48 ;  /* 0x0000000b00307224 */ /* 0x000fe400078e0230 */
[----:B------:R-:W-:Y:S02]  /*3110*/  @!P5 IMAD.IADD R42, R42, 0x1, -R0 ;  /* 0x000000012a2ad824 */ /* 0x000fe400078e0a00 */
[----:B------:R-:W-:Y:S01]  /*3120*/  IMAD.MOV.U32 R13, RZ, RZ, R15 ;  /* 0x000000ffff0d7224 */ /* 0x000fe200078e000f */
[C---:B------:R-:W-:Y:S01]  /*3130*/  ISETP.GT.U32.AND P5, PT, R0.reuse, R48, PT ;  /* 0x000000300000720c */ /* 0x040fe20003fa4070 */
[----:B------:R-:W-:Y:S01]  /*3140*/  @!P2 IMAD.MOV R34, RZ, RZ, -R34 ;  /* 0x000000ffff22a224 */ /* 0x000fe200078e0a22 */
[C---:B------:R-:W-:Y:S01]  /*3150*/  ISETP.GT.U32.AND P2, PT, R0.reuse, R44, PT ;  /* 0x0000002c0000720c */ /* 0x040fe20003f44070 */
[----:B------:R-:W-:Y:S01]  /*3160*/  @!P4 IMAD.MOV R32, RZ, RZ, -R32 ;  /* 0x000000ffff20c224 */ /* 0x000fe200078e0a20 */
[----:B------:R-:W-:Y:S01]  /*3170*/  ISETP.GT.U32.AND P4, PT, R0, R40, PT ;  /* 0x000000280000720c */ /* 0x000fe20003f84070 */
[----:B------:R-:W-:Y:S01]  /*3180*/  IMAD.HI.U32 R11, R5, R13, RZ ;  /* 0x0000000d050b7227 */ /* 0x000fe200078e00ff */
[----:B------:R-:W-:-:S03]  /*3190*/  IABS R15, R52 ;  /* 0x00000034000f7213 */ /* 0x000fc60000000000 */
[----:B------:R-:W-:Y:S01]  /*31a0*/  @!P6 IMAD.MOV R38, RZ, RZ, -R38 ;  /* 0x000000ffff26e224 */ /* 0x000fe200078e0a26 */
[----:B------:R-:W-:Y:S01]  /*31b0*/  ISETP.GE.AND P6, PT, R64, RZ, PT ;  /* 0x000000ff4000720c */ /* 0x000fe20003fc6270 */
[----:B------:R-:W-:Y:S01]  /*31c0*/  IMAD.MOV R11, RZ, RZ, -R11 ;  /* 0x000000ffff0b7224 */ /* 0x000fe200078e0a0b */
[----:B------:R-:W-:Y:S01]  /*31d0*/  IABS R64, R143 ;  /* 0x0000008f00407213 */ /* 0x000fe20000000000 */
[--C-:B------:R-:W-:Y:S02]  /*31e0*/  @!P5 IMAD.IADD R48, R48, 0x1, -R0.reuse ;  /* 0x000000013030d824 */ /* 0x100fe400078e0a00 */
[----:B------:R-:W-:Y:S01]  /*31f0*/  @!P1 IMAD.IADD R46, R46, 0x1, -R0 ;  /* 0x000000012e2e9824 */ /* 0x000fe200078e0a00 */
[----:B------:R-:W-:Y:S01]  /*3200*/  ISETP.GE.AND P1, PT, R50, RZ, PT ;  /* 0x000000ff3200720c */ /* 0x000fe20003f26270 */
[C---:B------:R-:W-:Y:S01]  /*3210*/  IMAD R50, R0.reuse, R11, R13 ;  /* 0x0000000b00327224 */ /* 0x040fe200078e020d */
[----:B------:R-:W-:Y:S01]  /*3220*/  ISETP.GT.U32.AND P5, PT, R0, R48, PT ;  /* 0x000000300000720c */ /* 0x000fe20003fa4070 */
[----:B------:R-:W-:-:S04]  /*3230*/  IMAD.HI.U32 R11, R5, R15, RZ ;  /* 0x0000000f050b7227 */ /* 0x000fc800078e00ff */
[--C-:B------:R-:W-:Y:S01]  /*3240*/  @!P2 IMAD.IADD R44, R44, 0x1, -R0.reuse ;  /* 0x000000012c2ca824 */ /* 0x100fe200078e0a00 */
[----:B------:R-:W-:Y:S01]  /*3250*/  ISETP.GE.AND P2, PT, R58, RZ, PT ;  /* 0x000000ff3a00720c */ /* 0x000fe20003f46270 */
[----:B------:R-:W-:Y:S01]  /*3260*/  @!P4 IMAD.IADD R40, R40, 0x1, -R0 ;  /* 0x000000012828c824 */ /* 0x000fe200078e0a00 */
[----:B------:R-:W-:Y:S01]  /*3270*/  ISETP.GE.AND P4, PT, R62, RZ, PT ;  /* 0x000000ff3e00720c */ /* 0x000fe20003f86270 */
[----:B------:R-:W-:Y:S01]  /*3280*/  IMAD.MOV R11, RZ, RZ, -R11 ;  /* 0x000000ffff0b7224 */ /* 0x000fe200078e0a0b */
[----:B------:R-:W-:Y:S01]  /*3290*/  IABS R58, R56 ;  /* 0x00000038003a7213 */ /* 0x000fe20000000000 */
[----:B------:R-:W-:Y:S01]  /*32a0*/  @!P6 IMAD.MOV R44, RZ, RZ, -R44 ;  /* 0x000000ffff2ce224 */ /* 0x000fe200078e0a2c */
[----:B------:R-:W-:Y:S01]  /*32b0*/  ISETP.GE.AND P6, PT, R52, RZ, PT ;  /* 0x000000ff3400720c */ /* 0x000fe20003fc6270 */
[----:B------:R-:W-:Y:S01]  /*32c0*/  @!P3 IMAD.MOV R40, RZ, RZ, -R40 ;  /* 0x000000ffff28b224 */ /* 0x000fe200078e0a28 */
[C---:B------:R-:W-:Y:S01]  /*32d0*/  ISETP.GT.U32.AND P3, PT, R0.reuse, R46, PT ;  /* 0x0000002e0000720c */ /* 0x040fe20003f64070 */
[----:B------:R-:W-:Y:S01]  /*32e0*/  @!P0 IMAD.MOV R42, RZ, RZ, -R42 ;  /* 0x000000ffff2a8224 */ /* 0x000fe200078e0a2a */
[C---:B------:R-:W-:Y:S01]  /*32f0*/  ISETP.GT.U32.AND P0, PT, R0.reuse, R50, PT ;  /* 0x000000320000720c */ /* 0x040fe20003f04070 */
[----:B------:R-:W-:Y:S01]  /*3300*/  IMAD R52, R0, R11, R15 ;  /* 0x0000000b00347224 */ /* 0x000fe200078e020f */
[----:B------:R-:W-:Y:S01]  /*3310*/  IABS R62, R54 ;  /* 0x00000036003e7213 */ /* 0x000fe20000000000 */
[----:B------:R-:W-:Y:S01]  /*3320*/  @!P5 IMAD.IADD R48, R48, 0x1, -R0 ;  /* 0x000000013030d824 */ /* 0x000fe200078e0a00 */
[----:B------:R-:W-:Y:S01]  /*3330*/  IABS R15, R60 ;  /* 0x0000003c000f7213 */ /* 0x000fe20000000000 */
[----:B------:R-:W-:Y:S01]  /*3340*/  IMAD.HI.U32 R11, R5, R58, RZ ;  /* 0x0000003a050b7227 */ /* 0x000fe200078e00ff */
[----:B------:R-:W-:-:S03]  /*3350*/  ISETP.GT.U32.AND P5, PT, R0, R52, PT ;  /* 0x000000340000720c */ /* 0x000fc60003fa4070 */
[----:B------:R-:W-:Y:S02]  /*3360*/  IMAD.MOV R11, RZ, RZ, -R11 ;  /* 0x000000ffff0b7224 */ /* 0x000fe400078e0a0b */
[--C-:B------:R-:W-:Y:S01]  /*3370*/  @!P3 IMAD.IADD R46, R46, 0x1, -R0.reuse ;  /* 0x000000012e2eb824 */ /* 0x100fe200078e0a00 */
[----:B------:R-:W-:Y:S01]  /*3380*/  ISETP.GE.AND P3, PT, R56, RZ, PT ;  /* 0x000000ff3800720c */ /* 0x000fe20003f66270 */
[----:B------:R-:W-:Y:S01]  /*3390*/  @!P0 IMAD.IADD R50, R50, 0x1, -R0 ;  /* 0x0000000132328824 */ /* 0x000fe200078e0a00 */
[----:B------:R-:W-:Y:S01]  /*33a0*/  ISETP.GE.AND P0, PT, R54, RZ, PT ;  /* 0x000000ff3600720c */ /* 0x000fe20003f06270 */
[----:B------:R-:W-:Y:S02]  /*33b0*/  @!P4 IMAD.MOV R46, RZ, RZ, -R46 ;  /* 0x000000ffff2ec224 */ /* 0x000fe400078e0a2e */
[C---:B------:R-:W-:Y:S01]  /*33c0*/  IMAD R54, R0.reuse, R11, R58 ;  /* 0x0000000b00367224 */ /* 0x040fe200078e023a */
[----:B------:R-:W-:Y:S01]  /*33d0*/  ISETP.GT.U32.AND P4, PT, R0, R50, PT ;  /* 0x000000320000720c */ /* 0x000fe20003f84070 */
[----:B------:R-:W-:-:S02]  /*33e0*/  @!P5 IMAD.IADD R52, R52, 0x1, -R0 ;  /* 0x000000013434d824 */ /* 0x000fc400078e0a00 */
[----:B------:R-:W-:-:S03]  /*33f0*/  IMAD.HI.U32 R13, R5, R62, RZ ;  /* 0x0000003e050d7227 */ /* 0x000fc600078e00ff */
[----:B------:R-:W-:Y:S01]  /*3400*/  ISETP.GT.U32.AND P5, PT, R0, R52, PT ;  /* 0x000000340000720c */ /* 0x000fe20003fa4070 */
[----:B------:R-:W-:Y:S02]  /*3410*/  IMAD.MOV.U32 R58, RZ, RZ, R15 ;  /* 0x000000ffff3a7224 */ /* 0x000fe400078e000f */
[----:B------:R-:W-:Y:S02]  /*3420*/  IMAD.MOV R13, RZ, RZ, -R13 ;  /* 0x000000ffff0d7224 */ /* 0x000fe400078e0a0d */
[----:B------:R-:W-:-:S04]  /*3430*/  IMAD.HI.U32 R11, R5, R58, RZ ;  /* 0x0000003a050b7227 */ /* 0x000fc800078e00ff */
[----:B------:R-:W-:Y:S01]  /*3440*/  IMAD R56, R0, R13, R62 ;  /* 0x0000000d00387224 */ /* 0x000fe200078e023e */
[----:B------:R-:W-:Y:S01]  /*3450*/  IABS R62, R144 ;  /* 0x00000090003e7213 */ /* 0x000fe20000000000 */
[----:B------:R-:W-:Y:S02]  /*3460*/  IMAD.MOV R11, RZ, RZ, -R11 ;  /* 0x000000ffff0b7224 */ /* 0x000fe400078e0a0b */
[----:B------:R-:W-:Y:S01]  /*3470*/  @!P4 IMAD.IADD R50, R50, 0x1, -R0 ;  /* 0x000000013232c824 */ /* 0x000fe200078e0a00 */
[C---:B------:R-:W-:Y:S01]  /*3480*/  ISETP.GT.U32.AND P4, PT, R0.reuse, R56, PT ;  /* 0x000000380000720c */ /* 0x040fe20003f84070 */
[C---:B------:R-:W-:Y:S02]  /*3490*/  IMAD R58, R0.reuse, R11, R58 ;  /* 0x0000000b003a7224 */ /* 0x040fe400078e023a */
[----:B------:R-:W-:Y:S01]  /*34a0*/  @!P2 IMAD.MOV R48, RZ, RZ, -R48 ;  /* 0x000000ffff30a224 */ /* 0x000fe200078e0a30 */
[----:B------:R-:W-:Y:S01]  /*34b0*/  ISETP.GT.U32.AND P2, PT, R0, R54, PT ;  /* 0x000000360000720c */ /* 0x000fe20003f44070 */
[----:B------:R-:W-:Y:S01]  /*34c0*/  @!P5 IMAD.IADD R52, R52, 0x1, -R0 ;  /* 0x000000013434d824 */ /* 0x000fe200078e0a00 */
[----:B------:R-:W-:Y:S01]  /*34d0*/  ISETP.GT.U32.AND P5, PT, R0, R58, PT ;  /* 0x0000003a0000720c */ /* 0x000fe20003fa4070 */
[----:B------:R-:W-:-:S04]  /*34e0*/  IMAD.HI.U32 R11, R5, R62, RZ ;  /* 0x0000003e050b7227 */ /* 0x000fc800078e00ff */
[----:B------:R-:W-:Y:S02]  /*34f0*/  IMAD.MOV R11, RZ, RZ, -R11 ;  /* 0x000000ffff0b7224 */ /* 0x000fe400078e0a0b */
[----:B------:R-:W-:Y:S02]  /*3500*/  @!P4 IMAD.IADD R56, R56, 0x1, -R0 ;  /* 0x000000013838c824 */ /* 0x000fe400078e0a00 */
[----:B------:R-:W-:-:S04]  /*3510*/  IMAD.HI.U32 R13, R5, R64, RZ ;  /* 0x00000040050d7227 */ /* 0x000fc800078e00ff */
[----:B------:R-:W-:Y:S01]  /*3520*/  @!P2 IMAD.IADD R54, R54, 0x1, -R0 ;  /* 0x000000013636a824 */ /* 0x000fe200078e0a00 */
[----:B------:R-:W-:Y:S01]  /*3530*/  ISETP.GE.AND P2, PT, R60, RZ, PT ;  /* 0x000000ff3c00720c */ /* 0x000fe20003f46270 */
[----:B------:R-:W-:Y:S02]  /*3540*/  IMAD R60, R0, R11, R62 ;  /* 0x0000000b003c7224 */ /* 0x000fe400078e023e */
[----:B------:R-:W-:Y:S01]  /*3550*/  @!P5 IMAD.IADD R58, R58, 0x1, -R0 ;  /* 0x000000013a3ad824 */ /* 0x000fe200078e0a00 */
[C---:B------:R-:W-:Y:S01]  /*3560*/  ISETP.GT.U32.AND P5, PT, R0.reuse, R56, PT ;  /* 0x000000380000720c */ /* 0x040fe20003fa4070 */
[----:B------:R-:W-:Y:S01]  /*3570*/  IMAD.HI.U32 R15, R5, R129, RZ ;  /* 0x00000081050f7227 */ /* 0x000fe200078e00ff */
[----:B------:R-:W-:-:S03]  /*3580*/  ISETP.GT.U32.AND P4, PT, R0, R54, PT ;  /* 0x000000360000720c */ /* 0x000fc60003f84070 */
[----:B------:R-:W-:Y:S01]  /*3590*/  @!P6 IMAD.MOV R52, RZ, RZ, -R52 ;  /* 0x000000ffff34e224 */ /* 0x000fe200078e0a34 */
[----:B------:R-:W-:Y:S01]  /*35a0*/  ISETP.GT.U32.AND P6, PT, R0, R60, PT ;  /* 0x0000003c0000720c */ /* 0x000fe20003fc4070 */
[----:B------:R-:W-:Y:S02]  /*35b0*/  IMAD.MOV R13, RZ, RZ, -R13 ;  /* 0x000000ffff0d7224 */ /* 0x000fe400078e0a0d */
[----:B------:R-:W-:Y:S02]  /*35c0*/  IMAD.MOV R15, RZ, RZ, -R15 ;  /* 0x000000ffff0f7224 */ /* 0x000fe400078e0a0f */
[----:B------:R-:W-:-:S04]  /*35d0*/  IMAD.HI.U32 R11, R5, R196, RZ ;  /* 0x000000c4050b7227 */ /* 0x000fc800078e00ff */
[C---:B------:R-:W-:Y:S02]  /*35e0*/  IMAD R62, R0.reuse, R13, R64 ;  /* 0x0000000d003e7224 */ /* 0x040fe400078e0240 */
[----:B------:R-:W-:Y:S01]  /*35f0*/  IMAD R64, R0, R15, R129 ;  /* 0x0000000f00407224 */ /* 0x000fe200078e0281 */
[----:B------:R-:W-:Y:S01]  /*3600*/  IABS R15, R53 ;  /* 0x00000035000f7213 */ /* 0x000fe20000000000 */
[----:B------:R-:W-:Y:S02]  /*3610*/  IMAD.MOV R11, RZ, RZ, -R11 ;  /* 0x000000ffff0b7224 */ /* 0x000fe400078e0a0b */
[----:B------:R-:W-:Y:S01]  /*3620*/  @!P5 IMAD.IADD R56, R56, 0x1, -R0 ;  /* 0x000000013838d824 */ /* 0x000fe200078e0a00 */
[C---:B------:R-:W-:Y:S01]  /*3630*/  ISETP.GT.U32.AND P5, PT, R0.reuse, R64, PT ;  /* 0x000000400000720c */ /* 0x040fe20003fa4070 */
[----:B------:R-:W-:Y:S02]  /*3640*/  IMAD R196, R0, R11, R196 ;  /* 0x0000000b00c47224 */ /* 0x000fe400078e02c4 */
[----:B------:R-:W-:-:S02]  /*3650*/  @!P6 IMAD.IADD R60, R60, 0x1, -R0 ;  /* 0x000000013c3ce824 */ /* 0x000fc400078e0a00 */
[----:B------:R-:W-:Y:S01]  /*3660*/  @!P4 IMAD.IADD R54, R54, 0x1, -R0 ;  /* 0x000000013636c824 */ /* 0x000fe200078e0a00 */
[C---:B------:R-:W-:Y:S01]  /*3670*/  ISETP.GT.U32.AND P6, PT, R0.reuse, R196, PT ;  /* 0x000000c40000720c */ /* 0x040fe20003fc4070 */
[----:B------:R-:W-:Y:S01]  /*3680*/  IMAD.HI.U32 R11, R5, R200, RZ ;  /* 0x000000c8050b7227 */ /* 0x000fe200078e00ff */
[----:B------:R-:W-:-:S03]  /*3690*/  ISETP.GT.U32.AND P4, PT, R0, R62, PT ;  /* 0x0000003e0000720c */ /* 0x000fc60003f84070 */
[----:B------:R-:W-:Y:S02]  /*36a0*/  IMAD.MOV R13, RZ, RZ, -R11 ;  /* 0x000000ffff0d7224 */ /* 0x000fe400078e0a0b */
[----:B------:R-:W-:Y:S02]  /*36b0*/  @!P5 IMAD.IADD R64, R64, 0x1, -R0 ;  /* 0x000000014040d824 */ /* 0x000fe400078e0a00 */
[----:B------:R-:W-:-:S04]  /*36c0*/  IMAD.HI.U32 R11, R5, R202, RZ ;  /* 0x000000ca050b7227 */ /* 0x000fc800078e00ff */
[--C-:B------:R-:W-:Y:S01]  /*36d0*/  @!P6 IMAD.IADD R196, R196, 0x1, -R0.reuse ;  /* 0x00000001c4c4e824 */ /* 0x100fe200078e0a00 */
[----:B------:R-:W-:Y:S01]  /*36e0*/  ISETP.GT.U32.AND P6, PT, R0, R64, PT ;  /* 0x000000400000720c */ /* 0x000fe20003fc4070 */
[----:B------:R-:W-:Y:S02]  /*36f0*/  IMAD.MOV R11, RZ, RZ, -R11 ;  /* 0x000000ffff0b7224 */ /* 0x000fe400078e0a0b */
[----:B------:R-:W-:Y:S01]  /*3700*/  @!P4 IMAD.IADD R62, R62, 0x1, -R0 ;  /* 0x000000013e3ec824 */ /* 0x000fe200078e0a00 */
[----:B------:R-:W-:Y:S01]  /*3710*/  ISETP.GE.AND P4, PT, R143, RZ, PT ;  /* 0x000000ff8f00720c */ /* 0x000fe20003f86270 */
[C---:B------:R-:W-:Y:S02]  /*3720*/  IMAD R202, R0.reuse, R11, R202 ;  /* 0x0000000b00ca7224 */ /* 0x040fe400078e02ca */
[----:B------:R-:W-:Y:S01]  /*3730*/  @!P3 IMAD.MOV R54, RZ, RZ, -R54 ;  /* 0x000000ffff36b224 */ /* 0x000fe200078e0a36 */
[C---:B------:R-:W-:Y:S01]  /*3740*/  ISETP.GT.U32.AND P5, PT, R0.reuse, R62, PT ;  /* 0x0000003e0000720c */ /* 0x040fe20003fa4070 */
[----:B------:R-:W-:Y:S01]  /*3750*/  IMAD.HI.U32 R11, R5, R210, RZ ;  /* 0x000000d2050b7227 */ /* 0x000fe200078e00ff */
[----:B------:R-:W-:-:S03]  /*3760*/  ISETP.GT.U32.AND P3, PT, R0, R60, PT ;  /* 0x0000003c0000720c */ /* 0x000fc60003f64070 */
[----:B------:R-:W-:Y:S01]  /*3770*/  @!P6 IMAD.IADD R64, R64, 0x1, -R0 ;  /* 0x000000014040e824 */ /* 0x000fe200078e0a00 */
[C---:B------:R-:W-:Y:S01]  /*3780*/  ISETP.GT.U32.AND P6, PT, R0.reuse, R202, PT ;  /* 0x000000ca0000720c */ /* 0x040fe20003fc4070 */
[----:B------:R-:W-:Y:S01]  /*3790*/  @!P0 IMAD.MOV R56, RZ, RZ, -R56 ;  /* 0x000000ffff388224 */ /* 0x000fe200078e0a38 */
[C---:B------:R-:W-:Y:S01]  /*37a0*/  ISETP.GT.U32.AND P0, PT, R0.reuse, R196, PT ;  /* 0x000000c40000720c */ /* 0x040fe20003f04070 */
[----:B------:R-:W-:Y:S02]  /*37b0*/  IMAD R200, R0, R13, R200 ;  /* 0x0000000d00c87224 */ /* 0x000fe400078e02c8 */
[----:B------:R-:W-:Y:S02]  /*37c0*/  IMAD.MOV R13, RZ, RZ, -R11 ;  /* 0x000000ffff0d7224 */ /* 0x000fe400078e0a0b */
[----:B------:R-:W-:-:S04]  /*37d0*/  IMAD.HI.U32 R11, R5, R212, RZ ;  /* 0x000000d4050b7227 */ /* 0x000fc800078e00ff */
[----:B------:R-:W-:Y:S01]  /*37e0*/  @!P1 IMAD.MOV R50, RZ, RZ, -R50 ;  /* 0x000000ffff329224 */ /* 0x000fe200078e0a32 */
[----:B------:R-:W-:Y:S01]  /*37f0*/  ISETP.GT.U32.AND P1, PT, R0, R58, PT ;  /* 0x0000003a0000720c */ /* 0x000fe20003f24070 */
[--C-:B------:R-:W-:Y:S01]  /*3800*/  @!P5 IMAD.IADD R62, R62, 0x1, -R0.reuse ;  /* 0x000000013e3ed824 */ /* 0x100fe200078e0a00 */
[----:B------:R-:W-:Y:S01]  /*3810*/  ISETP.GE.AND P5, PT, R141, RZ, PT ;  /* 0x000000ff8d00720c */ /* 0x000fe20003fa6270 */
[--C-:B------:R-:W-:Y:S02]  /*3820*/  @!P6 IMAD.IADD R202, R202, 0x1, -R0.reuse ;  /* 0x00000001cacae824 */ /* 0x100fe400078e0a00 */
[----:B------:R-:W-:Y:S02]  /*3830*/  IMAD.MOV R11, RZ, RZ, -R11 ;  /* 0x000000ffff0b7224 */ /* 0x000fe400078e0a0b */
[----:B------:R-:W-:Y:S01]  /*3840*/  @!P3 IMAD.IADD R60, R60, 0x1, -R0 ;  /* 0x000000013c3cb824 */ /* 0x000fe200078e0a00 */
[C---:B------:R-:W-:Y:S01]  /*3850*/  ISETP.GT.U32.AND P3, PT, R0.reuse, R200, PT ;  /* 0x000000c80000720c */ /* 0x040fe20003f64070 */
[----:B------:R-:W-:Y:S01]  /*3860*/  @!P4 IMAD.MOV R62, RZ, RZ, -R62 ;  /* 0x000000ffff3ec224 */ /* 0x000fe200078e0a3e */
[C---:B------:R-:W-:Y:S01]  /*3870*/  ISETP.GT.U32.AND P4, PT, R0.reuse, R202, PT ;  /* 0x000000ca0000720c */ /* 0x040fe20003f84070 */
[----:B------:R-:W-:-:S02]  /*3880*/  IMAD R212, R0, R11, R212 ;  /* 0x0000000b00d47224 */ /* 0x000fc400078e02d4 */
[----:B------:R-:W-:-:S04]  /*3890*/  IMAD.HI.U32 R11, R5, R214, RZ ;  /* 0x000000d6050b7227 */ /* 0x000fc800078e00ff */
[--C-:B------:R-:W-:Y:S01]  /*38a0*/  @!P0 IMAD.IADD R196, R196, 0x1, -R0.reuse ;  /* 0x00000001c4c48824 */ /* 0x100fe200078e0a00 */
[----:B------:R-:W-:Y:S01]  /*38b0*/  ISETP.GE.AND P0, PT, R140, RZ, PT ;  /* 0x000000ff8c00720c */ /* 0x000fe20003f06270 */
[----:B------:R-:W-:Y:S01]  /*38c0*/  IMAD.MOV R11, RZ, RZ, -R11 ;  /* 0x000000ffff0b7224 */ /* 0x000fe200078e0a0b */
[----:B------:R-:W-:Y:S01]  /*38d0*/  IABS R140, R31 ;  /* 0x0000001f008c7213 */ /* 0x000fe20000000000 */
[----:B------:R-:W-:Y:S01]  /*38e0*/  @!P1 IMAD.IADD R58, R58, 0x1, -R0 ;  /* 0x000000013a3a9824 */ /* 0x000fe200078e0a00 */
[----:B------:R-:W-:Y:S01]  /*38f0*/  ISETP.GE.AND P1, PT, R144, RZ, PT ;  /* 0x000000ff9000720c */ /* 0x000fe20003f26270 */
[----:B------:R-:W-:Y:S01]  /*3900*/  @!P5 IMAD.MOV R196, RZ, RZ, -R196 ;  /* 0x000000ffffc4d224 */ /* 0x000fe200078e0ac4 */
[C---:B------:R-:W-:Y:S01]  /*3910*/  ISETP.GT.U32.AND P5, PT, R0.reuse, R212, PT ;  /* 0x000000d40000720c */ /* 0x040fe20003fa4070 */
[----:B------:R-:W-:Y:S01]  /*3920*/  IMAD R214, R0, R11, R214 ;  /* 0x0000000b00d67224 */ /* 0x000fe200078e02d6 */
[----:B------:R-:W-:Y:S01]  /*3930*/  IABS R144, R55 ;  /* 0x0000003700907213 */ /* 0x000fe20000000000 */
[--C-:B------:R-:W-:Y:S01]  /*3940*/  @!P3 IMAD.IADD R200, R200, 0x1, -R0.reuse ;  /* 0x00000001c8c8b824 */ /* 0x100fe200078e0a00 */
[----:B------:R-:W-:Y:S01]  /*3950*/  ISETP.GE.AND P3, PT, R139, RZ, PT ;  /* 0x000000ff8b00720c */ /* 0x000fe20003f66270 */
[----:B------:R-:W-:Y:S01]  /*3960*/  @!P4 IMAD.IADD R202, R202, 0x1, -R0 ;  /* 0x00000001cacac824 */ /* 0x000fe200078e0a00 */
[C---:B------:R-:W-:Y:S01]  /*3970*/  ISETP.GT.U32.AND P4, PT, R0.reuse, R214, PT ;  /* 0x000000d60000720c */ /* 0x040fe20003f84070 */
[----:B------:R-:W-:-:S02]  /*3980*/  IMAD R210, R0, R13, R210 ;  /* 0x0000000d00d27224 */ /* 0x000fc400078e02d2 */
[----:B------:R-:W-:-:S03]  /*3990*/  IMAD.HI.U32 R11, R5, R222, RZ ;  /* 0x000000de050b7227 */ /* 0x000fc600078e00ff */
[C---:B------:R-:W-:Y:S01]  /*39a0*/  ISETP.GT.U32.AND P6, PT, R0.reuse, R210, PT ;  /* 0x000000d20000720c */ /* 0x040fe20003fc4070 */
[----:B------:R-:W-:Y:S01]  /*39b0*/  @!P1 IMAD.MOV R60, RZ, RZ, -R60 ;  /* 0x000000ffff3c9224 */ /* 0x000fe200078e0a3c */
[----:B------:R-:W-:Y:S01]  /*39c0*/  ISETP.GT.U32.AND P1, PT, R0, R200, PT ;  /* 0x000000c80000720c */ /* 0x000fe20003f24070 */
[----:B------:R-:W-:Y:S01]  /*39d0*/  @!P5 IMAD.IADD R212, R212, 0x1, -R0 ;  /* 0x00000001d4d4d824 */ /* 0x000fe200078e0a00 */
[----:B------:R-:W-:Y:S01]  /*39e0*/  ISETP.GE.AND P5, PT, R134, RZ, PT ;  /* 0x000000ff8600720c */ /* 0x000fe20003fa6270 */
[----:B------:R-:W-:Y:S01]  /*39f0*/  @!P3 IMAD.MOV R202, RZ, RZ, -R202 ;  /* 0x000000ffffcab224 */ /* 0x000fe200078e0aca */
[----:B------:R-:W-:Y:S01]  /*3a00*/  IABS R134, R19 ;  /* 0x0000001300867213 */ /* 0x000fe20000000000 */
[----:B------:R-:W-:Y:S01]  /*3a10*/  @!P4 IMAD.IADD R214, R214, 0x1, -R0 ;  /* 0x00000001d6d6c824 */ /* 0x000fe200078e0a00 */
[----:B------:R-:W-:Y:S01]  /*3a20*/  ISETP.GT.U32.AND P3, PT, R0, R212, PT ;  /* 0x000000d40000720c */ /* 0x000fe20003f64070 */
[----:B------:R-:W-:Y:S01]  /*3a30*/  @!P2 IMAD.MOV R58, RZ, RZ, -R58 ;  /* 0x000000ffff3aa224 */ /* 0x000fe200078e0a3a */
[----:B------:R-:W-:Y:S01]  /*3a40*/  ISETP.GE.AND P2, PT, R142, RZ, PT ;  /* 0x000000ff8e00720c */ /* 0x000fe20003f46270 */
[----:B------:R-:W-:Y:S01]  /*3a50*/  IMAD.MOV R11, RZ, RZ, -R11 ;  /* 0x000000ffff0b7224 */ /* 0x000fe200078e0a0b */
[----:B------:R-:W-:Y:S01]  /*3a60*/  ISETP.GT.U32.AND P4, PT, R0, R214, PT ;  /* 0x000000d60000720c */ /* 0x000fe20003f84070 */
[--C-:B------:R-:W-:Y:S01]  /*3a70*/  @!P6 IMAD.IADD R210, R210, 0x1, -R0.reuse ;  /* 0x00000001d2d2e824 */ /* 0x100fe200078e0a00 */
[----:B------:R-:W-:Y:S01]  /*3a80*/  ISETP.GE.AND P6, PT, R136, RZ, PT ;  /* 0x000000ff8800720c */ /* 0x000fe20003fc6270 */
[----:B------:R-:W-:Y:S01]  /*3a90*/  @!P1 IMAD.IADD R200, R200, 0x1, -R0 ;  /* 0x00000001c8c89824 */ /* 0x000fe200078e0a00 */
[----:B------:R-:W-:Y:S01]  /*3aa0*/  ISETP.GE.AND P1, PT, R137, RZ, PT ;  /* 0x000000ff8900720c */ /* 0x000fe20003f26270 */
[----:B------:R-:W-:Y:S01]  /*3ab0*/  IMAD R222, R0, R11, R222 ;  /* 0x0000000b00de7224 */ /* 0x000fe200078e02de */
[----:B------:R-:W-:Y:S01]  /*3ac0*/  IABS R142, R43 ;  /* 0x0000002b008e7213 */ /* 0x000fe20000000000 */
[----:B------:R-:W-:Y:S01]  /*3ad0*/  IMAD.HI.U32 R13, R5, R232, RZ ;  /* 0x000000e8050d7227 */ /* 0x000fe200078e00ff */
[----:B------:R-:W-:-:S03]  /*3ae0*/  IABS R136, R17 ;  /* 0x0000001100887213 */ /* 0x000fc60000000000 */
[----:B------:R-:W-:Y:S01]  /*3af0*/  @!P0 IMAD.MOV R200, RZ, RZ, -R200 ;  /* 0x000000ffffc88224 */ /* 0x000fe200078e0ac8 */
[----:B------:R-:W-:Y:S01]  /*3b00*/  ISETP.GT.U32.AND P0, PT, R0, R210, PT ;  /* 0x000000d20000720c */ /* 0x000fe20003f04070 */
[----:B------:R-:W-:Y:S01]  /*3b10*/  @!P3 IMAD.IADD R212, R212, 0x1, -R0 ;  /* 0x00000001d4d4b824 */ /* 0x000fe200078e0a00 */
[----:B------:R-:W-:Y:S01]  /*3b20*/  ISETP.GT.U32.AND P3, PT, R0, R222, PT ;  /* 0x000000de0000720c */ /* 0x000fe20003f64070 */
[----:B------:R-:W-:Y:S02]  /*3b30*/  IMAD.MOV R13, RZ, RZ, -R13 ;  /* 0x000000ffff0d7224 */ /* 0x000fe400078e0a0d */
[----:B------:R-:W-:Y:S01]  /*3b40*/  @!P2 IMAD.MOV R64, RZ, RZ, -R64 ;  /* 0x000000ffff40a224 */ /* 0x000fe200078e0a40 */
[----:B------:R-:W-:Y:S01]  /*3b50*/  ISETP.GE.AND P2, PT, R138, RZ, PT ;  /* 0x000000ff8a00720c */ /* 0x000fe20003f46270 */
[----:B------:R-:W-:Y:S01]  /*3b60*/  @!P4 IMAD.IADD R214, R214, 0x1, -R0 ;  /* 0x00000001d6d6c824 */ /* 0x000fe200078e0a00 */
[----:B------:R-:W-:Y:S01]  /*3b70*/  ISETP.GE.AND P4, PT, R128, RZ, PT ;  /* 0x000000ff8000720c */ /* 0x000fe20003f86270 */
[C---:B------:R-:W-:Y:S01]  /*3b80*/  IMAD R232, R0.reuse, R13, R232 ;  /* 0x0000000d00e87224 */ /* 0x040fe200078e02e8 */
[----:B------:R-:W-:Y:S01]  /*3b90*/  IABS R138, R39 ;  /* 0x00000027008a7213 */ /* 0x000fe20000000000 */
[----:B------:R-:W-:Y:S01]  /*3ba0*/  @!P6 IMAD.MOV R214, RZ, RZ, -R214 ;  /* 0x000000ffffd6e224 */ /* 0x000fe200078e0ad6 */
[----:B------:R-:W-:Y:S01]  /*3bb0*/  IABS R128, R21 ;  /* 0x0000001500807213 */ /* 0x000fe20000000000 */
[----:B------:R-:W-:Y:S01]  /*3bc0*/  IMAD.HI.U32 R11, R5, R228, RZ ;  /* 0x000000e4050b7227 */ /* 0x000fe200078e00ff */
[----:B------:R-:W-:-:S03]  /*3bd0*/  ISETP.GT.U32.AND P6, PT, R0, R232, PT ;  /* 0x000000e80000720c */ /* 0x000fc60003fc4070 */
[--C-:B------:R-:W-:Y:S01]  /*3be0*/  @!P0 IMAD.IADD R210, R210, 0x1, -R0.reuse ;  /* 0x00000001d2d28824 */ /* 0x100fe200078e0a00 */
[----:B------:R-:W-:Y:S01]  /*3bf0*/  ISETP.GE.AND P0, PT, R132, RZ, PT ;  /* 0x000000ff8400720c */ /* 0x000fe20003f06270 */
[----:B------:R-:W-:Y:S01]  /*3c00*/  @!P3 IMAD.IADD R222, R222, 0x1, -R0 ;  /* 0x00000001dedeb824 */ /* 0x000fe200078e0a00 */
[----:B------:R-:W-:Y:S01]  /*3c10*/  IABS R132, R23 ;  /* 0x0000001700847213 */ /* 0x000fe20000000000 */
[----:B------:R-:W-:Y:S02]  /*3c20*/  IMAD.MOV R11, RZ, RZ, -R11 ;  /* 0x000000ffff0b7224 */ /* 0x000fe400078e0a0b */
[----:B------:R-:W-:Y:S01]  /*3c30*/  @!P2 IMAD.MOV R210, RZ, RZ, -R210 ;  /* 0x000000ffffd2a224 */ /* 0x000fe200078e0ad2 */
[C---:B------:R-:W-:Y:S01]  /*3c40*/  ISETP.GT.U32.AND P2, PT, R0.reuse, R222, PT ;  /* 0x000000de0000720c */ /* 0x040fe20003f44070 */
[----:B------:R-:W-:Y:S02]  /*3c50*/  IMAD R228, R0, R11, R228 ;  /* 0x0000000b00e47224 */ /* 0x000fe400078e02e4 */
[----:B------:R-:W-:-:S03]  /*3c60*/  IMAD.HI.U32 R11, R5, R234, RZ ;  /* 0x000000ea050b7227 */ /* 0x000fc600078e00ff */
[----:B------:R-:W-:Y:S01]  /*3c70*/  ISETP.GT.U32.AND P3, PT, R0, R228, PT ;  /* 0x000000e40000720c */ /* 0x000fe20003f64070 */
[----:B------:R-:W-:-:S04]  /*3c80*/  IMAD.HI.U32 R13, R5, R238, RZ ;  /* 0x000000ee050d7227 */ /* 0x000fc800078e00ff */
[----:B------:R-:W-:Y:S02]  /*3c90*/  IMAD.MOV R11, RZ, RZ, -R11 ;  /* 0x000000ffff0b7224 */ /* 0x000fe400078e0a0b */
[----:B------:R-:W-:Y:S02]  /*3ca0*/  @!P6 IMAD.IADD R232, R232, 0x1, -R0 ;  /* 0x00000001e8e8e824 */ /* 0x000fe400078e0a00 */
[----:B------:R-:W-:Y:S02]  /*3cb0*/  IMAD.MOV R13, RZ, RZ, -R13 ;  /* 0x000000ffff0d7224 */ /* 0x000fe400078e0a0d */
[C---:B------:R-:W-:Y:S01]  /*3cc0*/  IMAD R234, R0.reuse, R11, R234 ;  /* 0x0000000b00ea7224 */ /* 0x040fe200078e02ea */
[C---:B------:R-:W-:Y:S01]  /*3cd0*/  ISETP.GT.U32.AND P6, PT, R0.reuse, R232, PT ;  /* 0x000000e80000720c */ /* 0x040fe20003fc4070 */
[----:B------:R-:W-:Y:S02]  /*3ce0*/  IMAD R238, R0, R13, R238 ;  /* 0x0000000d00ee7224 */ /* 0x000fe400078e02ee */
[----:B------:R-:W-:-:S04]  /*3cf0*/  IMAD.HI.U32 R13, R5, R244, RZ ;  /* 0x000000f4050d7227 */ /* 0x000fc800078e00ff */
[--C-:B------:R-:W-:Y:S01]  /*3d00*/  @!P2 IMAD.IADD R222, R222, 0x1, -R0.reuse ;  /* 0x00000001dedea824 */ /* 0x100fe200078e0a00 */
[----:B------:R-:W-:Y:S01]  /*3d10*/  ISETP.GT.U32.AND P2, PT, R0, R234, PT ;  /* 0x000000ea0000720c */ /* 0x000fe20003f44070 */
[----:B------:R-:W-:Y:S02]  /*3d20*/  IMAD.MOV R13, RZ, RZ, -R13 ;  /* 0x000000ffff0d7224 */ /* 0x000fe400078e0a0d */
[----:B------:R-:W-:Y:S02]  /*3d30*/  @!P3 IMAD.IADD R228, R228, 0x1, -R0 ;  /* 0x00000001e4e4b824 */ /* 0x000fe400078e0a00 */
[----:B------:R-:W-:Y:S01]  /*3d40*/  IMAD R244, R0, R13, R244 ;  /* 0x0000000d00f47224 */ /* 0x000fe200078e02f4 */
[----:B------:R-:W-:Y:S01]  /*3d50*/  IABS R13, R122 ;  /* 0x0000007a000d7213 */ /* 0x000fe20000000000 */
[----:B------:R-:W-:Y:S01]  /*3d60*/  @!P6 IMAD.IADD R232, R232, 0x1, -R0 ;  /* 0x00000001e8e8e824 */ /* 0x000fe200078e0a00 */
[C---:B------:R-:W-:Y:S01]  /*3d70*/  ISETP.GT.U32.AND P3, PT, R0.reuse, R228, PT ;  /* 0x000000e40000720c */ /* 0x040fe20003f64070 */
[----:B------:R-:W-:Y:S01]  /*3d80*/  IMAD.HI.U32 R11, R5, R240, RZ ;  /* 0x000000f0050b7227 */ /* 0x000fe200078e00ff */
[----:B------:R-:W-:-:S03]  /*3d90*/  ISETP.GT.U32.AND P6, PT, R0, R244, PT ;  /* 0x000000f40000720c */ /* 0x000fc60003fc4070 */
[----:B------:R-:W-:Y:S02]  /*3da0*/  @!P2 IMAD.IADD R234, R234, 0x1, -R0 ;  /* 0x00000001eaeaa824 */ /* 0x000fe400078e0a00 */
[----:B------:R-:W-:Y:S02]  /*3db0*/  IMAD.MOV R11, RZ, RZ, -R11 ;  /* 0x000000ffff0b7224 */ /* 0x000fe400078e0a0b */
[----:B------:R-:W-:Y:S01]  /*3dc0*/  @!P5 IMAD.MOV R222, RZ, RZ, -R222 ;  /* 0x000000ffffded224 */ /* 0x000fe200078e0ade */
[C---:B------:R-:W-:Y:S01]  /*3dd0*/  ISETP.GT.U32.AND P5, PT, R0.reuse, R238, PT ;  /* 0x000000ee0000720c */ /* 0x040fe20003fa4070 */
[C---:B------:R-:W-:Y:S01]  /*3de0*/  IMAD R240, R0.reuse, R11, R240 ;  /* 0x0000000b00f07224 */ /* 0x040fe200078e02f0 */
[----:B------:R-:W-:Y:S01]  /*3df0*/  ISETP.GT.U32.AND P2, PT, R0, R234, PT ;  /* 0x000000ea0000720c */ /* 0x000fe20003f44070 */
[----:B------:R-:W-:-:S04]  /*3e00*/  IMAD.HI.U32 R11, R5, R252, RZ ;  /* 0x000000fc050b7227 */ /* 0x000fc800078e00ff */
[----:B------:R-:W-:Y:S01]  /*3e10*/  @!P1 IMAD.MOV R212, RZ, RZ, -R212 ;  /* 0x000000ffffd49224 */ /* 0x000fe200078e0ad4 */
[----:B------:R-:W-:Y:S01]  /*3e20*/  ISETP.GE.AND P1, PT, R126, RZ, PT ;  /* 0x000000ff7e00720c */ /* 0x000fe20003f26270 */
[--C-:B------:R-:W-:Y:S01]  /*3e30*/  @!P3 IMAD.IADD R228, R228, 0x1, -R0.reuse ;  /* 0x00000001e4e4b824 */ /* 0x100fe200078e0a00 */
[----:B------:R-:W-:Y:S01]  /*3e40*/  ISETP.GT.U32.AND P3, PT, R0, R240, PT ;  /* 0x000000f00000720c */ /* 0x000fe20003f64070 */
[--C-:B------:R-:W-:Y:S01]  /*3e50*/  @!P6 IMAD.IADD R244, R244, 0x1, -R0.reuse ;  /* 0x00000001f4f4e824 */ /* 0x100fe200078e0a00 */
[----:B------:R-:W-:Y:S01]  /*3e60*/  IABS R126, R29 ;  /* 0x0000001d007e7213 */ /* 0x000fe20000000000 */
[----:B------:R-:W-:Y:S02]  /*3e70*/  IMAD.MOV R11, RZ, RZ, -R11 ;  /* 0x000000ffff0b7224 */ /* 0x000fe400078e0a0b */
[----:B------:R-:W-:Y:S01]  /*3e80*/  @!P5 IMAD.IADD R238, R238, 0x1, -R0 ;  /* 0x00000001eeeed824 */ /* 0x000fe200078e0a00 */
[C---:B------:R-:W-:Y:S01]  /*3e90*/  ISETP.GT.U32.AND P6, PT, R0.reuse, R244, PT ;  /* 0x000000f40000720c */ /* 0x040fe20003fc4070 */
[----:B------:R-:W-:-:S02]  /*3ea0*/  IMAD R252, R0, R11, R252 ;  /* 0x0000000b00fc7224 */ /* 0x000fc400078e02fc */
[----:B------:R-:W-:Y:S01]  /*3eb0*/  IMAD.HI.U32 R11, R5, R13, RZ ;  /* 0x0000000d050b7227 */ /* 0x000fe200078e00ff */
[----:B------:R-:W-:-:S03]  /*3ec0*/  ISETP.GT.U32.AND P5, PT, R0, R238, PT ;  /* 0x000000ee0000720c */ /* 0x000fc60003fa4070 */
[----:B------:R-:W-:Y:S01]  /*3ed0*/  @!P2 IMAD.IADD R234, R234, 0x1, -R0 ;  /* 0x00000001eaeaa824 */ /* 0x000fe200078e0a00 */
[----:B------:R-:W-:Y:S01]  /*3ee0*/  ISETP.GE.AND P2, PT, R124, RZ, PT ;  /* 0x000000ff7c00720c */ /* 0x000fe20003f46270 */
[----:B------:R-:W-:Y:S01]  /*3ef0*/  IMAD.MOV R11, RZ, RZ, -R11 ;  /* 0x000000ffff0b7224 */ /* 0x000fe200078e0a0b */
[----:B------:R-:W-:Y:S01]  /*3f00*/  IABS R124, R35 ;  /* 0x00000023007c7213 */ /* 0x000fe20000000000 */
[----:B------:R-:W-:Y:S01]  /*3f10*/  @!P1 IMAD.MOV R234, RZ, RZ, -R234 ;  /* 0x000000ffffea9224 */ /* 0x000fe200078e0aea */
[----:B------:R-:W-:Y:S01]  /*3f20*/  ISETP.GE.AND P1, PT, R49, RZ, PT ;  /* 0x000000ff3100720c */ /* 0x000fe20003f26270 */
[----:B------:R-:W-:Y:S01]  /*3f30*/  @!P3 IMAD.IADD R240, R240, 0x1, -R0 ;  /* 0x00000001f0f0b824 */ /* 0x000fe200078e0a00 */
[----:B------:R-:W-:Y:S01]  /*3f40*/  ISETP.GE.AND P3, PT, R123, RZ, PT ;  /* 0x000000ff7b00720c */ /* 0x000fe20003f66270 */
[C---:B------:R-:W-:Y:S02]  /*3f50*/  IMAD R49, R0.reuse, R11, R13 ;  /* 0x0000000b00317224 */ /* 0x040fe400078e020d */
[----:B------:R-:W-:Y:S01]  /*3f60*/  @!P4 IMAD.MOV R232, RZ, RZ, -R232 ;  /* 0x000000ffffe8c224 */ /* 0x000fe200078e0ae8 */
[----:B------:R-:W-:Y:S01]  /*3f70*/  ISETP.GT.U32.AND P4, PT, R0, R240, PT ;  /* 0x000000f00000720c */ /* 0x000fe20003f84070 */
[--C-:B------:R-:W-:Y:S01]  /*3f80*/  @!P6 IMAD.IADD R244, R244, 0x1, -R0.reuse ;  /* 0x00000001f4f4e824 */ /* 0x100fe200078e0a00 */
[----:B------:R-:W-:Y:S01]  /*3f90*/  ISETP.GT.U32.AND P6, PT, R0, R49, PT ;  /* 0x000000310000720c */ /* 0x000fe20003fc4070 */
[----:B------:R-:W-:Y:S01]  /*3fa0*/  @!P5 IMAD.IADD R238, R238, 0x1, -R0 ;  /* 0x00000001eeeed824 */ /* 0x000fe200078e0a00 */
[----:B------:R-:W-:Y:S01]  /*3fb0*/  ISETP.GT.U32.AND P5, PT, R0, R252, PT ;  /* 0x000000fc0000720c */ /* 0x000fe20003fa4070 */
[----:B------:R-:W-:-:S04]  /*3fc0*/  IMAD.HI.U32 R11, R5, R15, RZ ;  /* 0x0000000f050b7227 */ /* 0x000fc800078e00ff */
[----:B------:R-:W-:Y:S01]  /*3fd0*/  @!P3 IMAD.MOV R244, RZ, RZ, -R244 ;  /* 0x000000fffff4b224 */ /* 0x000fe200078e0af4 */
[----:B------:R-:W-:Y:S01]  /*3fe0*/  ISETP.GE.AND P3, PT, R9, RZ, PT ;  /* 0x000000ff0900720c */ /* 0x000fe20003f66270 */
[----:B------:R-:W-:Y:S02]  /*3ff0*/  IMAD.MOV R11, RZ, RZ, -R11 ;  /* 0x000000ffff0b7224 */ /* 0x000fe400078e0a0b */
[--C-:B------:R-:W-:Y:S01]  /*4000*/  @!P4 IMAD.IADD R240, R240, 0x1, -R0.reuse ;  /* 0x00000001f0f0c824 */ /* 0x100fe200078e0a00 */
[----:B------:R-:W-:Y:S01]  /*4010*/  ISETP.GE.AND P4, PT, R53, RZ, PT ;  /* 0x000000ff3500720c */ /* 0x000fe20003f86270 */
[--C-:B------:R-:W-:Y:S01]  /*4020*/  @!P6 IMAD.IADD R49, R49, 0x1, -R0.reuse ;  /* 0x000000013131e824 */ /* 0x100fe200078e0a00 */
[----:B------:R-:W-:Y:S01]  /*4030*/  IABS R53, R51 ;  /* 0x0000003300357213 */ /* 0x000fe20000000000 */
[----:B------:R-:W-:Y:S02]  /*4040*/  @!P5 IMAD.IADD R252, R252, 0x1, -R0 ;  /* 0x00000001fcfcd824 */ /* 0x000fe400078e0a00 */
[----:B------:R-:W-:Y:S01]  /*4050*/  @!P2 IMAD.MOV R240, RZ, RZ, -R240 ;  /* 0x000000fffff0a224 */ /* 0x000fe200078e0af0 */
[C---:B------:R-:W-:Y:S01]  /*4060*/  ISETP.GT.U32.AND P6, PT, R0.reuse, R49, PT ;  /* 0x000000310000720c */ /* 0x040fe20003fc4070 */
[----:B------:R-:W-:Y:S01]  /*4070*/  IMAD.HI.U32 R9, R5, R53, RZ ;  /* 0x0000003505097227 */ /* 0x000fe200078e00ff */
[----:B------:R-:W-:-:S02]  /*4080*/  ISETP.GT.U32.AND P5, PT, R0, R252, PT ;  /* 0x000000fc0000720c */ /* 0x000fc40003fa4070 */
[----:B------:R-:W-:Y:S01]  /*4090*/  ISETP.GE.AND P2, PT, R51, RZ, PT ;  /* 0x000000ff3300720c */ /* 0x000fe20003f46270 */
[----:B------:R-:W-:Y:S02]  /*40a0*/  IMAD.MOV R9, RZ, RZ, -R9 ;  /* 0x000000ffff097224 */ /* 0x000fe400078e0a09 */
[----:B------:R-:W-:Y:S01]  /*40b0*/  @!P0 IMAD.MOV R228, RZ, RZ, -R228 ;  /* 0x000000ffffe48224 */ /* 0x000fe200078e0ae4 */
[----:B------:R-:W-:Y:S01]  /*40c0*/  ISETP.GE.AND P0, PT, R125, RZ, PT ;  /* 0x000000ff7d00720c */ /* 0x000fe20003f06270 */
[C---:B------:R-:W-:Y:S02]  /*40d0*/  IMAD R53, R0.reuse, R9, R53 ;  /* 0x0000000900357224 */ /* 0x040fe400078e0235 */
[C---:B------:R-:W-:Y:S02]  /*40e0*/  IMAD R51, R0.reuse, R11, R15 ;  /* 0x0000000b00337224 */ /* 0x040fe400078e020f */
[--C-:B------:R-:W-:Y:S01]  /*40f0*/  @!P6 IMAD.IADD R49, R49, 0x1, -R0.reuse ;  /* 0x000000013131e824 */ /* 0x100fe200078e0a00 */
[----:B------:R-:W-:Y:S01]  /*4100*/  ISETP.GT.U32.AND P6, PT, R0, R53, PT ;  /* 0x000000350000720c */ /* 0x000fe20003fc4070 */
[----:B------:R-:W-:Y:S01]  /*4110*/  @!P5 IMAD.IADD R252, R252, 0x1, -R0 ;  /* 0x00000001fcfcd824 */ /* 0x000fe200078e0a00 */
[----:B------:R-:W-:Y:S01]  /*4120*/  ISETP.GT.U32.AND P5, PT, R0, R51, PT ;  /* 0x000000330000720c */ /* 0x000fe20003fa4070 */
[----:B------:R-:W-:-:S04]  /*4130*/  IMAD.HI.U32 R9, R5, R250, RZ ;  /* 0x000000fa05097227 */ /* 0x000fc800078e00ff */
[----:B------:R-:W-:Y:S01]  /*4140*/  @!P0 IMAD.MOV R238, RZ, RZ, -R238 ;  /* 0x000000ffffee8224 */ /* 0x000fe200078e0aee */
[----:B------:R-:W-:Y:S01]  /*4150*/  ISETP.GE.AND P0, PT, R122, RZ, PT ;  /* 0x000000ff7a00720c */ /* 0x000fe20003f06270 */
[----:B------:R-:W-:Y:S01]  /*4160*/  IMAD.HI.U32 R13, R5, R246, RZ ;  /* 0x000000f6050d7227 */ /* 0x000fe200078e00ff */
[----:B------:R-:W-:-:S03]  /*4170*/  IABS R122, R33 ;  /* 0x00000021007a7213 */ /* 0x000fc60000000000 */
[--C-:B------:R-:W-:Y:S02]  /*4180*/  @!P6 IMAD.IADD R53, R53, 0x1, -R0.reuse ;  /* 0x000000013535e824 */ /* 0x100fe400078e0a00 */
[----:B------:R-:W-:Y:S02]  /*4190*/  @!P5 IMAD.IADD R51, R51, 0x1, -R0 ;  /* 0x000000013333d824 */ /* 0x000fe400078e0a00 */
[----:B------:R-:W-:Y:S01]  /*41a0*/  IMAD.MOV R15, RZ, RZ, -R9 ;  /* 0x000000ffff0f7224 */ /* 0x000fe200078e0a09 */
[C---:B------:R-:W-:Y:S01]  /*41b0*/  ISETP.GT.U32.AND P6, PT, R0.reuse, R53, PT ;  /* 0x000000350000720c */ /* 0x040fe20003fc4070 */
[----:B------:R-:W-:Y:S01]  /*41c0*/  IMAD.HI.U32 R9, R5, R242, RZ ;  /* 0x000000f205097227 */ /* 0x000fe200078e00ff */
[----:B------:R-:W-:-:S03]  /*41d0*/  ISETP.GT.U32.AND P5, PT, R0, R51, PT ;  /* 0x000000330000720c */ /* 0x000fc60003fa4070 */
[----:B------:R-:W-:Y:S02]  /*41e0*/  IMAD.MOV R13, RZ, RZ, -R13 ;  /* 0x000000ffff0d7224 */ /* 0x000fe400078e0a0d */
[----:B------:R-:W-:Y:S02]  /*41f0*/  IMAD.MOV R9, RZ, RZ, -R9 ;  /* 0x000000ffff097224 */ /* 0x000fe400078e0a09 */
[C---:B------:R-:W-:Y:S01]  /*4200*/  IMAD R246, R0.reuse, R13, R246 ;  /* 0x0000000d00f67224 */ /* 0x040fe200078e02f6 */
[----:B------:R-:W-:Y:S01]  /*4210*/  IABS R13, R66 ;  /* 0x00000042000d7213 */ /* 0x000fe20000000000 */
[C---:B------:R-:W-:Y:S02]  /*4220*/  IMAD R242, R0.reuse, R9, R242 ;  /* 0x0000000900f27224 */ /* 0x040fe400078e02f2 */
[----:B------:R-:W-:Y:S01]  /*4230*/  @!P0 IMAD.MOV R49, RZ, RZ, -R49 ;  /* 0x000000ffff318224 */ /* 0x000fe200078e0a31 */
[----:B------:R-:W-:Y:S01]  /*4240*/  ISETP.GT.U32.AND P0, PT, R0, R246, PT ;  /* 0x000000f60000720c */ /* 0x000fe20003f04070 */
[----:B------:R-:W-:-:S04]  /*4250*/  IMAD.HI.U32 R11, R5, R248, RZ ;  /* 0x000000f8050b7227 */ /* 0x000fc800078e00ff */
[----:B------:R-:W-:Y:S01]  /*4260*/  @!P6 IMAD.IADD R53, R53, 0x1, -R0 ;  /* 0x000000013535e824 */ /* 0x000fe200078e0a00 */
[C---:B------:R-:W-:Y:S01]  /*4270*/  ISETP.GT.U32.AND P6, PT, R0.reuse, R242, PT ;  /* 0x000000f20000720c */ /* 0x040fe20003fc4070 */
[----:B------:R-:W-:Y:S02]  /*4280*/  IMAD.MOV R11, RZ, RZ, -R11 ;  /* 0x000000ffff0b7224 */ /* 0x000fe400078e0a0b */
[C---:B------:R-:W-:Y:S02]  /*4290*/  IMAD R250, R0.reuse, R15, R250 ;  /* 0x0000000f00fa7224 */ /* 0x040fe400078e02fa */
[C---:B------:R-:W-:Y:S02]  /*42a0*/  IMAD R248, R0.reuse, R11, R248 ;  /* 0x0000000b00f87224 */ /* 0x040fe400078e02f8 */
[----:B------:R-:W-:Y:S01]  /*42b0*/  @!P5 IMAD.IADD R51, R51, 0x1, -R0 ;  /* 0x000000013333d824 */ /* 0x000fe200078e0a00 */
[----:B------:R-:W-:Y:S01]  /*42c0*/  ISETP.GT.U32.AND P5, PT, R0, R250, PT ;  /* 0x000000fa0000720c */ /* 0x000fe20003fa4070 */
[----:B------:R-:W-:-:S04]  /*42d0*/  IMAD.HI.U32 R9, R5, R236, RZ ;  /* 0x000000ec05097227 */ /* 0x000fc800078e00ff */
[----:B------:R-:W-:Y:S01]  /*42e0*/  @!P1 IMAD.MOV R252, RZ, RZ, -R252 ;  /* 0x000000fffffc9224 */ /* 0x000fe200078e0afc */
[----:B------:R-:W-:Y:S01]  /*42f0*/  ISETP.GT.U32.AND P1, PT, R0, R248, PT ;  /* 0x000000f80000720c */ /* 0x000fe20003f24070 */
[--C-:B------:R-:W-:Y:S02]  /*4300*/  @!P0 IMAD.IADD R246, R246, 0x1, -R0.reuse ;  /* 0x00000001f6f68824 */ /* 0x100fe400078e0a00 */
[----:B------:R-:W-:Y:S02]  /*4310*/  IMAD.MOV R9, RZ, RZ, -R9 ;  /* 0x000000ffff097224 */ /* 0x000fe400078e0a09 */
[----:B------:R-:W-:Y:S01]  /*4320*/  @!P6 IMAD.IADD R242, R242, 0x1, -R0 ;  /* 0x00000001f2f2e824 */ /* 0x000fe200078e0a00 */
[C---:B------:R-:W-:Y:S01]  /*4330*/  ISETP.GT.U32.AND P6, PT, R0.reuse, R246, PT ;  /* 0x000000f60000720c */ /* 0x040fe20003fc4070 */
[----:B------:R-:W-:Y:S02]  /*4340*/  IMAD R236, R0, R9, R236 ;  /* 0x0000000900ec7224 */ /* 0x000fe400078e02ec */
[----:B------:R-:W-:-:S04]  /*4350*/  IMAD.HI.U32 R9, R5, R230, RZ ;  /* 0x000000e605097227 */ /* 0x000fc800078e00ff */
[--C-:B------:R-:W-:Y:S01]  /*4360*/  @!P5 IMAD.IADD R250, R250, 0x1, -R0.reuse ;  /* 0x00000001fafad824 */ /* 0x100fe200078e0a00 */
[----:B------:R-:W-:Y:S01]  /*4370*/  ISETP.GE.AND P5, PT, R121, RZ, PT ;  /* 0x000000ff7900720c */ /* 0x000fe20003fa6270 */
[----:B------:R-:W-:Y:S02]  /*4380*/  IMAD.MOV R9, RZ, RZ, -R9 ;  /* 0x000000ffff097224 */ /* 0x000fe400078e0a09 */
[----:B------:R-:W-:Y:S01]  /*4390*/  @!P1 IMAD.IADD R248, R248, 0x1, -R0 ;  /* 0x00000001f8f89824 */ /* 0x000fe200078e0a00 */
[C---:B------:R-:W-:Y:S01]  /*43a0*/  ISETP.GT.U32.AND P1, PT, R0.reuse, R250, PT ;  /* 0x000000fa0000720c */ /* 0x040fe20003f24070 */
[----:B------:R-:W-:Y:S02]  /*43b0*/  IMAD R230, R0, R9, R230 ;  /* 0x0000000900e67224 */ /* 0x000fe400078e02e6 */
[----:B------:R-:W-:Y:S01]  /*43c0*/  @!P6 IMAD.IADD R246, R246, 0x1, -R0 ;  /* 0x00000001f6f6e824 */ /* 0x000fe200078e0a00 */
[C---:B------:R-:W-:Y:S01]  /*43d0*/  ISETP.GT.U32.AND P0, PT, R0.reuse, R248, PT ;  /* 0x000000f80000720c */ /* 0x040fe20003f04070 */
[----:B------:R-:W-:Y:S01]  /*43e0*/  IMAD.HI.U32 R11, R5, R224, RZ ;  /* 0x000000e0050b7227 */ /* 0x000fe200078e00ff */
[----:B------:R-:W-:-:S03]  /*43f0*/  ISETP.GT.U32.AND P6, PT, R0, R230, PT ;  /* 0x000000e60000720c */ /* 0x000fc60003fc4070 */
[----:B------:R-:W-:-:S04]  /*4400*/  IMAD.HI.U32 R9, R5, R226, RZ ;  /* 0x000000e205097227 */ /* 0x000fc800078e00ff */
[--C-:B------:R-:W-:Y:S01]  /*4410*/  @!P1 IMAD.IADD R250, R250, 0x1, -R0.reuse ;  /* 0x00000001fafa9824 */ /* 0x100fe200078e0a00 */
[----:B------:R-:W-:Y:S01]  /*4420*/  ISETP.GT.U32.AND P1, PT, R0, R236, PT ;  /* 0x000000ec0000720c */ /* 0x000fe20003f24070 */
[----:B------:R-:W-:Y:S02]  /*4430*/  IMAD.MOV R11, RZ, RZ, -R11 ;  /* 0x000000ffff0b7224 */ /* 0x000fe400078e0a0b */
[----:B------:R-:W-:Y:S02]  /*4440*/  IMAD.MOV R9, RZ, RZ, -R9 ;  /* 0x000000ffff097224 */ /* 0x000fe400078e0a09 */
[----:B------:R-:W-:Y:S02]  /*4450*/  @!P6 IMAD.IADD R230, R230, 0x1, -R0 ;  /* 0x00000001e6e6e824 */ /* 0x000fe400078e0a00 */
[C---:B------:R-:W-:Y:S02]  /*4460*/  IMAD R224, R0.reuse, R11, R224 ;  /* 0x0000000b00e07224 */ /* 0x040fe400078e02e0 */
[C---:B------:R-:W-:Y:S01]  /*4470*/  IMAD R226, R0.reuse, R9, R226 ;  /* 0x0000000900e27224 */ /* 0x040fe200078e02e2 */
[C---:B------:R-:W-:Y:S01]  /*4480*/  ISETP.GT.U32.AND P6, PT, R0.reuse, R230, PT ;  /* 0x000000e60000720c */ /* 0x040fe20003fc4070 */
[----:B------:R-:W-:Y:S01]  /*4490*/  @!P5 IMAD.MOV R246, RZ, RZ, -R246 ;  /* 0x000000fffff6d224 */ /* 0x000fe200078e0af6 */
[----:B------:R-:W-:Y:S01]  /*44a0*/  ISETP.GT.U32.AND P5, PT, R0, R224, PT ;  /* 0x000000e00000720c */ /* 0x000fe20003fa4070 */
[----:B------:R-:W-:-:S04]  /*44b0*/  IMAD.HI.U32 R9, R5, R220, RZ ;  /* 0x000000dc05097227 */ /* 0x000fc800078e00ff */
[----:B------:R-:W-:Y:S01]  /*44c0*/  @!P1 IMAD.IADD R236, R236, 0x1, -R0 ;  /* 0x00000001ecec9824 */ /* 0x000fe200078e0a00 */
[----:B------:R-:W-:Y:S01]  /*44d0*/  ISETP.GE.AND P1, PT, R119, RZ, PT ;  /* 0x000000ff7700720c */ /* 0x000fe20003f26270 */
[----:B------:R-:W-:Y:S02]  /*44e0*/  IMAD.MOV R9, RZ, RZ, -R9 ;  /* 0x000000ffff097224 */ /* 0x000fe400078e0a09 */
[----:B------:R-:W-:Y:S01]  /*44f0*/  @!P3 IMAD.MOV R250, RZ, RZ, -R250 ;  /* 0x000000fffffab224 */ /* 0x000fe200078e0afa */
[C---:B------:R-:W-:Y:S01]  /*4500*/  ISETP.GT.U32.AND P3, PT, R0.reuse, R236, PT ;  /* 0x000000ec0000720c */ /* 0x040fe20003f64070 */
[----:B------:R-:W-:Y:S02]  /*4510*/  IMAD R220, R0, R9, R220 ;  /* 0x0000000900dc7224 */ /* 0x000fe400078e02dc */
[----:B------:R-:W-:-:S04]  /*4520*/  IMAD.HI.U32 R9, R5, R218, RZ ;  /* 0x000000da05097227 */ /* 0x000fc800078e00ff */
[--C-:B------:R-:W-:Y:S01]  /*4530*/  @!P6 IMAD.IADD R230, R230, 0x1, -R0.reuse ;  /* 0x00000001e6e6e824 */ /* 0x100fe200078e0a00 */
[----:B------:R-:W-:Y:S01]  /*4540*/  ISETP.GT.U32.AND P6, PT, R0, R220, PT ;  /* 0x000000dc0000720c */ /* 0x000fe20003fc4070 */
[----:B------:R-:W-:Y:S02]  /*4550*/  IMAD.MOV R9, RZ, RZ, -R9 ;  /* 0x000000ffff097224 */ /* 0x000fe400078e0a09 */
[----:B------:R-:W-:Y:S02]  /*4560*/  @!P5 IMAD.IADD R224, R224, 0x1, -R0 ;  /* 0x00000001e0e0d824 */ /* 0x000fe400078e0a00 */
[----:B------:R-:W-:Y:S01]  /*4570*/  @!P4 IMAD.MOV R51, RZ, RZ, -R51 ;  /* 0x000000ffff33c224 */ /* 0x000fe200078e0a33 */
[----:B------:R-:W-:Y:S01]  /*4580*/  ISETP.GE.AND P4, PT, R120, RZ, PT ;  /* 0x000000ff7800720c */ /* 0x000fe20003f86270 */
[C---:B------:R-:W-:Y:S01]  /*4590*/  IMAD R218, R0.reuse, R9, R218 ;  /* 0x0000000900da7224 */ /* 0x040fe200078e02da */
[----:B------:R-:W-:Y:S01]  /*45a0*/  ISETP.GT.U32.AND P5, PT, R0, R224, PT ;  /* 0x000000e00000720c */ /* 0x000fe20003fa4070 */
[----:B------:R-:W-:Y:S01]  /*45b0*/  IMAD.HI.U32 R9, R5, R208, RZ ;  /* 0x000000d005097227 */ /* 0x000fe200078e00ff */
[----:B------:R-:W-:-:S03]  /*45c0*/  IABS R120, R37 ;  /* 0x0000002500787213 */ /* 0x000fc60000000000 */
[----:B------:R-:W-:Y:S01]  /*45d0*/  @!P2 IMAD.MOV R53, RZ, RZ, -R53 ;  /* 0x000000ffff35a224 */ /* 0x000fe200078e0a35 */
[----:B------:R-:W-:Y:S01]  /*45e0*/  ISETP.GT.U32.AND P2, PT, R0, R242, PT ;  /* 0x000000f20000720c */ /* 0x000fe20003f44070 */
[----:B------:R-:W-:Y:S01]  /*45f0*/  @!P3 IMAD.IADD R236, R236, 0x1, -R0 ;  /* 0x00000001ececb824 */ /* 0x000fe200078e0a00 */
[----:B------:R-:W-:Y:S01]  /*4600*/  ISETP.GE.AND P3, PT, R115, RZ, PT ;  /* 0x000000ff7300720c */ /* 0x000fe20003f66270 */
[----:B------:R-:W-:Y:S02]  /*4610*/  IMAD.MOV R11, RZ, RZ, -R9 ;  /* 0x000000ffff0b7224 */ /* 0x000fe400078e0a09 */
[----:B------:R-:W-:-:S04]  /*4620*/  IMAD.HI.U32 R9, R5, R206, RZ ;  /* 0x000000ce05097227 */ /* 0x000fc800078e00ff */
[--C-:B------:R-:W-:Y:S02]  /*4630*/  @!P6 IMAD.IADD R220, R220, 0x1, -R0.reuse ;  /* 0x00000001dcdce824 */ /* 0x100fe400078e0a00 */
[----:B------:R-:W-:Y:S01]  /*4640*/  @!P0 IMAD.IADD R248, R248, 0x1, -R0 ;  /* 0x00000001f8f88824 */ /* 0x000fe200078e0a00 */
[----:B------:R-:W-:Y:S01]  /*4650*/  ISETP.GE.AND P0, PT, R117, RZ, PT ;  /* 0x000000ff7500720c */ /* 0x000fe20003f06270 */
[----:B------:R-:W-:Y:S01]  /*4660*/  IMAD.MOV R9, RZ, RZ, -R9 ;  /* 0x000000ffff097224 */ /* 0x000fe200078e0a09 */
[C---:B------:R-:W-:Y:S01]  /*4670*/  ISETP.GT.U32.AND P6, PT, R0.reuse, R220, PT ;  /* 0x000000dc0000720c */ /* 0x040fe20003fc4070 */
[----:B------:R-:W-:Y:S01]  /*4680*/  @!P4 IMAD.MOV R248, RZ, RZ, -R248 ;  /* 0x000000fffff8c224 */ /* 0x000fe200078e0af8 */
[----:B------:R-:W-:Y:S01]  /*4690*/  ISETP.GT.U32.AND P4, PT, R0, R226, PT ;  /* 0x000000e20000720c */ /* 0x000fe20003f84070 */
[----:B------:R-:W-:Y:S01]  /*46a0*/  @!P5 IMAD.IADD R224, R224, 0x1, -R0 ;  /* 0x00000001e0e0d824 */ /* 0x000fe200078e0a00 */
[----:B------:R-:W-:Y:S01]  /*46b0*/  ISETP.GE.AND P5, PT, R113, RZ, PT ;  /* 0x000000ff7100720c */ /* 0x000fe20003fa6270 */
[----:B------:R-:W-:-:S02]  /*46c0*/  IMAD R206, R0, R9, R206 ;  /* 0x0000000900ce7224 */ /* 0x000fc400078e02ce */
[----:B------:R-:W-:Y:S01]  /*46d0*/  @!P2 IMAD.IADD R242, R242, 0x1, -R0 ;  /* 0x00000001f2f2a824 */ /* 0x000fe200078e0a00 */
[----:B------:R-:W-:Y:S01]  /*46e0*/  ISETP.GE.AND P2, PT, R118, RZ, PT ;  /* 0x000000ff7600720c */ /* 0x000fe20003f46270 */
[----:B------:R-:W-:Y:S01]  /*46f0*/  @!P3 IMAD.MOV R224, RZ, RZ, -R224 ;  /* 0x000000ffffe0b224 */ /* 0x000fe200078e0ae0 */
[C---:B------:R-:W-:Y:S01]  /*4700*/  ISETP.GT.U32.AND P3, PT, R0.reuse, R206, PT ;  /* 0x000000ce0000720c */ /* 0x040fe20003f64070 */
[----:B------:R-:W-:Y:S01]  /*4710*/  IMAD R208, R0, R11, R208 ;  /* 0x0000000b00d07224 */ /* 0x000fe200078e02d0 */
[----:B------:R-:W-:Y:S01]  /*4720*/  IABS R118, R41 ;  /* 0x0000002900767213 */ /* 0x000fe20000000000 */
[--C-:B------:R-:W-:Y:S02]  /*4730*/  @!P6 IMAD.IADD R220, R220, 0x1, -R0.reuse ;  /* 0x00000001dcdce824 */ /* 0x100fe400078e0a00 */
[----:B------:R-:W-:Y:S01]  /*4740*/  @!P4 IMAD.IADD R226, R226, 0x1, -R0 ;  /* 0x00000001e2e2c824 */ /* 0x000fe200078e0a00 */
[----:B------:R-:W-:Y:S01]  /*4750*/  ISETP.GT.U32.AND P6, PT, R0, R208, PT ;  /* 0x000000d00000720c */ /* 0x000fe20003fc4070 */
[----:B------:R-:W-:Y:S01]  /*4760*/  IMAD.HI.U32 R9, R5, R204, RZ ;  /* 0x000000cc05097227 */ /* 0x000fe200078e00ff */
[----:B------:R-:W-:-:S02]  /*4770*/  ISETP.GE.AND P4, PT, R116, RZ, PT ;  /* 0x000000ff7400720c */ /* 0x000fc40003f86270 */
[----:B------:R-:W-:Y:S01]  /*4780*/  IABS R116, R47 ;  /* 0x0000002f00747213 */ /* 0x000fe20000000000 */
[----:B------:R-:W-:Y:S01]  /*4790*/  @!P2 IMAD.MOV R236, RZ, RZ, -R236 ;  /* 0x000000ffffeca224 */ /* 0x000fe200078e0aec */
[C---:B------:R-:W-:Y:S01]  /*47a0*/  ISETP.GT.U32.AND P2, PT, R0.reuse, R226, PT ;  /* 0x000000e20000720c */ /* 0x040fe20003f44070 */
[----:B------:R-:W-:Y:S01]  /*47b0*/  @!P1 IMAD.MOV R230, RZ, RZ, -R230 ;  /* 0x000000ffffe69224 */ /* 0x000fe200078e0ae6 */
[----:B------:R-:W-:Y:S01]  /*47c0*/  ISETP.GT.U32.AND P1, PT, R0, R218, PT ;  /* 0x000000da0000720c */ /* 0x000fe20003f24070 */
[----:B------:R-:W-:Y:S02]  /*47d0*/  @!P3 IMAD.IADD R206, R206, 0x1, -R0 ;  /* 0x00000001ceceb824 */ /* 0x000fe400078e0a00 */
[----:B------:R-:W-:Y:S02]  /*47e0*/  IMAD.MOV R9, RZ, RZ, -R9 ;  /* 0x000000ffff097224 */ /* 0x000fe400078e0a09 */
[----:B------:R-:W-:Y:S01]  /*47f0*/  @!P0 IMAD.MOV R242, RZ, RZ, -R242 ;  /* 0x000000fffff28224 */ /* 0x000fe200078e0af2 */
[----:B------:R-:W-:Y:S01]  /*4800*/  ISETP.GE.AND P0, PT, R114, RZ, PT ;  /* 0x000000ff7200720c */ /* 0x000fe20003f06270 */
[C---:B------:R-:W-:Y:S01]  /*4810*/  IMAD R204, R0.reuse, R9, R204 ;  /* 0x0000000900cc7224 */ /* 0x040fe200078e02cc */
[----:B------:R-:W-:Y:S01]  /*4820*/  ISETP.GT.U32.AND P3, PT, R0, R206, PT ;  /* 0x000000ce0000720c */ /* 0x000fe20003f64070 */
[----:B------:R-:W-:Y:S01]  /*4830*/  IMAD.HI.U32 R9, R5, R198, RZ ;  /* 0x000000c605097227 */ /* 0x000fe200078e00ff */
[----:B------:R-:W-:-:S03]  /*4840*/  IABS R114, R63 ;  /* 0x0000003f00727213 */ /* 0x000fc60000000000 */
[--C-:B------:R-:W-:Y:S02]  /*4850*/  @!P6 IMAD.IADD R208, R208, 0x1, -R0.reuse ;  /* 0x00000001d0d0e824 */ /* 0x100fe400078e0a00 */
[----:B------:R-:W-:Y:S02]  /*4860*/  IMAD.MOV R9, RZ, RZ, -R9 ;  /* 0x000000ffff097224 */ /* 0x000fe400078e0a09 */
[--C-:B------:R-:W-:Y:S01]  /*4870*/  @!P2 IMAD.IADD R226, R226, 0x1, -R0.reuse ;  /* 0x00000001e2e2a824 */ /* 0x100fe200078e0a00 */
[----:B------:R-:W-:Y:S01]  /*4880*/  ISETP.GT.U32.AND P6, PT, R0, R208, PT ;  /* 0x000000d00000720c */ /* 0x000fe20003fc4070 */
[----:B------:R-:W-:Y:S01]  /*4890*/  @!P1 IMAD.IADD R218, R218, 0x1, -R0 ;  /* 0x00000001dada9824 */ /* 0x000fe200078e0a00 */
[----:B------:R-:W-:Y:S01]  /*48a0*/  ISETP.GE.AND P2, PT, R112, RZ, PT ;  /* 0x000000ff7000720c */ /* 0x000fe20003f46270 */
[C---:B------:R-:W-:Y:S01]  /*48b0*/  IMAD R198, R0.reuse, R9, R198 ;  /* 0x0000000900c67224 */ /* 0x040fe200078e02c6 */
[----:B------:R-:W-:Y:S01]  /*48c0*/  ISETP.GE.AND P1, PT, R111, RZ, PT ;  /* 0x000000ff6f00720c */ /* 0x000fe20003f26270 */
[----:B------:R-:W-:Y:S01]  /*48d0*/  @!P0 IMAD.MOV R226, RZ, RZ, -R226 ;  /* 0x000000ffffe28224 */ /* 0x000fe200078e0ae2 */
[----:B------:R-:W-:Y:S01]  /*48e0*/  ISETP.GT.U32.AND P0, PT, R0, R218, PT ;  /* 0x000000da0000720c */ /* 0x000fe20003f04070 */
[----:B------:R-:W-:Y:S01]  /*48f0*/  @!P3 IMAD.IADD R206, R206, 0x1, -R0 ;  /* 0x00000001ceceb824 */ /* 0x000fe200078e0a00 */
[----:B------:R-:W-:Y:S01]  /*4900*/  ISETP.GT.U32.AND P3, PT, R0, R198, PT ;  /* 0x000000c60000720c */ /* 0x000fe20003f64070 */
[----:B------:R-:W-:Y:S01]  /*4910*/  IMAD.HI.U32 R11, R5, R13, RZ ;  /* 0x0000000d050b7227 */ /* 0x000fe200078e00ff */
[----:B------:R-:W-:-:S03]  /*4920*/  IABS R112, R61 ;  /* 0x0000003d00707213 */ /* 0x000fc60000000000 */
[----:B------:R-:W-:Y:S01]  /*4930*/  @!P6 IMAD.IADD R208, R208, 0x1, -R0 ;  /* 0x00000001d0d0e824 */ /* 0x000fe200078e0a00 */
[----:B------:R-:W-:Y:S01]  /*4940*/  ISETP.GT.U32.AND P6, PT, R0, R204, PT ;  /* 0x000000cc0000720c */ /* 0x000fe20003fc4070 */
[----:B------:R-:W-:Y:S02]  /*4950*/  IMAD.MOV R11, RZ, RZ, -R11 ;  /* 0x000000ffff0b7224 */ /* 0x000fe400078e0a0b */
[----:B------:R-:W-:-:S04]  /*4960*/  IMAD.HI.U32 R15, R5, R192, RZ ;  /* 0x000000c0050f7227 */ /* 0x000fc800078e00ff */
[--C-:B------:R-:W-:Y:S01]  /*4970*/  @!P0 IMAD.IADD R218, R218, 0x1, -R0.reuse ;  /* 0x00000001dada8824 */ /* 0x100fe200078e0a00 */
[----:B------:R-:W-:Y:S01]  /*4980*/  ISETP.GE.AND P0, PT, R110, RZ, PT ;  /* 0x000000ff6e00720c */ /* 0x000fe20003f06270 */
[----:B------:R-:W-:Y:S01]  /*4990*/  @!P3 IMAD.IADD R198, R198, 0x1, -R0 ;  /* 0x00000001c6c6b824 */ /* 0x000fe200078e0a00 */
[----:B------:R-:W-:Y:S01]  /*49a0*/  IABS R110, R70 ;  /* 0x00000046006e7213 */ /* 0x000fe20000000000 */
[----:B------:R-:W-:Y:S02]  /*49b0*/  @!P2 IMAD.MOV R218, RZ, RZ, -R218 ;  /* 0x000000ffffdaa224 */ /* 0x000fe400078e0ada */
[C---:B------:R-:W-:Y:S01]  /*49c0*/  IMAD R9, R0.reuse, R11, R13 ;  /* 0x0000000b00097224 */ /* 0x040fe200078e020d */
[----:B------:R-:W-:Y:S01]  /*49d0*/  ISETP.GT.U32.AND P2, PT, R0, R198, PT ;  /* 0x000000c60000720c */ /* 0x000fe20003f44070 */
[----:B------:R-:W-:-:S04]  /*49e0*/  IMAD.HI.U32 R11, R5, R194, RZ ;  /* 0x000000c2050b7227 */ /* 0x000fc800078e00ff */
[----:B------:R-:W-:Y:S01]  /*49f0*/  @!P6 IMAD.IADD R204, R204, 0x1, -R0 ;  /* 0x00000001cccce824 */ /* 0x000fe200078e0a00 */
[C---:B------:R-:W-:Y:S01]  /*4a00*/  ISETP.GT.U32.AND P6, PT, R0.reuse, R9, PT ;  /* 0x000000090000720c */ /* 0x040fe20003fc4070 */
[----:B------:R-:W-:Y:S02]  /*4a10*/  IMAD.MOV R11, RZ, RZ, -R11 ;  /* 0x000000ffff0b7224 */ /* 0x000fe400078e0a0b */
[----:B------:R-:W-:Y:S01]  /*4a20*/  IMAD.MOV R15, RZ, RZ, -R15 ;  /* 0x000000ffff0f7224 */ /* 0x000fe200078e0a0f */
[C---:B------:R-:W-:Y:S01]  /*4a30*/  ISETP.GT.U32.AND P3, PT, R0.reuse, R204, PT ;  /* 0x000000cc0000720c */ /* 0x040fe20003f64070 */
[C---:B------:R-:W-:Y:S02]  /*4a40*/  IMAD R194, R0.reuse, R11, R194 ;  /* 0x0000000b00c27224 */ /* 0x040fe400078e02c2 */
[C---:B------:R-:W-:Y:S02]  /*4a50*/  IMAD R192, R0.reuse, R15, R192 ;  /* 0x0000000f00c07224 */ /* 0x040fe400078e02c0 */
[----:B------:R-:W-:Y:S01]  /*4a60*/  @!P4 IMAD.MOV R220, RZ, RZ, -R220 ;  /* 0x000000ffffdcc224 */ /* 0x000fe200078e0adc */
[----:B------:R-:W-:Y:S01]  /*4a70*/  ISETP.GE.AND P4, PT, R109, RZ, PT ;  /* 0x000000ff6d00720c */ /* 0x000fe20003f86270 */
[----:B------:R-:W-:Y:S01]  /*4a80*/  @!P5 IMAD.MOV R208, RZ, RZ, -R208 ;  /* 0x000000ffffd0d224 */ /* 0x000fe200078e0ad0 */
[----:B------:R-:W-:Y:S01]  /*4a90*/  ISETP.GT.U32.AND P5, PT, R0, R194, PT ;  /* 0x000000c20000720c */ /* 0x000fe20003fa4070 */
[--C-:B------:R-:W-:Y:S01]  /*4aa0*/  @!P2 IMAD.IADD R198, R198, 0x1, -R0.reuse ;  /* 0x00000001c6c6a824 */ /* 0x100fe200078e0a00 */
[----:B------:R-:W-:Y:S01]  /*4ab0*/  ISETP.GT.U32.AND P2, PT, R0, R192, PT ;  /* 0x000000c00000720c */ /* 0x000fe20003f44070 */
[--C-:B------:R-:W-:Y:S01]  /*4ac0*/  @!P6 IMAD.IADD R9, R9, 0x1, -R0.reuse ;  /* 0x000000010909e824 */ /* 0x100fe200078e0a00 */
[----:B------:R-:W-:Y:S01]  /*4ad0*/  IABS R109, R108 ;  /* 0x0000006c006d7213 */ /* 0x000fe20000000000 */
[----:B------:R-:W-:Y:S01]  /*4ae0*/  @!P3 IMAD.IADD R204, R204, 0x1, -R0 ;  /* 0x00000001ccccb824 */ /* 0x000fe200078e0a00 */
[----:B------:R-:W-:Y:S01]  /*4af0*/  ISETP.GE.AND P3, PT, R66, RZ, PT ;  /* 0x000000ff4200720c */ /* 0x000fe20003f66270 */
[----:B------:R-:W-:Y:S01]  /*4b00*/  IMAD.HI.U32 R15, R5, R190, RZ ;  /* 0x000000be050f7227 */ /* 0x000fe200078e00ff */
[----:B------:R-:W-:-:S02]  /*4b10*/  ISETP.GT.U32.AND P6, PT, R0, R9, PT ;  /* 0x000000090000720c */ /* 0x000fc40003fc4070 */
[----:B------:R-:W-:Y:S01]  /*4b20*/  IABS R66, R106 ;  /* 0x0000006a00427213 */ /* 0x000fe20000000000 */
[----:B------:R-:W-:-:S04]  /*4b30*/  IMAD.HI.U32 R13, R5, R109, RZ ;  /* 0x0000006d050d7227 */ /* 0x000fc800078e00ff */
[----:B------:R-:W-:Y:S02]  /*4b40*/  IMAD.MOV R13, RZ, RZ, -R13 ;  /* 0x000000ffff0d7224 */ /* 0x000fe400078e0a0d */
[--C-:B------:R-:W-:Y:S01]  /*4b50*/  @!P5 IMAD.IADD R194, R194, 0x1, -R0.reuse ;  /* 0x00000001c2c2d824 */ /* 0x100fe200078e0a00 */
[----:B------:R-:W-:Y:S01]  /*4b60*/  ISETP.GE.AND P5, PT, R107, RZ, PT ;  /* 0x000000ff6b00720c */ /* 0x000fe20003fa6270 */
[----:B------:R-:W-:Y:S02]  /*4b70*/  @!P2 IMAD.IADD R192, R192, 0x1, -R0 ;  /* 0x00000001c0c0a824 */ /* 0x000fe400078e0a00 */
[C---:B------:R-:W-:Y:S01]  /*4b80*/  IMAD R11, R0.reuse, R13, R109 ;  /* 0x0000000d000b7224 */ /* 0x040fe200078e026d */
[----:B------:R-:W-:Y:S01]  /*4b90*/  ISETP.GT.U32.AND P2, PT, R0, R194, PT ;  /* 0x000000c20000720c */ /* 0x000fe20003f44070 */
[----:B------:R-:W-:Y:S02]  /*4ba0*/  IMAD.MOV R15, RZ, RZ, -R15 ;  /* 0x000000ffff0f7224 */ /* 0x000fe400078e0a0f */
[----:B------:R-:W-:-:S02]  /*4bb0*/  IMAD.MOV.U32 R107, RZ, RZ, R66 ;  /* 0x000000ffff6b7224 */ /* 0x000fc400078e0042 */
[----:B------:R-:W-:Y:S01]  /*4bc0*/  @!P0 IMAD.MOV R198, RZ, RZ, -R198 ;  /* 0x000000ffffc68224 */ /* 0x000fe200078e0ac6 */
[C---:B------:R-:W-:Y:S01]  /*4bd0*/  ISETP.GT.U32.AND P0, PT, R0.reuse, R192, PT ;  /* 0x000000c00000720c */ /* 0x040fe20003f04070 */
[----:B------:R-:W-:Y:S01]  /*4be0*/  @!P1 IMAD.MOV R206, RZ, RZ, -R206 ;  /* 0x000000ffffce9224 */ /* 0x000fe200078e0ace */
[C---:B------:R-:W-:Y:S01]  /*4bf0*/  ISETP.GT.U32.AND P1, PT, R0.reuse, R11, PT ;  /* 0x0000000b0000720c */ /* 0x040fe20003f24070 */
[----:B------:R-:W-:Y:S02]  /*4c00*/  IMAD R190, R0, R15, R190 ;  /* 0x0000000f00be7224 */ /* 0x000fe400078e02be */
[----:B------:R-:W-:-:S04]  /*4c10*/  IMAD.HI.U32 R15, R5, R107, RZ ;  /* 0x0000006b050f7227 */ /* 0x000fc800078e00ff */
[----:B------:R-:W-:Y:S02]  /*4c20*/  @!P6 IMAD.IADD R9, R9, 0x1, -R0 ;  /* 0x000000010909e824 */ /* 0x000fe400078e0a00 */
[----:B------:R-:W-:Y:S02]  /*4c30*/  IMAD.MOV R15, RZ, RZ, -R15 ;  /* 0x000000ffff0f7224 */ /* 0x000fe400078e0a0f */
[----:B------:R-:W-:Y:S02]  /*4c40*/  IMAD.MOV.U32 R66, RZ, RZ, R9 ;  /* 0x000000ffff427224 */ /* 0x000fe400078e0009 */
[----:B------:R-:W-:Y:S02]  /*4c50*/  IMAD R9, R0, R15, R107 ;  /* 0x0000000f00097224 */ /* 0x000fe400078e026b */
[----:B------:R-:W-:Y:S01]  /*4c60*/  IMAD.MOV.U32 R109, RZ, RZ, R110 ;  /* 0x000000ffff6d7224 */ /* 0x000fe200078e006e */
[----:B------:R-:W-:Y:S01]  /*4c70*/  IABS R110, R69 ;  /* 0x00000045006e7213 */ /* 0x000fe20000000000 */
[--C-:B------:R-:W-:Y:S01]  /*4c80*/  @!P0 IMAD.IADD R192, R192, 0x1, -R0.reuse ;  /* 0x00000001c0c08824 */ /* 0x100fe200078e0a00 */
[----:B------:R-:W-:Y:S01]  /*4c90*/  ISETP.GT.U32.AND P0, PT, R0, R9, PT ;  /* 0x000000090000720c */ /* 0x000fe20003f04070 */
[----:B------:R-:W-:Y:S01]  /*4ca0*/  @!P1 IMAD.IADD R11, R11, 0x1, -R0 ;  /* 0x000000010b0b9824 */ /* 0x000fe200078e0a00 */
[----:B------:R-:W-:Y:S01]  /*4cb0*/  ISETP.GE.AND P1, PT, R108, RZ, PT ;  /* 0x000000ff6c00720c */ /* 0x000fe20003f26270 */
[----:B------:R-:W-:Y:S01]  /*4cc0*/  IMAD.HI.U32 R13, R5, R109, RZ ;  /* 0x0000006d050d7227 */ /* 0x000fe200078e00ff */
[----:B------:R-:W-:-:S03]  /*4cd0*/  IABS R108, R101 ;  /* 0x00000065006c7213 */ /* 0x000fc60000000000 */
[----:B------:R-:W-:-:S04]  /*4ce0*/  IMAD.HI.U32 R15, R5, R188, RZ ;  /* 0x000000bc050f7227 */ /* 0x000fc800078e00ff */
[----:B------:R-:W-:Y:S01]  /*4cf0*/  @!P4 IMAD.MOV R204, RZ, RZ, -R204 ;  /* 0x000000ffffccc224 */ /* 0x000fe200078e0acc */
[C---:B------:R-:W-:Y:S01]  /*4d00*/  ISETP.GT.U32.AND P4, PT, R0.reuse, R11, PT ;  /* 0x0000000b0000720c */ /* 0x040fe20003f84070 */
[----:B------:R-:W-:Y:S02]  /*4d10*/  IMAD.MOV R13, RZ, RZ, -R13 ;  /* 0x000000ffff0d7224 */ /* 0x000fe400078e0a0d */
[----:B------:R-:W-:Y:S02]  /*4d20*/  IMAD.MOV R15, RZ, RZ, -R15 ;  /* 0x000000ffff0f7224 */ /* 0x000fe400078e0a0f */
[C---:B------:R-:W-:Y:S02]  /*4d30*/  IMAD R13, R0.reuse, R13, R109 ;  /* 0x0000000d000d7224 */ /* 0x040fe400078e026d */
[----:B------:R-:W-:Y:S01]  /*4d40*/  @!P3 IMAD.MOV R66, RZ, RZ, -R66 ;  /* 0x000000ffff42b224 */ /* 0x000fe200078e0a42 */
[C---:B------:R-:W-:Y:S01]  /*4d50*/  ISETP.GT.U32.AND P3, PT, R0.reuse, R190, PT ;  /* 0x000000be0000720c */ /* 0x040fe20003f64070 */
[C---:B------:R-:W-:Y:S01]  /*4d60*/  IMAD R188, R0.reuse, R15, R188 ;  /* 0x0000000f00bc7224 */ /* 0x040fe200078e02bc */
[----:B------:R-:W-:Y:S01]  /*4d70*/  ISETP.GT.U32.AND P6, PT, R0, R13, PT ;  /* 0x0000000d0000720c */ /* 0x000fe20003fc4070 */
[----:B------:R-:W-:-:S02]  /*4d80*/  @!P0 IMAD.IADD R9, R9, 0x1, -R0 ;  /* 0x0000000109098824 */ /* 0x000fc400078e0a00 */
[--C-:B------:R-:W-:Y:S01]  /*4d90*/  @!P4 IMAD.IADD R11, R11, 0x1, -R0.reuse ;  /* 0x000000010b0bc824 */ /* 0x100fe200078e0a00 */
[----:B------:R-:W-:Y:S01]  /*4da0*/  ISETP.GT.U32.AND P0, PT, R0, R188, PT ;  /* 0x000000bc0000720c */ /* 0x000fe20003f04070 */
[----:B------:R-:W-:Y:S01]  /*4db0*/  @!P2 IMAD.IADD R194, R194, 0x1, -R0 ;  /* 0x00000001c2c2a824 */ /* 0x000fe200078e0a00 */
[----:B------:R-:W-:Y:S02]  /*4dc0*/  ISETP.GE.AND P4, PT, R70, RZ, PT ;  /* 0x000000ff4600720c */ /* 0x000fe40003f86270 */
[----:B------:R-:W-:Y:S01]  /*4dd0*/  IABS R70, R103 ;  /* 0x0000006700467213 */ /* 0x000fe20000000000 */
[----:B------:R-:W-:Y:S01]  /*4de0*/  @!P5 IMAD.MOV R194, RZ, RZ, -R194 ;  /* 0x000000ffffc2d224 */ /* 0x000fe200078e0ac2 */
[----:B------:R-:W-:Y:S01]  /*4df0*/  ISETP.GE.AND P2, PT, R68, RZ, PT ;  /* 0x000000ff4400720c */ /* 0x000fe20003f46270 */
[----:B------:R-:W-:Y:S01]  /*4e00*/  @!P3 IMAD.IADD R190, R190, 0x1, -R0 ;  /* 0x00000001bebeb824 */ /* 0x000fe200078e0a00 */
[----:B------:R-:W-:Y:S01]  /*4e10*/  ISETP.GE.AND P3, PT, R106, RZ, PT ;  /* 0x000000ff6a00720c */ /* 0x000fe20003f66270 */
[----:B------:R-:W-:Y:S01]  /*4e20*/  IMAD.HI.U32 R15, R5, R70, RZ ;  /* 0x00000046050f7227 */ /* 0x000fe200078e00ff */
[----:B------:R-:W-:-:S02]  /*4e30*/  IABS R106, R74 ;  /* 0x0000004a006a7213 */ /* 0x000fc40000000000 */
[----:B------:R-:W-:Y:S01]  /*4e40*/  ISETP.GT.U32.AND P5, PT, R0, R9, PT ;  /* 0x000000090000720c */ /* 0x000fe20003fa4070 */
[--C-:B------:R-:W-:Y:S02]  /*4e50*/  @!P6 IMAD.IADD R13, R13, 0x1, -R0.reuse ;  /* 0x000000010d0de824 */ /* 0x100fe400078e0a00 */
[----:B------:R-:W-:Y:S01]  /*4e60*/  @!P0 IMAD.IADD R188, R188, 0x1, -R0 ;  /* 0x00000001bcbc8824 */ /* 0x000fe200078e0a00 */
[C---:B------:R-:W-:Y:S01]  /*4e70*/  ISETP.GT.U32.AND P0, PT, R0.reuse, R190, PT ;  /* 0x000000be0000720c */ /* 0x040fe20003f04070 */
[----:B------:R-:W-:Y:S01]  /*4e80*/  IMAD.MOV R15, RZ, RZ, -R15 ;  /* 0x000000ffff0f7224 */ /* 0x000fe200078e0a0f */
[----:B------:R-:W-:Y:S01]  /*4e90*/  ISETP.GT.U32.AND P6, PT, R0, R13, PT ;  /* 0x0000000d0000720c */ /* 0x000fe20003fc4070 */
[----:B------:R-:W-:-:S04]  /*4ea0*/  IMAD.HI.U32 R68, R5, R186, RZ ;  /* 0x000000ba05447227 */ /* 0x000fc800078e00ff */
[----:B------:R-:W-:Y:S02]  /*4eb0*/  IMAD R15, R0, R15, R70 ;  /* 0x0000000f000f7224 */ /* 0x000fe400078e0246 */
[----:B------:R-:W-:Y:S02]  /*4ec0*/  IMAD.MOV R107, RZ, RZ, -R68 ;  /* 0x000000ffff6b7224 */ /* 0x000fe400078e0a44 */
[----:B------:R-:W-:-:S04]  /*4ed0*/  IMAD.HI.U32 R70, R5, R106, RZ ;  /* 0x0000006a05467227 */ /* 0x000fc800078e00ff */
[----:B------:R-:W-:Y:S01]  /*4ee0*/  @!P2 IMAD.MOV R192, RZ, RZ, -R192 ;  /* 0x000000ffffc0a224 */ /* 0x000fe200078e0ac0 */
[C---:B------:R-:W-:Y:S01]  /*4ef0*/  ISETP.GT.U32.AND P2, PT, R0.reuse, R15, PT ;  /* 0x0000000f0000720c */ /* 0x040fe20003f44070 */
[----:B------:R-:W-:Y:S02]  /*4f00*/  IMAD R186, R0, R107, R186 ;  /* 0x0000006b00ba7224 */ /* 0x000fe400078e02ba */
[----:B------:R-:W-:Y:S02]  /*4f10*/  IMAD.MOV R109, RZ, RZ, -R70 ;  /* 0x000000ffff6d7224 */ /* 0x000fe400078e0a46 */
[----:B------:R-:W-:Y:S01]  /*4f20*/  @!P0 IMAD.IADD R190, R190, 0x1, -R0 ;  /* 0x00000001bebe8824 */ /* 0x000fe200078e0a00 */
[C---:B------:R-:W-:Y:S01]  /*4f30*/  ISETP.GT.U32.AND P0, PT, R0.reuse, R186, PT ;  /* 0x000000ba0000720c */ /* 0x040fe20003f04070 */
[----:B------:R-:W-:Y:S02]  /*4f40*/  IMAD.MOV.U32 R68, RZ, RZ, R11 ;  /* 0x000000ffff447224 */ /* 0x000fe400078e000b */
[----:B------:R-:W-:Y:S01]  /*4f50*/  IMAD R11, R0, R109, R106 ;  /* 0x0000006d000b7224 */ /* 0x000fe200078e026a */
[----:B------:R-:W-:Y:S01]  /*4f60*/  IABS R106, R73 ;  /* 0x00000049006a7213 */ /* 0x000fe20000000000 */
[----:B------:R-:W-:Y:S01]  /*4f70*/  @!P6 IMAD.IADD R13, R13, 0x1, -R0 ;  /* 0x000000010d0de824 */ /* 0x000fe200078e0a00 */
[----:B------:R-:W-:Y:S01]  /*4f80*/  ISETP.GE.AND P6, PT, R105, RZ, PT ;  /* 0x000000ff6900720c */ /* 0x000fe20003fc6270 */
[----:B------:R-:W-:-:S04]  /*4f90*/  IMAD.HI.U32 R105, R5, R184, RZ ;  /* 0x000000b805697227 */ /* 0x000fc800078e00ff */
[----:B------:R-:W-:Y:S01]  /*4fa0*/  @!P5 IMAD.IADD R9, R9, 0x1, -R0 ;  /* 0x000000010909d824 */ /* 0x000fe200078e0a00 */
[C---:B------:R-:W-:Y:S01]  /*4fb0*/  ISETP.GT.U32.AND P5, PT, R0.reuse, R11, PT ;  /* 0x0000000b0000720c */ /* 0x040fe20003fa4070 */
[----:B------:R-:W-:Y:S01]  /*4fc0*/  @!P1 IMAD.MOV R68, RZ, RZ, -R68 ;  /* 0x000000ffff449224 */ /* 0x000fe200078e0a44 */
[----:B------:R-:W-:Y:S01]  /*4fd0*/  ISETP.GT.U32.AND P1, PT, R0, R188, PT ;  /* 0x000000bc0000720c */ /* 0x000fe20003f24070 */
[----:B------:R-:W-:Y:S02]  /*4fe0*/  IMAD.MOV.U32 R70, RZ, RZ, R13 ;  /* 0x000000ffff467224 */ /* 0x000fe400078e000d */
[----:B------:R-:W-:Y:S02]  /*4ff0*/  IMAD.MOV R105, RZ, RZ, -R105 ;  /* 0x000000ffff697224 */ /* 0x000fe400078e0a69 */
[----:B------:R-:W-:Y:S01]  /*5000*/  @!P2 IMAD.IADD R15, R15, 0x1, -R0 ;  /* 0x000000010f0fa824 */ /* 0x000fe200078e0a00 */
[----:B------:R-:W-:Y:S01]  /*5010*/  ISETP.GE.AND P2, PT, R104, RZ, PT ;  /* 0x000000ff6800720c */ /* 0x000fe20003f46270 */
[----:B------:R-:W-:Y:S01]  /*5020*/  @!P4 IMAD.MOV R70, RZ, RZ, -R70 ;  /* 0x000000ffff46c224 */ /* 0x000fe200078e0a46 */
[----:B------:R-:W-:Y:S01]  /*5030*/  ISETP.GE.AND P4, PT, R72, RZ, PT ;  /* 0x000000ff4800720c */ /* 0x000fe20003f86270 */
[----:B------:R-:W-:Y:S01]  /*5040*/  IMAD R184, R0, R105, R184 ;  /* 0x0000006900b87224 */ /* 0x000fe200078e02b8 */
[----:B------:R-:W-:Y:S01]  /*5050*/  IABS R104, R92 ;  /* 0x0000005c00687213 */ /* 0x000fe20000000000 */
[----:B------:R-:W-:Y:S01]  /*5060*/  @!P0 IMAD.IADD R186, R186, 0x1, -R0 ;  /* 0x00000001baba8824 */ /* 0x000fe200078e0a00 */
[----:B------:R-:W-:Y:S01]  /*5070*/  ISETP.GT.U32.AND P0, PT, R0, R15, PT ;  /* 0x0000000f0000720c */ /* 0x000fe20003f04070 */
[----:B------:R-:W-:-:S02]  /*5080*/  IMAD.MOV.U32 R72, RZ, RZ, R9 ;  /* 0x000000ffff487224 */ /* 0x000fc400078e0009 */
[----:B------:R-:W-:Y:S01]  /*5090*/  @!P5 IMAD.IADD R11, R11, 0x1, -R0 ;  /* 0x000000010b0bd824 */ /* 0x000fe200078e0a00 */
[C---:B------:R-:W-:Y:S01]  /*50a0*/  ISETP.GT.U32.AND P5, PT, R0.reuse, R186, PT ;  /* 0x000000ba0000720c */ /* 0x040fe20003fa4070 */
[----:B------:R-:W-:Y:S01]  /*50b0*/  @!P3 IMAD.MOV R72, RZ, RZ, -R72 ;  /* 0x000000ffff48b224 */ /* 0x000fe200078e0a48 */
[----:B------:R-:W-:Y:S01]  /*50c0*/  ISETP.GT.U32.AND P3, PT, R0, R184, PT ;  /* 0x000000b80000720c */ /* 0x000fe20003f64070 */
[----:B------:R-:W-:Y:S01]  /*50d0*/  @!P1 IMAD.IADD R188, R188, 0x1, -R0 ;  /* 0x00000001bcbc9824 */ /* 0x000fe200078e0a00 */
[----:B------:R-:W-:Y:S01]  /*50e0*/  ISETP.GE.AND P1, PT, R103, RZ, PT ;  /* 0x000000ff6700720c */ /* 0x000fe20003f26270 */
[----:B------:R-:W-:Y:S01]  /*50f0*/  IMAD.HI.U32 R9, R5, R182, RZ ;  /* 0x000000b605097227 */ /* 0x000fe200078e00ff */
[----:B------:R-:W-:-:S03]  /*5100*/  IABS R103, R99 ;  /* 0x0000006300677213 */ /* 0x000fc60000000000 */
[----:B------:R-:W-:Y:S02]  /*5110*/  @!P0 IMAD.IADD R15, R15, 0x1, -R0 ;  /* 0x000000010f0f8824 */ /* 0x000fe400078e0a00 */
[----:B------:R-:W-:Y:S01]  /*5120*/  @!P4 IMAD.MOV R188, RZ, RZ, -R188 ;  /* 0x000000ffffbcc224 */ /* 0x000fe200078e0abc */
[----:B------:R-:W-:Y:S01]  /*5130*/  ISETP.GE.AND P4, PT, R74, RZ, PT ;  /* 0x000000ff4a00720c */ /* 0x000fe20003f86270 */
[----:B------:R-:W-:Y:S02]  /*5140*/  IMAD.MOV R9, RZ, RZ, -R9 ;  /* 0x000000ffff097224 */ /* 0x000fe400078e0a09 */
[----:B------:R-:W-:Y:S01]  /*5150*/  @!P6 IMAD.MOV R190, RZ, RZ, -R190 ;  /* 0x000000ffffbee224 */ /* 0x000fe200078e0abe */
[----:B------:R-:W-:Y:S01]  /*5160*/  ISETP.GT.U32.AND P6, PT, R0, R11, PT ;  /* 0x0000000b0000720c */ /* 0x000fe20003fc4070 */
[--C-:B------:R-:W-:Y:S01]  /*5170*/  @!P3 IMAD.IADD R184, R184, 0x1, -R0.reuse ;  /* 0x00000001b8b8b824 */ /* 0x100fe200078e0a00 */
[----:B------:R-:W-:Y:S01]  /*5180*/  ISETP.GE.AND P3, PT, R102, RZ, PT ;  /* 0x000000ff6600720c */ /* 0x000fe20003f66270 */
[----:B------:R-:W-:Y:S01]  /*5190*/  IMAD.MOV.U32 R74, RZ, RZ, R15 ;  /* 0x000000ffff4a7224 */ /* 0x000fe200078e000f */
[----:B------:R-:W-:Y:S01]  /*51a0*/  IABS R15, R78 ;  /* 0x0000004e000f7213 */ /* 0x000fe20000000000 */
[----:B------:R-:W-:Y:S01]  /*51b0*/  @!P5 IMAD.IADD R186, R186, 0x1, -R0 ;  /* 0x00000001babad824 */ /* 0x000fe200078e0a00 */
[----:B------:R-:W-:Y:S01]  /*51c0*/  ISETP.GE.AND P5, PT, R76, RZ, PT ;  /* 0x000000ff4c00720c */ /* 0x000fe20003fa6270 */
[----:B------:R-:W-:Y:S01]  /*51d0*/  IMAD R182, R0, R9, R182 ;  /* 0x0000000900b67224 */ /* 0x000fe200078e02b6 */
[----:B------:R-:W-:Y:S01]  /*51e0*/  IABS R102, R97 ;  /* 0x0000006100667213 */ /* 0x000fe20000000000 */
[----:B------:R-:W-:-:S04]  /*51f0*/  IMAD.HI.U32 R13, R5, R108, RZ ;  /* 0x0000006c050d7227 */ /* 0x000fc800078e00ff */
[----:B------:R-:W-:Y:S01]  /*5200*/  @!P1 IMAD.MOV R74, RZ, RZ, -R74 ;  /* 0x000000ffff4a9224 */ /* 0x000fe200078e0a4a */
[----:B------:R-:W-:Y:S01]  /*5210*/  ISETP.GT.U32.AND P1, PT, R0, R184, PT ;  /* 0x000000b80000720c */ /* 0x000fe20003f24070 */
[----:B------:R-:W-:-:S04]  /*5220*/  IMAD.HI.U32 R76, R5, R103, RZ ;  /* 0x00000067054c7227 */ /* 0x000fc800078e00ff */
[----:B------:R-:W-:Y:S01]  /*5230*/  @!P2 IMAD.MOV R186, RZ, RZ, -R186 ;  /* 0x000000ffffbaa224 */ /* 0x000fe200078e0aba */
[C---:B------:R-:W-:Y:S01]  /*5240*/  ISETP.GT.U32.AND P2, PT, R0.reuse, R182, PT ;  /* 0x000000b60000720c */ /* 0x040fe20003f44070 */
[----:B------:R-:W-:Y:S02]  /*5250*/  IMAD.MOV R13, RZ, RZ, -R13 ;  /* 0x000000ffff0d7224 */ /* 0x000fe400078e0a0d */
[----:B------:R-:W-:Y:S02]  /*5260*/  IMAD.MOV R76, RZ, RZ, -R76 ;  /* 0x000000ffff4c7224 */ /* 0x000fe400078e0a4c */
[C---:B------:R-:W-:Y:S01]  /*5270*/  IMAD R13, R0.reuse, R13, R108 ;  /* 0x0000000d000d7224 */ /* 0x040fe200078e026c */
[----:B------:R-:W-:Y:S01]  /*5280*/  IABS R108, R65 ;  /* 0x00000041006c7213 */ /* 0x000fe20000000000 */
[--C-:B------:R-:W-:Y:S01]  /*5290*/  @!P6 IMAD.IADD R11, R11, 0x1, -R0.reuse ;  /* 0x000000010b0be824 */ /* 0x100fe200078e0a00 */
[----:B------:R-:W-:Y:S01]  /*52a0*/  ISETP.GE.AND P6, PT, R101, RZ, PT ;  /* 0x000000ff6500720c */ /* 0x000fe20003fc6270 */
[C---:B------:R-:W-:Y:S01]  /*52b0*/  IMAD R9, R0.reuse, R76, R103 ;  /* 0x0000004c00097224 */ /* 0x040fe200078e0267 */
[----:B------:R-:W-:Y:S01]  /*52c0*/  ISETP.GT.U32.AND P0, PT, R0, R13, PT ;  /* 0x0000000d0000720c */ /* 0x000fe20003f04070 */
[----:B------:R-:W-:Y:S01]  /*52d0*/  IMAD.MOV.U32 R76, RZ, RZ, R11 ;  /* 0x000000ffff4c7224 */ /* 0x000fe200078e000b */
[----:B------:R-:W-:Y:S01]  /*52e0*/  IABS R101, R82 ;  /* 0x0000005200657213 */ /* 0x000fe20000000000 */
[--C-:B------:R-:W-:Y:S01]  /*52f0*/  @!P1 IMAD.IADD R184, R184, 0x1, -R0.reuse ;  /* 0x00000001b8b89824 */ /* 0x100fe200078e0a00 */
[----:B------:R-:W-:Y:S01]  /*5300*/  ISETP.GT.U32.AND P1, PT, R0, R9, PT ;  /* 0x000000090000720c */ /* 0x000fe20003f24070 */
[----:B------:R-:W-:Y:S01]  /*5310*/  @!P2 IMAD.IADD R182, R182, 0x1, -R0 ;  /* 0x00000001b6b6a824 */ /* 0x000fe200078e0a00 */
[----:B------:R-:W-:Y:S01]  /*5320*/  ISETP.GE.AND P2, PT, R78, RZ, PT ;  /* 0x000000ff4e00720c */ /* 0x000fe20003f46270 */
[----:B------:R-:W-:Y:S01]  /*5330*/  @!P4 IMAD.MOV R76, RZ, RZ, -R76 ;  /* 0x000000ffff4cc224 */ /* 0x000fe200078e0a4c */
[----:B------:R-:W-:Y:S01]  /*5340*/  ISETP.GE.AND P4, PT, R99, RZ, PT ;  /* 0x000000ff6300720c */ /* 0x000fe20003f86270 */
[----:B------:R-:W-:-:S02]  /*5350*/  IMAD.MOV.U32 R99, RZ, RZ, R15 ;  /* 0x000000ffff637224 */ /* 0x000fc400078e000f */
[----:B------:R-:W-:Y:S01]  /*5360*/  @!P5 IMAD.MOV R184, RZ, RZ, -R184 ;  /* 0x000000ffffb8d224 */ /* 0x000fe200078e0ab8 */
[----:B------:R-:W-:Y:S01]  /*5370*/  ISETP.GT.U32.AND P5, PT, R0, R182, PT ;  /* 0x000000b60000720c */ /* 0x000fe20003fa4070 */
[----:B------:R-:W-:-:S04]  /*5380*/  IMAD.HI.U32 R11, R5, R180, RZ ;  /* 0x000000b4050b7227 */ /* 0x000fc800078e00ff */
[----:B------:R-:W-:-:S04]  /*5390*/  IMAD.HI.U32 R15, R5, R99, RZ ;  /* 0x00000063050f7227 */ /* 0x000fc800078e00ff */
[--C-:B------:R-:W-:Y:S02]  /*53a0*/  @!P0 IMAD.IADD R13, R13, 0x1, -R0.reuse ;  /* 0x000000010d0d8824 */ /* 0x100fe400078e0a00 */
[----:B------:R-:W-:Y:S02]  /*53b0*/  IMAD.MOV R11, RZ, RZ, -R11 ;  /* 0x000000ffff0b7224 */ /* 0x000fe400078e0a0b */
[----:B------:R-:W-:Y:S01]  /*53c0*/  IMAD.MOV R15, RZ, RZ, -R15 ;  /* 0x000000ffff0f7224 */ /* 0x000fe200078e0a0f */
[C---:B------:R-:W-:Y:S01]  /*53d0*/  ISETP.GT.U32.AND P0, PT, R0.reuse, R13, PT ;  /* 0x0000000d0000720c */ /* 0x040fe20003f04070 */
[----:B------:R-:W-:Y:S02]  /*53e0*/  @!P1 IMAD.IADD R9, R9, 0x1, -R0 ;  /* 0x0000000109099824 */ /* 0x000fe400078e0a00 */
[C---:B------:R-:W-:Y:S02]  /*53f0*/  IMAD R180, R0.reuse, R11, R180 ;  /* 0x0000000b00b47224 */ /* 0x040fe400078e02b4 */
[C---:B------:R-:W-:Y:S01]  /*5400*/  IMAD R11, R0.reuse, R15, R99 ;  /* 0x0000000f000b7224 */ /* 0x040fe200078e0263 */
[----:B------:R-:W-:Y:S01]  /*5410*/  ISETP.GT.U32.AND P1, PT, R0, R9, PT ;  /* 0x000000090000720c */ /* 0x000fe20003f24070 */
[----:B------:R-:W-:-:S04]  /*5420*/  IMAD.HI.U32 R15, R5, R178, RZ ;  /* 0x000000b2050f7227 */ /* 0x000fc800078e00ff */
[----:B------:R-:W-:Y:S01]  /*5430*/  @!P5 IMAD.IADD R182, R182, 0x1, -R0 ;  /* 0x00000001b6b6d824 */ /* 0x000fe200078e0a00 */
[----:B------:R-:W-:Y:S01]  /*5440*/  ISETP.GT.U32.AND P5, PT, R0, R180, PT ;  /* 0x000000b40000720c */ /* 0x000fe20003fa4070 */
[----:B------:R-:W-:Y:S02]  /*5450*/  IMAD.MOV R99, RZ, RZ, -R15 ;  /* 0x000000ffff637224 */ /* 0x000fe400078e0a0f */
[----:B------:R-:W-:-:S04]  /*5460*/  IMAD.HI.U32 R15, R5, R101, RZ ;  /* 0x00000065050f7227 */ /* 0x000fc800078e00ff */
[----:B------:R-:W-:Y:S02]  /*5470*/  IMAD.MOV R15, RZ, RZ, -R15 ;  /* 0x000000ffff0f7224 */ /* 0x000fe400078e0a0f */
[----:B------:R-:W-:-:S04]  /*5480*/  IMAD.HI.U32 R78, R5, R176, RZ ;  /* 0x000000b0054e7227 */ /* 0x000fc800078e00ff */
[--C-:B------:R-:W-:Y:S01]  /*5490*/  @!P0 IMAD.IADD R13, R13, 0x1, -R0.reuse ;  /* 0x000000010d0d8824 */ /* 0x100fe200078e0a00 */
[----:B------:R-:W-:Y:S01]  /*54a0*/  ISETP.GE.AND P0, PT, R100, RZ, PT ;  /* 0x000000ff6400720c */ /* 0x000fe20003f06270 */
[----:B------:R-:W-:Y:S01]  /*54b0*/  @!P1 IMAD.IADD R9, R9, 0x1, -R0 ;  /* 0x0000000109099824 */ /* 0x000fe200078e0a00 */
[C---:B------:R-:W-:Y:S01]  /*54c0*/  ISETP.GT.U32.AND P1, PT, R0.reuse, R11, PT ;  /* 0x0000000b0000720c */ /* 0x040fe20003f24070 */
[C---:B------:R-:W-:Y:S02]  /*54d0*/  IMAD R178, R0.reuse, R99, R178 ;  /* 0x0000006300b27224 */ /* 0x040fe400078e02b2 */
[----:B------:R-:W-:Y:S02]  /*54e0*/  IMAD R15, R0, R15, R101 ;  /* 0x0000000f000f7224 */ /* 0x000fe400078e0265 */
[----:B------:R-:W-:Y:S02]  /*54f0*/  IMAD.MOV R101, RZ, RZ, -R78 ;  /* 0x000000ffff657224 */ /* 0x000fe400078e0a4e */
[----:B------:R-:W-:Y:S01]  /*5500*/  @!P5 IMAD.IADD R180, R180, 0x1, -R0 ;  /* 0x00000001b4b4d824 */ /* 0x000fe200078e0a00 */
[----:B------:R-:W-:Y:S01]  /*5510*/  ISETP.GT.U32.AND P5, PT, R0, R178, PT ;  /* 0x000000b20000720c */ /* 0x000fe20003fa4070 */
[----:B------:R-:W-:-:S02]  /*5520*/  IMAD.MOV.U32 R78, RZ, RZ, R13 ;  /* 0x000000ffff4e7224 */ /* 0x000fc400078e000d */
[----:B------:R-:W-:-:S04]  /*5530*/  IMAD.HI.U32 R100, R5, R174, RZ ;  /* 0x000000ae05647227 */ /* 0x000fc800078e00ff */
[----:B------:R-:W-:Y:S01]  /*5540*/  @!P6 IMAD.MOV R78, RZ, RZ, -R78 ;  /* 0x000000ffff4ee224 */ /* 0x000fe200078e0a4e */
[C---:B------:R-:W-:Y:S01]  /*5550*/  ISETP.GT.U32.AND P6, PT, R0.reuse, R180, PT ;  /* 0x000000b40000720c */ /* 0x040fe20003fc4070 */
[----:B------:R-:W-:Y:S01]  /*5560*/  @!P1 IMAD.IADD R11, R11, 0x1, -R0 ;  /* 0x000000010b0b9824 */ /* 0x000fe200078e0a00 */
[C---:B------:R-:W-:Y:S01]  /*5570*/  ISETP.GT.U32.AND P1, PT, R0.reuse, R15, PT ;  /* 0x0000000f0000720c */ /* 0x040fe20003f24070 */
[----:B------:R-:W-:Y:S01]  /*5580*/  IMAD.MOV R103, RZ, RZ, -R100 ;  /* 0x000000ffff677224 */ /* 0x000fe200078e0a64 */
[----:B------:R-:W-:Y:S01]  /*5590*/  IABS R100, R86 ;  /* 0x0000005600647213 */ /* 0x000fe20000000000 */
[----:B------:R-:W-:Y:S02]  /*55a0*/  IMAD R176, R0, R101, R176 ;  /* 0x0000006500b07224 */ /* 0x000fe400078e02b0 */
[----:B------:R-:W-:Y:S01]  /*55b0*/  @!P5 IMAD.IADD R178, R178, 0x1, -R0 ;  /* 0x00000001b2b2d824 */ /* 0x000fe200078e0a00 */
[----:B------:R-:W-:Y:S01]  /*55c0*/  ISETP.GT.U32.AND P5, PT, R0, R11, PT ;  /* 0x0000000b0000720c */ /* 0x000fe20003fa4070 */
[----:B------:R-:W-:-:S04]  /*55d0*/  IMAD.HI.U32 R99, R5, R102, RZ ;  /* 0x0000006605637227 */ /* 0x000fc800078e00ff */
[----:B------:R-:W-:Y:S01]  /*55e0*/  @!P6 IMAD.IADD R180, R180, 0x1, -R0 ;  /* 0x00000001b4b4e824 */ /* 0x000fe200078e0a00 */
[----:B------:R-:W-:Y:S01]  /*55f0*/  ISETP.GT.U32.AND P6, PT, R0, R176, PT ;  /* 0x000000b00000720c */ /* 0x000fe20003fc4070 */
[----:B------:R-:W-:-:S04]  /*5600*/  IMAD.HI.U32 R13, R5, R100, RZ ;  /* 0x00000064050d7227 */ /* 0x000fc800078e00ff */
[----:B------:R-:W-:Y:S02]  /*5610*/  IMAD.MOV R99, RZ, RZ, -R99 ;  /* 0x000000ffff637224 */ /* 0x000fe400078e0a63 */
[----:B------:R-:W-:Y:S01]  /*5620*/  @!P3 IMAD.MOV R182, RZ, RZ, -R182 ;  /* 0x000000ffffb6b224 */ /* 0x000fe200078e0ab6 */
[C---:B------:R-:W-:Y:S01]  /*5630*/  ISETP.GT.U32.AND P3, PT, R0.reuse, R178, PT ;  /* 0x000000b20000720c */ /* 0x040fe20003f64070 */
[----:B------:R-:W-:Y:S02]  /*5640*/  IMAD.MOV R13, RZ, RZ, -R13 ;  /* 0x000000ffff0d7224 */ /* 0x000fe400078e0a0d */
[C---:B------:R-:W-:Y:S01]  /*5650*/  IMAD R99, R0.reuse, R99, R102 ;  /* 0x0000006300637224 */ /* 0x040fe200078e0266 */
[----:B------:R-:W-:Y:S01]  /*5660*/  IABS R102, R88 ;  /* 0x0000005800667213 */ /* 0x000fe20000000000 */
[C---:B------:R-:W-:Y:S02]  /*5670*/  IMAD R13, R0.reuse, R13, R100 ;  /* 0x0000000d000d7224 */ /* 0x040fe400078e0264 */
[--C-:B------:R-:W-:Y:S01]  /*5680*/  @!P5 IMAD.IADD R11, R11, 0x1, -R0.reuse ;  /* 0x000000010b0bd824 */ /* 0x100fe200078e0a00 */
[----:B------:R-:W-:Y:S01]  /*5690*/  ISETP.GT.U32.AND P5, PT, R0, R99, PT ;  /* 0x000000630000720c */ /* 0x000fe20003fa4070 */
[----:B------:R-:W-:-:S02]  /*56a0*/  @!P1 IMAD.IADD R15, R15, 0x1, -R0 ;  /* 0x000000010f0f9824 */ /* 0x000fc400078e0a00 */
[----:B------:R-:W-:Y:S01]  /*56b0*/  @!P6 IMAD.IADD R176, R176, 0x1, -R0 ;  /* 0x00000001b0b0e824 */ /* 0x000fe200078e0a00 */
[C---:B------:R-:W-:Y:S01]  /*56c0*/  ISETP.GT.U32.AND P6, PT, R0.reuse, R13, PT ;  /* 0x0000000d0000720c */ /* 0x040fe20003fc4070 */
[C---:B------:R-:W-:Y:S01]  /*56d0*/  IMAD R174, R0.reuse, R103, R174 ;  /* 0x0000006700ae7224 */ /* 0x040fe200078e02ae */
[----:B------:R-:W-:Y:S01]  /*56e0*/  ISETP.GT.U32.AND P1, PT, R0, R15, PT ;  /* 0x0000000f0000720c */ /* 0x000fe20003f24070 */
[----:B------:R-:W-:Y:S02]  /*56f0*/  @!P3 IMAD.IADD R178, R178, 0x1, -R0 ;  /* 0x00000001b2b2b824 */ /* 0x000fe400078e0a00 */
[----:B------:R-:W-:Y:S01]  /*5700*/  IMAD.HI.U32 R100, R5, R102, RZ ;  /* 0x0000006605647227 */ /* 0x000fe200078e00ff */
[----:B------:R-:W-:-:S03]  /*5710*/  ISETP.GT.U32.AND P3, PT, R0, R174, PT ;  /* 0x000000ae0000720c */ /* 0x000fc60003f64070 */
[--C-:B------:R-:W-:Y:S01]  /*5720*/  @!P5 IMAD.IADD R99, R99, 0x1, -R0.reuse ;  /* 0x000000016363d824 */ /* 0x100fe200078e0a00 */
[----:B------:R-:W-:Y:S01]  /*5730*/  ISETP.GE.AND P5, PT, R82, RZ, PT ;  /* 0x000000ff5200720c */ /* 0x000fe20003fa6270 */
[----:B------:R-:W-:Y:S02]  /*5740*/  IMAD.MOV.U32 R82, RZ, RZ, R11 ;  /* 0x000000ffff527224 */ /* 0x000fe400078e000b */
[--C-:B------:R-:W-:Y:S02]  /*5750*/  @!P6 IMAD.IADD R13, R13, 0x1, -R0.reuse ;  /* 0x000000010d0de824 */ /* 0x100fe400078e0a00 */
[----:B------:R-:W-:Y:S01]  /*5760*/  @!P1 IMAD.IADD R15, R15, 0x1, -R0 ;  /* 0x000000010f0f9824 */ /* 0x000fe200078e0a00 */
[----:B------:R-:W-:Y:S01]  /*5770*/  ISETP.GE.AND P1, PT, R80, RZ, PT ;  /* 0x000000ff5000720c */ /* 0x000fe20003f26270 */
[----:B------:R-:W-:-:S04]  /*5780*/  IMAD.HI.U32 R101, R5, R104, RZ ;  /* 0x0000006805657227 */ /* 0x000fc800078e00ff */
[----:B------:R-:W-:Y:S01]  /*5790*/  IMAD.MOV R105, RZ, RZ, -R100 ;  /* 0x000000ffff697224 */ /* 0x000fe200078e0a64 */
[----:B------:R-:W-:Y:S01]  /*57a0*/  IABS R100, R85 ;  /* 0x0000005500647213 */ /* 0x000fe20000000000 */
[----:B------:R-:W-:Y:S01]  /*57b0*/  @!P2 IMAD.MOV R82, RZ, RZ, -R82 ;  /* 0x000000ffff52a224 */ /* 0x000fe200078e0a52 */
[----:B------:R-:W-:Y:S01]  /*57c0*/  ISETP.GT.U32.AND P2, PT, R0, R13, PT ;  /* 0x0000000d0000720c */ /* 0x000fe20003f44070 */
[----:B------:R-:W-:-:S04]  /*57d0*/  IMAD.HI.U32 R80, R5, R172, RZ ;  /* 0x000000ac05507227 */ /* 0x000fc800078e00ff */
[----:B------:R-:W-:Y:S01]  /*57e0*/  @!P3 IMAD.IADD R174, R174, 0x1, -R0 ;  /* 0x00000001aeaeb824 */ /* 0x000fe200078e0a00 */
[----:B------:R-:W-:Y:S01]  /*57f0*/  ISETP.GE.AND P3, PT, R84, RZ, PT ;  /* 0x000000ff5400720c */ /* 0x000fe20003f66270 */
[----:B------:R-:W-:Y:S02]  /*5800*/  IMAD.MOV R107, RZ, RZ, -R101 ;  /* 0x000000ffff6b7224 */ /* 0x000fe400078e0a65 */
[C---:B------:R-:W-:Y:S01]  /*5810*/  IMAD R101, R0.reuse, R105, R102 ;  /* 0x0000006900657224 */ /* 0x040fe200078e0266 */
[----:B------:R-:W-:Y:S01]  /*5820*/  ISETP.GT.U32.AND P6, PT, R0, R174, PT ;  /* 0x000000ae0000720c */ /* 0x000fe20003fc4070 */
[----:B------:R-:W-:Y:S01]  /*5830*/  IMAD.MOV.U32 R84, RZ, RZ, R15 ;  /* 0x000000ffff547224 */ /* 0x000fe200078e000f */
[----:B------:R-:W-:Y:S01]  /*5840*/  IABS R102, R77 ;  /* 0x0000004d00667213 */ /* 0x000fe20000000000 */
[----:B------:R-:W-:Y:S01]  /*5850*/  IMAD.MOV R103, RZ, RZ, -R80 ;  /* 0x000000ffff677224 */ /* 0x000fe200078e0a50 */
[----:B------:R-:W-:Y:S01]  /*5860*/  IABS R15, R27 ;  /* 0x0000001b000f7213 */ /* 0x000fe20000000000 */
[----:B------:R-:W-:-:S02]  /*5870*/  IMAD.MOV.U32 R80, RZ, RZ, R9 ;  /* 0x000000ffff507224 */ /* 0x000fc400078e0009 */
[----:B------:R-:W-:Y:S01]  /*5880*/  @!P0 IMAD.MOV R180, RZ, RZ, -R180 ;  /* 0x000000ffffb48224 */ /* 0x000fe200078e0ab4 */
[C---:B------:R-:W-:Y:S01]  /*5890*/  ISETP.GT.U32.AND P0, PT, R0.reuse, R99, PT ;  /* 0x000000630000720c */ /* 0x040fe20003f04070 */
[----:B------:R-:W-:Y:S01]  /*58a0*/  @!P5 IMAD.MOV R84, RZ, RZ, -R84 ;  /* 0x000000ffff54d224 */ /* 0x000fe200078e0a54 */
[C---:B------:R-:W-:Y:S01]  /*58b0*/  ISETP.GT.U32.AND P5, PT, R0.reuse, R101, PT ;  /* 0x000000650000720c */ /* 0x040fe20003fa4070 */
[----:B------:R-:W-:Y:S01]  /*58c0*/  @!P4 IMAD.MOV R80, RZ, RZ, -R80 ;  /* 0x000000ffff50c224 */ /* 0x000fe200078e0a50 */
[C---:B------:R-:W-:Y:S01]  /*58d0*/  ISETP.GT.U32.AND P4, PT, R0.reuse, R176, PT ;  /* 0x000000b00000720c */ /* 0x040fe20003f84070 */
[----:B------:R-:W-:Y:S02]  /*58e0*/  IMAD R172, R0, R103, R172 ;  /* 0x0000006700ac7224 */ /* 0x000fe400078e02ac */
[----:B------:R-:W-:Y:S01]  /*58f0*/  @!P2 IMAD.IADD R13, R13, 0x1, -R0 ;  /* 0x000000010d0da824 */ /* 0x000fe200078e0a00 */
[----:B------:R-:W-:Y:S01]  /*5900*/  ISETP.GE.AND P2, PT, R86, RZ, PT ;  /* 0x000000ff5600720c */ /* 0x000fe20003f46270 */
[----:B------:R-:W-:-:S04]  /*5910*/  IMAD.HI.U32 R9, R5, R170, RZ ;  /* 0x000000aa05097227 */ /* 0x000fc800078e00ff */
[C---:B------:R-:W-:Y:S01]  /*5920*/  IMAD R103, R0.reuse, R107, R104 ;  /* 0x0000006b00677224 */ /* 0x040fe200078e0268 */
[----:B------:R-:W-:Y:S01]  /*5930*/  IABS R104, R81 ;  /* 0x0000005100687213 */ /* 0x000fe20000000000 */
[----:B------:R-:W-:Y:S01]  /*5940*/  @!P1 IMAD.MOV R178, RZ, RZ, -R178 ;  /* 0x000000ffffb29224 */ /* 0x000fe200078e0ab2 */
[C---:B------:R-:W-:Y:S01]  /*5950*/  ISETP.GT.U32.AND P1, PT, R0.reuse, R172, PT ;  /* 0x000000ac0000720c */ /* 0x040fe20003f24070 */
[----:B------:R-:W-:Y:S02]  /*5960*/  IMAD.MOV R9, RZ, RZ, -R9 ;  /* 0x000000ffff097224 */ /* 0x000fe400078e0a09 */
[--C-:B------:R-:W-:Y:S01]  /*5970*/  @!P0 IMAD.IADD R99, R99, 0x1, -R0.reuse ;  /* 0x0000000163638824 */ /* 0x100fe200078e0a00 */
[----:B------:R-:W-:Y:S01]  /*5980*/  ISETP.GT.U32.AND P0, PT, R0, R103, PT ;  /* 0x000000670000720c */ /* 0x000fe20003f04070 */
[--C-:B------:R-:W-:Y:S01]  /*5990*/  @!P5 IMAD.IADD R101, R101, 0x1, -R0.reuse ;  /* 0x000000016565d824 */ /* 0x100fe200078e0a00 */
[----:B------:R-:W-:Y:S01]  /*59a0*/  ISETP.GE.AND P5, PT, R88, RZ, PT ;  /* 0x000000ff5800720c */ /* 0x000fe20003fa6270 */
[----:B------:R-:W-:Y:S01]  /*59b0*/  @!P4 IMAD.IADD R176, R176, 0x1, -R0 ;  /* 0x00000001b0b0c824 */ /* 0x000fe200078e0a00 */
[----:B------:R-:W-:Y:S01]  /*59c0*/  ISETP.GE.AND P4, PT, R97, RZ, PT ;  /* 0x000000ff6100720c */ /* 0x000fe20003f86270 */
[----:B------:R-:W-:Y:S01]  /*59d0*/  IMAD R170, R0, R9, R170 ;  /* 0x0000000900aa7224 */ /* 0x000fe200078e02aa */
[----:B------:R-:W-:Y:S01]  /*59e0*/  IABS R9, R95 ;  /* 0x0000005f00097213 */ /* 0x000fe20000000000 */
[----:B------:R-:W-:-:S02]  /*59f0*/  IMAD.MOV.U32 R88, RZ, RZ, R13 ;  /* 0x000000ffff587224 */ /* 0x000fc400078e000d */
[----:B------:R-:W-:Y:S01]  /*5a00*/  @!P3 IMAD.MOV R176, RZ, RZ, -R176 ;  /* 0x000000ffffb0b224 */ /* 0x000fe200078e0ab0 */
[C---:B------:R-:W-:Y:S01]  /*5a10*/  ISETP.GT.U32.AND P3, PT, R0.reuse, R101, PT ;  /* 0x000000650000720c */ /* 0x040fe20003f64070 */
[----:B------:R-:W-:Y:S01]  /*5a20*/  @!P2 IMAD.MOV R88, RZ, RZ, -R88 ;  /* 0x000000ffff58a224 */ /* 0x000fe200078e0a58 */
[----:B------:R-:W-:Y:S01]  /*5a30*/  ISETP.GT.U32.AND P2, PT, R0, R170, PT ;  /* 0x000000aa0000720c */ /* 0x000fe20003f44070 */
[--C-:B------:R-:W-:Y:S01]  /*5a40*/  @!P1 IMAD.IADD R172, R172, 0x1, -R0.reuse ;  /* 0x00000001acac9824 */ /* 0x100fe200078e0a00 */
[----:B------:R-:W-:Y:S01]  /*5a50*/  ISETP.GE.AND P1, PT, R96, RZ, PT ;  /* 0x000000ff6000720c */ /* 0x000fe20003f26270 */
[--C-:B------:R-:W-:Y:S01]  /*5a60*/  @!P0 IMAD.IADD R103, R103, 0x1, -R0.reuse ;  /* 0x0000000167678824 */ /* 0x100fe200078e0a00 */
[----:B------:R-:W-:Y:S01]  /*5a70*/  IABS R96, R7 ;  /* 0x0000000700607213 */ /* 0x000fe20000000000 */
[----:B------:R-:W-:Y:S01]  /*5a80*/  @!P6 IMAD.IADD R174, R174, 0x1, -R0 ;  /* 0x00000001aeaee824 */ /* 0x000fe200078e0a00 */
[----:B------:R-:W-:Y:S01]  /*5a90*/  ISETP.GT.U32.AND P0, PT, R0, R172, PT ;  /* 0x000000ac0000720c */ /* 0x000fe20003f04070 */
[----:B------:R-:W-:Y:S01]  /*5aa0*/  IMAD.MOV.U32 R86, RZ, RZ, R99 ;  /* 0x000000ffff567224 */ /* 0x000fe200078e0063 */
[----:B------:R-:W-:Y:S01]  /*5ab0*/  ISETP.GE.AND P6, PT, R98, RZ, PT ;  /* 0x000000ff6200720c */ /* 0x000fe20003fc6270 */
[----:B------:R-:W-:Y:S01]  /*5ac0*/  IMAD.HI.U32 R13, R5, R130, RZ ;  /* 0x00000082050d7227 */ /* 0x000fe200078e00ff */
[----:B------:R-:W-:-:S03]  /*5ad0*/  IABS R98, R91 ;  /* 0x0000005b00627213 */ /* 0x000fc60000000000 */
[--C-:B------:R-:W-:Y:S01]  /*5ae0*/  @!P3 IMAD.IADD R101, R101, 0x1, -R0.reuse ;  /* 0x000000016565b824 */ /* 0x100fe200078e0a00 */
[----:B------:R-:W-:Y:S01]  /*5af0*/  ISETP.GE.AND P3, PT, R94, RZ, PT ;  /* 0x000000ff5e00720c */ /* 0x000fe20003f66270 */
[----:B------:R-:W-:Y:S02]  /*5b00*/  @!P2 IMAD.IADD R170, R170, 0x1, -R0 ;  /* 0x00000001aaaaa824 */ /* 0x000fe400078e0a00 */
[----:B------:R-:W-:Y:S02]  /*5b10*/  IMAD.MOV.U32 R94, RZ, RZ, R9 ;  /* 0x000000ffff5e7224 */ /* 0x000fe400078e0009 */
[----:B------:R-:W-:Y:S01]  /*5b20*/  IMAD.HI.U32 R9, R5, R168, RZ ;  /* 0x000000a805097227 */ /* 0x000fe200078e00ff */
[----:B------:R-:W-:-:S03]  /*5b30*/  ISETP.GT.U32.AND P2, PT, R0, R170, PT ;  /* 0x000000aa0000720c */ /* 0x000fc60003f44070 */
[----:B------:R-:W-:-:S04]  /*5b40*/  IMAD.HI.U32 R11, R5, R94, RZ ;  /* 0x0000005e050b7227 */ /* 0x000fc800078e00ff */
[----:B------:R-:W-:Y:S01]  /*5b50*/  @!P0 IMAD.IADD R172, R172, 0x1, -R0 ;  /* 0x00000001acac8824 */ /* 0x000fe200078e0a00 */
[----:B------:R-:W-:Y:S01]  /*5b60*/  ISETP.GE.AND P0, PT, R93, RZ, PT ;  /* 0x000000ff5d00720c */ /* 0x000fe20003f06270 */
[----:B------:R-:W-:Y:S02]  /*5b70*/  IMAD.MOV R9, RZ, RZ, -R9 ;  /* 0x000000ffff097224 */ /* 0x000fe400078e0a09 */
[----:B------:R-:W-:Y:S02]  /*5b80*/  IMAD.MOV R11, RZ, RZ, -R11 ;  /* 0x000000ffff0b7224 */ /* 0x000fe400078e0a0b */
[----:B------:R-:W-:Y:S01]  /*5b90*/  @!P1 IMAD.MOV R172, RZ, RZ, -R172 ;  /* 0x000000ffffac9224 */ /* 0x000fe200078e0aac */
[----:B------:R-:W-:Y:S01]  /*5ba0*/  ISETP.GE.AND P1, PT, R90, RZ, PT ;  /* 0x000000ff5a00720c */ /* 0x000fe20003f26270 */
[----:B------:R-:W-:Y:S01]  /*5bb0*/  @!P4 IMAD.MOV R86, RZ, RZ, -R86 ;  /* 0x000000ffff56c224 */ /* 0x000fe200078e0a56 */
[C---:B------:R-:W-:Y:S01]  /*5bc0*/  ISETP.GT.U32.AND P4, PT, R0.reuse, R103, PT ;  /* 0x000000670000720c */ /* 0x040fe20003f84070 */
[----:B------:R-:W-:-:S02]  /*5bd0*/  IMAD R168, R0, R9, R168 ;  /* 0x0000000900a87224 */ /* 0x000fc400078e02a8 */
[----:B------:R-:W-:Y:S02]  /*5be0*/  IMAD.MOV.U32 R90, RZ, RZ, R101 ;  /* 0x000000ffff5a7224 */ /* 0x000fe400078e0065 */
[C---:B------:R-:W-:Y:S02]  /*5bf0*/  IMAD R94, R0.reuse, R11, R94 ;  /* 0x0000000b005e7224 */ /* 0x040fe400078e025e */
[----:B------:R-:W-:Y:S01]  /*5c00*/  @!P5 IMAD.MOV R90, RZ, RZ, -R90 ;  /* 0x000000ffff5ad224 */ /* 0x000fe200078e0a5a */
[----:B------:R-:W-:Y:S01]  /*5c10*/  ISETP.GT.U32.AND P5, PT, R0, R168, PT ;  /* 0x000000a80000720c */ /* 0x000fe20003fa4070 */
[----:B------:R-:W-:Y:S01]  /*5c20*/  @!P2 IMAD.IADD R170, R170, 0x1, -R0 ;  /* 0x00000001aaaaa824 */ /* 0x000fe200078e0a00 */
[----:B------:R-:W-:Y:S01]  /*5c30*/  ISETP.GT.U32.AND P2, PT, R0, R94, PT ;  /* 0x0000005e0000720c */ /* 0x000fe20003f44070 */
[----:B------:R-:W-:Y:S01]  /*5c40*/  @!P6 IMAD.MOV R174, RZ, RZ, -R174 ;  /* 0x000000ffffaee224 */ /* 0x000fe200078e0aae */
[----:B------:R-:W-:Y:S01]  /*5c50*/  ISETP.GE.AND P6, PT, R92, RZ, PT ;  /* 0x000000ff5c00720c */ /* 0x000fe20003fc6270 */
[----:B------:R-:W-:Y:S01]  /*5c60*/  @!P4 IMAD.IADD R103, R103, 0x1, -R0 ;  /* 0x000000016767c824 */ /* 0x000fe200078e0a00 */
[----:B------:R-:W-:Y:S01]  /*5c70*/  ISETP.GE.AND P4, PT, R95, RZ, PT ;  /* 0x000000ff5f00720c */ /* 0x000fe20003f86270 */
[----:B------:R-:W-:-:S04]  /*5c80*/  IMAD.HI.U32 R9, R5, R166, RZ ;  /* 0x000000a605097227 */ /* 0x000fc800078e00ff */
[----:B------:R-:W-:Y:S02]  /*5c90*/  IMAD.MOV.U32 R92, RZ, RZ, R103 ;  /* 0x000000ffff5c7224 */ /* 0x000fe400078e0067 */
[--C-:B------:R-:W-:Y:S02]  /*5ca0*/  @!P5 IMAD.IADD R168, R168, 0x1, -R0.reuse ;  /* 0x00000001a8a8d824 */ /* 0x100fe400078e0a00 */
[----:B------:R-:W-:Y:S02]  /*5cb0*/  @!P2 IMAD.IADD R94, R94, 0x1, -R0 ;  /* 0x000000015e5ea824 */ /* 0x000fe400078e0a00 */
[----:B------:R-:W-:Y:S01]  /*5cc0*/  IMAD.MOV R9, RZ, RZ, -R9 ;  /* 0x000000ffff097224 */ /* 0x000fe200078e0a09 */
[C---:B------:R-:W-:Y:S01]  /*5cd0*/  ISETP.GT.U32.AND P5, PT, R0.reuse, R168, PT ;  /* 0x000000a80000720c */ /* 0x040fe20003fa4070 */
[----:B------:R-:W-:Y:S01]  /*5ce0*/  @!P6 IMAD.MOV R92, RZ, RZ, -R92 ;  /* 0x000000ffff5ce224 */ /* 0x000fe200078e0a5c */
[----:B------:R-:W-:Y:S01]  /*5cf0*/  ISETP.GE.AND P6, PT, R7, RZ, PT ;  /* 0x000000ff0700720c */ /* 0x000fe20003fc6270 */
[C---:B------:R-:W-:Y:S01]  /*5d00*/  IMAD R166, R0.reuse, R9, R166 ;  /* 0x0000000900a67224 */ /* 0x040fe200078e02a6 */
[----:B------:R-:W-:Y:S01]  /*5d10*/  ISETP.GT.U32.AND P2, PT, R0, R94, PT ;  /* 0x0000005e0000720c */ /* 0x000fe20003f44070 */
[----:B------:R-:W-:-:S04]  /*5d20*/  IMAD.HI.U32 R7, R5, R96, RZ ;  /* 0x0000006005077227 */ /* 0x000fc800078e00ff */
[----:B------:R-:W-:-:S04]  /*5d30*/  IMAD.HI.U32 R9, R5, R164, RZ ;  /* 0x000000a405097227 */ /* 0x000fc800078e00ff */
[----:B------:R-:W-:Y:S02]  /*5d40*/  IMAD.MOV R11, RZ, RZ, -R7 ;  /* 0x000000ffff0b7224 */ /* 0x000fe400078e0a07 */
[----:B------:R-:W-:Y:S02]  /*5d50*/  IMAD.MOV R9, RZ, RZ, -R9 ;  /* 0x000000ffff097224 */ /* 0x000fe400078e0a09 */
[----:B------:R-:W-:-:S04]  /*5d60*/  IMAD.HI.U32 R7, R5, R98, RZ ;  /* 0x0000006205077227 */ /* 0x000fc800078e00ff */
[----:B------:R-:W-:Y:S02]  /*5d70*/  IMAD R164, R0, R9, R164 ;  /* 0x0000000900a47224 */ /* 0x000fe400078e02a4 */
[----:B------:R-:W-:Y:S02]  /*5d80*/  IMAD.MOV R7, RZ, RZ, -R7 ;  /* 0x000000ffff077224 */ /* 0x000fe400078e0a07 */
[----:B------:R-:W-:Y:S02]  /*5d90*/  @!P5 IMAD.IADD R168, R168, 0x1, -R0 ;  /* 0x00000001a8a8d824 */ /* 0x000fe400078e0a00 */
[----:B------:R-:W-:Y:S02]  /*5da0*/  IMAD R98, R0, R7, R98 ;  /* 0x0000000700627224 */ /* 0x000fe400078e0262 */
[----:B------:R-:W-:Y:S01]  /*5db0*/  @!P2 IMAD.IADD R94, R94, 0x1, -R0 ;  /* 0x000000015e5ea824 */ /* 0x000fe200078e0a00 */
[C---:B------:R-:W-:Y:S01]  /*5dc0*/  ISETP.GT.U32.AND P2, PT, R0.reuse, R164, PT ;  /* 0x000000a40000720c */ /* 0x040fe20003f44070 */
[----:B------:R-:W-:Y:S01]  /*5dd0*/  @!P3 IMAD.MOV R168, RZ, RZ, -R168 ;  /* 0x000000ffffa8b224 */ /* 0x000fe200078e0aa8 */
[C---:B------:R-:W-:Y:S01]  /*5de0*/  ISETP.GT.U32.AND P3, PT, R0.reuse, R98, PT ;  /* 0x000000620000720c */ /* 0x040fe20003f64070 */
[----:B------:R-:W-:-:S02]  /*5df0*/  IMAD R96, R0, R11, R96 ;  /* 0x0000000b00607224 */ /* 0x000fc400078e0260 */
[----:B------:R-:W-:-:S03]  /*5e00*/  IMAD.HI.U32 R7, R5, R162, RZ ;  /* 0x000000a205077227 */ /* 0x000fc600078e00ff */
[C---:B------:R-:W-:Y:S01]  /*5e10*/  ISETP.GT.U32.AND P5, PT, R0.reuse, R96, PT ;  /* 0x000000600000720c */ /* 0x040fe20003fa4070 */
[----:B------:R-:W-:Y:S02]  /*5e20*/  IMAD.MOV R7, RZ, RZ, -R7 ;  /* 0x000000ffff077224 */ /* 0x000fe400078e0a07 */
[----:B------:R-:W-:Y:S01]  /*5e30*/  @!P0 IMAD.MOV R170, RZ, RZ, -R170 ;  /* 0x000000ffffaa8224 */ /* 0x000fe200078e0aaa */
[----:B------:R-:W-:Y:S01]  /*5e40*/  ISETP.GT.U32.AND P0, PT, R0, R166, PT ;  /* 0x000000a60000720c */ /* 0x000fe20003f04070 */
[--C-:B------:R-:W-:Y:S02]  /*5e50*/  @!P2 IMAD.IADD R164, R164, 0x1, -R0.reuse ;  /* 0x00000001a4a4a824 */ /* 0x100fe400078e0a00 */
[----:B------:R-:W-:Y:S02]  /*5e60*/  @!P3 IMAD.IADD R98, R98, 0x1, -R0 ;  /* 0x000000016262b824 */ /* 0x000fe400078e0a00 */
[C---:B------:R-:W-:Y:S01]  /*5e70*/  IMAD R162, R0.reuse, R7, R162 ;  /* 0x0000000700a27224 */ /* 0x040fe200078e02a2 */
[----:B------:R-:W-:Y:S01]  /*5e80*/  ISETP.GT.U32.AND P3, PT, R0, R164, PT ;  /* 0x000000a40000720c */ /* 0x000fe20003f64070 */
[----:B------:R-:W-:-:S03]  /*5e90*/  IMAD.HI.U32 R7, R5, R100, RZ ;  /* 0x0000006405077227 */ /* 0x000fc600078e00ff */
[----:B------:R-:W-:Y:S01]  /*5ea0*/  ISETP.GT.U32.AND P2, PT, R0, R162, PT ;  /* 0x000000a20000720c */ /* 0x000fe20003f44070 */
[----:B------:R-:W-:Y:S02]  /*5eb0*/  IMAD.MOV R7, RZ, RZ, -R7 ;  /* 0x000000ffff077224 */ /* 0x000fe400078e0a07 */
[----:B------:R-:W-:Y:S01]  /*5ec0*/  @!P5 IMAD.IADD R96, R96, 0x1, -R0 ;  /* 0x000000016060d824 */ /* 0x000fe200078e0a00 */
[----:B------:R-:W-:Y:S01]  /*5ed0*/  ISETP.GE.AND P5, PT, R89, RZ, PT ;  /* 0x000000ff5900720c */ /* 0x000fe20003fa6270 */
[C---:B------:R-:W-:Y:S02]  /*5ee0*/  IMAD R100, R0.reuse, R7, R100 ;  /* 0x0000000700647224 */ /* 0x040fe400078e0264 */
[----:B------:R-:W-:Y:S01]  /*5ef0*/  @!P4 IMAD.MOV R94, RZ, RZ, -R94 ;  /* 0x000000ffff5ec224 */ /* 0x000fe200078e0a5e */
[----:B------:R-:W-:Y:S01]  /*5f00*/  ISETP.GT.U32.AND P4, PT, R0, R96, PT ;  /* 0x000000600000720c */ /* 0x000fe20003f84070 */
[----:B------:R-:W-:Y:S01]  /*5f10*/  @!P3 IMAD.IADD R164, R164, 0x1, -R0 ;  /* 0x00000001a4a4b824 */ /* 0x000fe200078e0a00 */
[----:B------:R-:W-:Y:S01]  /*5f20*/  ISETP.GT.U32.AND P3, PT, R0, R100, PT ;  /* 0x000000640000720c */ /* 0x000fe20003f64070 */
[----:B------:R-:W-:-:S04]  /*5f30*/  IMAD.HI.U32 R7, R5, R160, RZ ;  /* 0x000000a005077227 */ /* 0x000fc800078e00ff */
[----:B------:R-:W-:Y:S02]  /*5f40*/  @!P0 IMAD.IADD R166, R166, 0x1, -R0 ;  /* 0x00000001a6a68824 */ /* 0x000fe400078e0a00 */
[----:B------:R-:W-:Y:S02]  /*5f50*/  IMAD.MOV R9, RZ, RZ, -R7 ;  /* 0x000000ffff097224 */ /* 0x000fe400078e0a07 */
[----:B------:R-:W-:Y:S01]  /*5f60*/  IMAD.HI.U32 R7, R5, R102, RZ ;  /* 0x0000006605077227 */ /* 0x000fe200078e00ff */
[----:B------:R-:W-:-:S03]  /*5f70*/  ISETP.GT.U32.AND P0, PT, R0, R166, PT ;  /* 0x000000a60000720c */ /* 0x000fc60003f04070 */
[--C-:B------:R-:W-:Y:S01]  /*5f80*/  @!P4 IMAD.IADD R96, R96, 0x1, -R0.reuse ;  /* 0x000000016060c824 */ /* 0x100fe200078e0a00 */
[----:B------:R-:W-:Y:S01]  /*5f90*/  ISETP.GE.AND P4, PT, R83, RZ, PT ;  /* 0x000000ff5300720c */ /* 0x000fe20003f86270 */
[----:B------:R-:W-:Y:S02]  /*5fa0*/  IMAD.MOV R7, RZ, RZ, -R7 ;  /* 0x000000ffff077224 */ /* 0x000fe400078e0a07 */
[--C-:B------:R-:W-:Y:S01]  /*5fb0*/  @!P3 IMAD.IADD R100, R100, 0x1, -R0.reuse ;  /* 0x000000016464b824 */ /* 0x100fe200078e0a00 */
[----:B------:R-:W-:Y:S01]  /*5fc0*/  ISETP.GE.AND P3, PT, R87, RZ, PT ;  /* 0x000000ff5700720c */ /* 0x000fe20003f66270 */
[----:B------:R-:W-:Y:S02]  /*5fd0*/  @!P2 IMAD.IADD R162, R162, 0x1, -R0 ;  /* 0x00000001a2a2a824 */ /* 0x000fe400078e0a00 */
[C---:B------:R-:W-:Y:S02]  /*5fe0*/  IMAD R102, R0.reuse, R7, R102 ;  /* 0x0000000700667224 */ /* 0x040fe400078e0266 */
[----:B------:R-:W-:Y:S01]  /*5ff0*/  @!P6 IMAD.MOV R96, RZ, RZ, -R96 ;  /* 0x000000ffff60e224 */ /* 0x000fe200078e0a60 */
[C---:B------:R-:W-:Y:S01]  /*6000*/  ISETP.GT.U32.AND P6, PT, R0.reuse, R100, PT ;  /* 0x000000640000720c */ /* 0x040fe20003fc4070 */
[----:B------:R-:W-:Y:S01]  /*6010*/  IMAD.HI.U32 R11, R5, R104, RZ ;  /* 0x00000068050b7227 */ /* 0x000fe200078e00ff */
[----:B------:R-:W-:-:S03]  /*6020*/  ISETP.GT.U32.AND P2, PT, R0, R162, PT ;  /* 0x000000a20000720c */ /* 0x000fc60003f44070 */
[----:B------:R-:W-:Y:S01]  /*6030*/  @!P5 IMAD.MOV R164, RZ, RZ, -R164 ;  /* 0x000000ffffa4d224 */ /* 0x000fe200078e0aa4 */
[----:B------:R-:W-:Y:S01]  /*6040*/  ISETP.GT.U32.AND P5, PT, R0, R102, PT ;  /* 0x000000660000720c */ /* 0x000fe20003fa4070 */
[----:B------:R-:W-:Y:S01]  /*6050*/  @!P0 IMAD.IADD R166, R166, 0x1, -R0 ;  /* 0x00000001a6a68824 */ /* 0x000fe200078e0a00 */
[----:B------:R-:W-:Y:S01]  /*6060*/  ISETP.GE.AND P0, PT, R91, RZ, PT ;  /* 0x000000ff5b00720c */ /* 0x000fe20003f06270 */
[----:B------:R-:W-:Y:S02]  /*6070*/  IMAD.MOV R11, RZ, RZ, -R11 ;  /* 0x000000ffff0b7224 */ /* 0x000fe400078e0a0b */
[----:B------:R-:W-:-:S04]  /*6080*/  IMAD.HI.U32 R7, R5, R156, RZ ;  /* 0x0000009c05077227 */ /* 0x000fc800078e00ff */
[----:B------:R-:W-:Y:S01]  /*6090*/  @!P1 IMAD.MOV R166, RZ, RZ, -R166 ;  /* 0x000000ffffa69224 */ /* 0x000fe200078e0aa6 */
[C---:B------:R-:W-:Y:S01]  /*60a0*/  ISETP.GT.U32.AND P1, PT, R0.reuse, R98, PT ;  /* 0x000000620000720c */ /* 0x040fe20003f24070 */
[C---:B------:R-:W-:Y:S02]  /*60b0*/  IMAD R104, R0.reuse, R11, R104 ;  /* 0x0000000b00687224 */ /* 0x040fe400078e0268 */
[----:B------:R-:W-:Y:S02]  /*60c0*/  IMAD.MOV R7, RZ, RZ, -R7 ;  /* 0x000000ffff077224 */ /* 0x000fe400078e0a07 */
[C---:B------:R-:W-:Y:S02]  /*60d0*/  IMAD R160, R0.reuse, R9, R160 ;  /* 0x0000000900a07224 */ /* 0x040fe400078e02a0 */
[----:B------:R-:W-:Y:S02]  /*60e0*/  IMAD R156, R0, R7, R156 ;  /* 0x00000007009c7224 */ /* 0x000fe400078e029c */
[----:B------:R-:W-:Y:S01]  /*60f0*/  @!P6 IMAD.IADD R100, R100, 0x1, -R0 ;  /* 0x000000016464e824 */ /* 0x000fe200078e0a00 */
[----:B------:R-:W-:Y:S01]  /*6100*/  ISETP.GT.U32.AND P6, PT, R0, R104, PT ;  /* 0x000000680000720c */ /* 0x000fe20003fc4070 */
[----:B------:R-:W-:-:S04]  /*6110*/  IMAD.HI.U32 R9, R5, R158, RZ ;  /* 0x0000009e05097227 */ /* 0x000fc800078e00ff */
[--C-:B------:R-:W-:Y:S01]  /*6120*/  @!P2 IMAD.IADD R162, R162, 0x1, -R0.reuse ;  /* 0x00000001a2a2a824 */ /* 0x100fe200078e0a00 */
[----:B------:R-:W-:Y:S01]  /*6130*/  ISETP.GT.U32.AND P2, PT, R0, R160, PT ;  /* 0x000000a00000720c */ /* 0x000fe20003f44070 */
[--C-:B------:R-:W-:Y:S01]  /*6140*/  @!P5 IMAD.IADD R102, R102, 0x1, -R0.reuse ;  /* 0x000000016666d824 */ /* 0x100fe200078e0a00 */
[----:B------:R-:W-:Y:S01]  /*6150*/  ISETP.GT.U32.AND P5, PT, R0, R156, PT ;  /* 0x0000009c0000720c */ /* 0x000fe20003fa4070 */
[----:B------:R-:W-:Y:S02]  /*6160*/  IMAD.MOV R9, RZ, RZ, -R9 ;  /* 0x000000ffff097224 */ /* 0x000fe400078e0a09 */
[----:B------:R-:W-:Y:S01]  /*6170*/  @!P1 IMAD.IADD R98, R98, 0x1, -R0 ;  /* 0x0000000162629824 */ /* 0x000fe200078e0a00 */
[----:B------:R-:W-:Y:S01]  /*6180*/  ISETP.GE.AND P1, PT, R85, RZ, PT ;  /* 0x000000ff5500720c */ /* 0x000fe20003f26270 */
[----:B------:R-:W-:Y:S02]  /*6190*/  IMAD R158, R0, R9, R158 ;  /* 0x00000009009e7224 */ /* 0x000fe400078e029e */
[----:B------:R-:W-:-:S04]  /*61a0*/  IMAD.HI.U32 R7, R5, R106, RZ ;  /* 0x0000006a05077227 */ /* 0x000fc800078e00ff */
[----:B------:R-:W-:Y:S01]  /*61b0*/  @!P0 IMAD.MOV R98, RZ, RZ, -R98 ;  /* 0x000000ffff628224 */ /* 0x000fe200078e0a62 */
[----:B------:R-:W-:Y:S01]  /*61c0*/  ISETP.GT.U32.AND P0, PT, R0, R158, PT ;  /* 0x0000009e0000720c */ /* 0x000fe20003f04070 */
[--C-:B------:R-:W-:Y:S01]  /*61d0*/  @!P6 IMAD.IADD R104, R104, 0x1, -R0.reuse ;  /* 0x000000016868e824 */ /* 0x100fe200078e0a00 */
[----:B------:R-:W-:Y:S01]  /*61e0*/  ISETP.GT.U32.AND P6, PT, R0, R102, PT ;  /* 0x000000660000720c */ /* 0x000fe20003fc4070 */
[----:B------:R-:W-:Y:S02]  /*61f0*/  IMAD.MOV R7, RZ, RZ, -R7 ;  /* 0x000000ffff077224 */ /* 0x000fe400078e0a07 */
[--C-:B------:R-:W-:Y:S02]  /*6200*/  @!P2 IMAD.IADD R160, R160, 0x1, -R0.reuse ;  /* 0x00000001a0a0a824 */ /* 0x100fe400078e0a00 */
[----:B------:R-:W-:Y:S01]  /*6210*/  @!P5 IMAD.IADD R156, R156, 0x1, -R0 ;  /* 0x000000019c9cd824 */ /* 0x000fe200078e0a00 */
[C---:B------:R-:W-:Y:S01]  /*6220*/  ISETP.GT.U32.AND P5, PT, R0.reuse, R104, PT ;  /* 0x000000680000720c */ /* 0x040fe20003fa4070 */
[C---:B------:R-:W-:Y:S01]  /*6230*/  IMAD R106, R0.reuse, R7, R106 ;  /* 0x00000007006a7224 */ /* 0x040fe200078e026a */
[----:B------:R-:W-:Y:S01]  /*6240*/  ISETP.GT.U32.AND P2, PT, R0, R160, PT ;  /* 0x000000a00000720c */ /* 0x000fe20003f44070 */
[----:B------:R-:W-:-:S04]  /*6250*/  IMAD.HI.U32 R7, R5, R154, RZ ;  /* 0x0000009a05077227 */ /* 0x000fc800078e00ff */
[----:B------:R-:W-:Y:S02]  /*6260*/  IMAD.MOV R7, RZ, RZ, -R7 ;  /* 0x000000ffff077224 */ /* 0x000fe400078e0a07 */
[----:B------:R-:W-:Y:S01]  /*6270*/  @!P0 IMAD.IADD R158, R158, 0x1, -R0 ;  /* 0x000000019e9e8824 */ /* 0x000fe200078e0a00 */
[----:B------:R-:W-:Y:S01]  /*6280*/  ISETP.GE.AND P0, PT, R81, RZ, PT ;  /* 0x000000ff5100720c */ /* 0x000fe20003f06270 */
[C---:B------:R-:W-:Y:S02]  /*6290*/  IMAD R154, R0.reuse, R7, R154 ;  /* 0x00000007009a7224 */ /* 0x040fe400078e029a */
        /* <DEDUP_REMOVED lines=8> */
[----:B------:R-:W-:-:S04]  /*6320*/  IMAD.HI.U32 R7, R5, R108, RZ ;  /* 0x0000006c05077227 */ /* 0x000fc800078e00ff */
[----:B------:R-:W-:Y:S01]  /*6330*/  @!P4 IMAD.MOV R162, RZ, RZ, -R162 ;  /* 0x000000ffffa2c224 */ /* 0x000fe200078e0aa2 */
[----:B------:R-:W-:Y:S01]  /*6340*/  ISETP.GE.AND P4, PT, R77, RZ, PT ;  /* 0x000000ff4d00720c */ /* 0x000fe20003f86270 */
[--C-:B------:R-:W-:Y:S01]  /*6350*/  @!P1 IMAD.IADD R158, R158, 0x1, -R0.reuse ;  /* 0x000000019e9e9824 */ /* 0x100fe200078e0a00 */
[----:B------:R-:W-:Y:S01]  /*6360*/  ISETP.GE.AND P1, PT, R71, RZ, PT ;  /* 0x000000ff4700720c */ /* 0x000fe20003f26270 */
[----:B------:R-:W-:Y:S02]  /*6370*/  @!P5 IMAD.IADD R154, R154, 0x1, -R0 ;  /* 0x000000019a9ad824 */ /* 0x000fe400078e0a00 */
[----:B------:R-:W-:Y:S02]  /*6380*/  IMAD.MOV R7, RZ, RZ, -R7 ;  /* 0x000000ffff077224 */ /* 0x000fe400078e0a07 */
[----:B------:R-:W-:Y:S01]  /*6390*/  @!P3 IMAD.MOV R160, RZ, RZ, -R160 ;  /* 0x000000ffffa0b224 */ /* 0x000fe200078e0aa0 */
[C---:B------:R-:W-:Y:S01]  /*63a0*/  ISETP.GT.U32.AND P3, PT, R0.reuse, R156, PT ;  /* 0x0000009c0000720c */ /* 0x040fe20003f64070 */
[----:B------:R-:W-:Y:S01]  /*63b0*/  @!P2 IMAD.MOV R158, RZ, RZ, -R158 ;  /* 0x000000ffff9ea224 */ /* 0x000fe200078e0a9e */
[C---:B------:R-:W-:Y:S01]  /*63c0*/  ISETP.GT.U32.AND P2, PT, R0.reuse, R154, PT ;  /* 0x0000009a0000720c */ /* 0x040fe20003f44070 */
[----:B------:R-:W-:-:S02]  /*63d0*/  IMAD R108, R0, R7, R108 ;  /* 0x00000007006c7224 */ /* 0x000fc400078e026c */
[----:B------:R-:W-:-:S03]  /*63e0*/  IMAD.HI.U32 R7, R5, R110, RZ ;  /* 0x0000006e05077227 */ /* 0x000fc600078e00ff */
[----:B------:R-:W-:Y:S01]  /*63f0*/  ISETP.GT.U32.AND P5, PT, R0, R108, PT ;  /* 0x0000006c0000720c */ /* 0x000fe20003fa4070 */
        /* <DEDUP_REMOVED lines=8> */
[----:B------:R-:W-:Y:S01]  /*6480*/  ISETP.GE.AND P3, PT, R73, RZ, PT ;  /* 0x000000ff4900720c */ /* 0x000fe20003f66270 */
[----:B------:R-:W-:Y:S01]  /*6490*/  @!P2 IMAD.IADD R154, R154, 0x1, -R0 ;  /* 0x000000019a9aa824 */ /* 0x000fe200078e0a00 */
[C---:B------:R-:W-:Y:S01]  /*64a0*/  ISETP.GT.U32.AND P2, PT, R0.reuse, R110, PT ;  /* 0x0000006e0000720c */ /* 0x040fe20003f44070 */
[----:B------:R-:W-:Y:S02]  /*64b0*/  IMAD.MOV R9, RZ, RZ, -R9 ;  /* 0x000000ffff097224 */ /* 0x000fe400078e0a09 */
[----:B------:R-:W-:Y:S02]  /*64c0*/  @!P1 IMAD.MOV R156, RZ, RZ, -R156 ;  /* 0x000000ffff9c9224 */ /* 0x000fe400078e0a9c */
[----:B------:R-:W-:Y:S02]  /*64d0*/  IMAD R152, R0, R9, R152 ;  /* 0x0000000900987224 */ /* 0x000fe400078e0298 */
[--C-:B------:R-:W-:Y:S01]  /*64e0*/  @!P4 IMAD.IADD R106, R106, 0x1, -R0.reuse ;  /* 0x000000016a6ac824 */ /* 0x100fe200078e0a00 */
[----:B------:R-:W-:Y:S01]  /*64f0*/  ISETP.GE.AND P4, PT, R67, RZ, PT ;  /* 0x000000ff4300720c */ /* 0x000fe20003f86270 */
[----:B------:R-:W-:Y:S01]  /*6500*/  @!P5 IMAD.IADD R108, R108, 0x1, -R0 ;  /* 0x000000016c6cd824 */ /* 0x000fe200078e0a00 */
[----:B------:R-:W-:Y:S01]  /*6510*/  ISETP.GT.U32.AND P1, PT, R0, R152, PT ;  /* 0x000000980000720c */ /* 0x000fe20003f24070 */
[----:B------:R-:W-:Y:S01]  /*6520*/  @!P3 IMAD.MOV R106, RZ, RZ, -R106 ;  /* 0x000000ffff6ab224 */ /* 0x000fe200078e0a6a */
[----:B------:R-:W-:Y:S01]  /*6530*/  ISETP.GE.AND P5, PT, R69, RZ, PT ;  /* 0x000000ff4500720c */ /* 0x000fe20003fa6270 */
[----:B------:R-:W-:Y:S01]  /*6540*/  @!P2 IMAD.IADD R110, R110, 0x1, -R0 ;  /* 0x000000016e6ea824 */ /* 0x000fe200078e0a00 */
[----:B------:R-:W-:Y:S01]  /*6550*/  ISETP.GT.U32.AND P3, PT, R0, R108, PT ;  /* 0x0000006c0000720c */ /* 0x000fe20003f64070 */
[----:B------:R-:W-:-:S03]  /*6560*/  IMAD.HI.U32 R7, R5, R150, RZ ;  /* 0x0000009605077227 */ /* 0x000fc600078e00ff */
[----:B------:R-:W-:Y:S01]  /*6570*/  ISETP.GT.U32.AND P2, PT, R0, R110, PT ;  /* 0x0000006e0000720c */ /* 0x000fe20003f44070 */
[----:B------:R-:W-:Y:S02]  /*6580*/  IMAD.MOV R9, RZ, RZ, -R7 ;  /* 0x000000ffff097224 */ /* 0x000fe400078e0a07 */
[----:B------:R-:W-:-:S04]  /*6590*/  IMAD.HI.U32 R7, R5, R112, RZ ;  /* 0x0000007005077227 */ /* 0x000fc800078e00ff */
[----:B------:R-:W-:Y:S02]  /*65a0*/  @!P1 IMAD.IADD R152, R152, 0x1, -R0 ;  /* 0x0000000198989824 */ /* 0x000fe400078e0a00 */
[C---:B------:R-:W-:Y:S02]  /*65b0*/  IMAD R150, R0.reuse, R9, R150 ;  /* 0x0000000900967224 */ /* 0x040fe400078e0296 */
[----:B------:R-:W-:Y:S01]  /*65c0*/  IMAD.MOV R7, RZ, RZ, -R7 ;  /* 0x000000ffff077224 */ /* 0x000fe200078e0a07 */
[----:B------:R-:W-:Y:S01]  /*65d0*/  ISETP.GT.U32.AND P1, PT, R0, R152, PT ;  /* 0x000000980000720c */ /* 0x000fe20003f24070 */
[----:B------:R-:W-:Y:S01]  /*65e0*/  @!P3 IMAD.IADD R108, R108, 0x1, -R0 ;  /* 0x000000016c6cb824 */ /* 0x000fe200078e0a00 */
[C---:B------:R-:W-:Y:S01]  /*65f0*/  ISETP.GT.U32.AND P3, PT, R0.reuse, R150, PT ;  /* 0x000000960000720c */ /* 0x040fe20003f64070 */
[----:B------:R-:W-:Y:S02]  /*6600*/  IMAD R112, R0, R7, R112 ;  /* 0x0000000700707224 */ /* 0x000fe400078e0270 */
[----:B------:R-:W-:-:S02]  /*6610*/  @!P2 IMAD.IADD R110, R110, 0x1, -R0 ;  /* 0x000000016e6ea824 */ /* 0x000fc400078e0a00 */
[----:B------:R-:W-:Y:S01]  /*6620*/  IMAD.HI.U32 R7, R5, R114, RZ ;  /* 0x0000007205077227 */ /* 0x000fe200078e00ff */
[----:B------:R-:W-:-:S03]  /*6630*/  ISETP.GT.U32.AND P2, PT, R0, R112, PT ;  /* 0x000000700000720c */ /* 0x000fc60003f44070 */
[----:B------:R-:W-:Y:S02]  /*6640*/  IMAD.MOV R11, RZ, RZ, -R7 ;  /* 0x000000ffff0b7224 */ /* 0x000fe400078e0a07 */
[----:B------:R-:W-:-:S04]  /*6650*/  IMAD.HI.U32 R7, R5, R146, RZ ;  /* 0x0000009205077227 */ /* 0x000fc800078e00ff */
[--C-:B------:R-:W-:Y:S01]  /*6660*/  @!P1 IMAD.IADD R152, R152, 0x1, -R0.reuse ;  /* 0x0000000198989824 */ /* 0x100fe200078e0a00 */
[----:B------:R-:W-:Y:S01]  /*6670*/  ISETP.GE.AND P1, PT, R61, RZ, PT ;  /* 0x000000ff3d00720c */ /* 0x000fe20003f26270 */
[----:B------:R-:W-:Y:S01]  /*6680*/  @!P3 IMAD.IADD R150, R150, 0x1, -R0 ;  /* 0x000000019696b824 */ /* 0x000fe200078e0a00 */
[----:B------:R-:W-:Y:S01]  /*6690*/  ISETP.GE.AND P3, PT, R63, RZ, PT ;  /* 0x000000ff3f00720c */ /* 0x000fe20003f66270 */
[----:B------:R-:W-:Y:S02]  /*66a0*/  IMAD R114, R0, R11, R114 ;  /* 0x0000000b00727224 */ /* 0x000fe400078e0272 */
[----:B------:R-:W-:Y:S02]  /*66b0*/  IMAD.MOV R7, RZ, RZ, -R7 ;  /* 0x000000ffff077224 */ /* 0x000fe400078e0a07 */
[----:B------:R-:W-:-:S04]  /*66c0*/  IMAD.HI.U32 R9, R5, R148, RZ ;  /* 0x0000009405097227 */ /* 0x000fc800078e00ff */
[----:B------:R-:W-:Y:S01]  /*66d0*/  @!P2 IMAD.IADD R112, R112, 0x1, -R0 ;  /* 0x000000017070a824 */ /* 0x000fe200078e0a00 */
[C---:B------:R-:W-:Y:S01]  /*66e0*/  ISETP.GT.U32.AND P2, PT, R0.reuse, R150, PT ;  /* 0x000000960000720c */ /* 0x040fe20003f44070 */
[----:B------:R-:W-:Y:S01]  /*66f0*/  @!P4 IMAD.MOV R152, RZ, RZ, -R152 ;  /* 0x000000ffff98c224 */ /* 0x000fe200078e0a98 */
[C---:B------:R-:W-:Y:S01]  /*6700*/  ISETP.GT.U32.AND P4, PT, R0.reuse, R114, PT ;  /* 0x000000720000720c */ /* 0x040fe20003f84070 */
[----:B------:R-:W-:Y:S02]  /*6710*/  IMAD R146, R0, R7, R146 ;  /* 0x0000000700927224 */ /* 0x000fe400078e0292 */
[----:B------:R-:W-:Y:S02]  /*6720*/  IMAD.MOV R9, RZ, RZ, -R9 ;  /* 0x000000ffff097224 */ /* 0x000fe400078e0a09 */
[----:B------:R-:W-:-:S04]  /*6730*/  IMAD.HI.U32 R7, R5, R116, RZ ;  /* 0x0000007405077227 */ /* 0x000fc800078e00ff */
[C---:B------:R-:W-:Y:S02]  /*6740*/  IMAD R148, R0.reuse, R9, R148 ;  /* 0x0000000900947224 */ /* 0x040fe400078e0294 */
[----:B------:R-:W-:Y:S02]  /*6750*/  IMAD.MOV R7, RZ, RZ, -R7 ;  /* 0x000000ffff077224 */ /* 0x000fe400078e0a07 */
[----:B------:R-:W-:Y:S01]  /*6760*/  @!P5 IMAD.MOV R110, RZ, RZ, -R110 ;  /* 0x000000ffff6ed224 */ /* 0x000fe200078e0a6e */
[C---:B------:R-:W-:Y:S01]  /*6770*/  ISETP.GT.U32.AND P5, PT, R0.reuse, R148, PT ;  /* 0x000000940000720c */ /* 0x040fe20003fa4070 */
[----:B------:R-:W-:Y:S02]  /*6780*/  IMAD R116, R0, R7, R116 ;  /* 0x0000000700747224 */ /* 0x000fe400078e0274 */
[--C-:B------:R-:W-:Y:S01]  /*6790*/  @!P2 IMAD.IADD R150, R150, 0x1, -R0.reuse ;  /* 0x000000019696a824 */ /* 0x100fe200078e0a00 */
[----:B------:R-:W-:Y:S01]  /*67a0*/  ISETP.GT.U32.AND P2, PT, R0, R146, PT ;  /* 0x000000920000720c */ /* 0x000fe20003f44070 */
[----:B------:R-:W-:Y:S01]  /*67b0*/  @!P4 IMAD.IADD R114, R114, 0x1, -R0 ;  /* 0x000000017272c824 */ /* 0x000fe200078e0a00 */
[----:B------:R-:W-:Y:S01]  /*67c0*/  ISETP.GT.U32.AND P4, PT, R0, R116, PT ;  /* 0x000000740000720c */ /* 0x000fe20003f84070 */
[----:B------:R-:W-:-:S04]  /*67d0*/  IMAD.HI.U32 R7, R5, R144, RZ ;  /* 0x0000009005077227 */ /* 0x000fc800078e00ff */
[----:B------:R-:W-:Y:S02]  /*67e0*/  IMAD.MOV R7, RZ, RZ, -R7 ;  /* 0x000000ffff077224 */ /* 0x000fe400078e0a07 */
[----:B------:R-:W-:Y:S01]  /*67f0*/  @!P5 IMAD.IADD R148, R148, 0x1, -R0 ;  /* 0x000000019494d824 */ /* 0x000fe200078e0a00 */
[C---:B------:R-:W-:Y:S01]  /*6800*/  ISETP.GT.U32.AND P5, PT, R0.reuse, R114, PT ;  /* 0x000000720000720c */ /* 0x040fe20003fa4070 */
[----:B------:R-:W-:Y:S02]  /*6810*/  IMAD R144, R0, R7, R144 ;  /* 0x0000000700907224 */ /* 0x000fe400078e0290 */
[--C-:B------:R-:W-:Y:S01]  /*6820*/  @!P2 IMAD.IADD R146, R146, 0x1, -R0.reuse ;  /* 0x000000019292a824 */ /* 0x100fe200078e0a00 */
[----:B------:R-:W-:Y:S01]  /*6830*/  ISETP.GT.U32.AND P2, PT, R0, R148, PT ;  /* 0x000000940000720c */ /* 0x000fe20003f44070 */
[----:B------:R-:W-:Y:S02]  /*6840*/  @!P4 IMAD.IADD R116, R116, 0x1, -R0 ;  /* 0x000000017474c824 */ /* 0x000fe400078e0a00 */
[----:B------:R-:W-:-:S03]  /*6850*/  IMAD.HI.U32 R7, R5, R118, RZ ;  /* 0x0000007605077227 */ /* 0x000fc600078e00ff */
[----:B------:R-:W-:Y:S01]  /*6860*/  ISETP.GT.U32.AND P4, PT, R0, R116, PT ;  /* 0x000000740000720c */ /* 0x000fe20003f84070 */
[----:B------:R-:W-:Y:S02]  /*6870*/  IMAD.MOV R7, RZ, RZ, -R7 ;  /* 0x000000ffff077224 */ /* 0x000fe400078e0a07 */
[----:B------:R-:W-:-:S04]  /*6880*/  IMAD.HI.U32 R9, R5, R142, RZ ;  /* 0x0000008e05097227 */ /* 0x000fc800078e00ff */
[----:B------:R-:W-:Y:S01]  /*6890*/  @!P2 IMAD.IADD R148, R148, 0x1, -R0 ;  /* 0x000000019494a824 */ /* 0x000fe200078e0a00 */
[C---:B------:R-:W-:Y:S01]  /*68a0*/  ISETP.GT.U32.AND P2, PT, R0.reuse, R144, PT ;  /* 0x000000900000720c */ /* 0x040fe20003f44070 */
[----:B------:R-:W-:Y:S02]  /*68b0*/  IMAD R118, R0, R7, R118 ;  /* 0x0000000700767224 */ /* 0x000fe400078e0276 */
[----:B------:R-:W-:-:S04]  /*68c0*/  IMAD.HI.U32 R7, R5, R120, RZ ;  /* 0x0000007805077227 */ /* 0x000fc800078e00ff */
[--C-:B------:R-:W-:Y:S01]  /*68d0*/  @!P4 IMAD.IADD R116, R116, 0x1, -R0.reuse ;  /* 0x000000017474c824 */ /* 0x100fe200078e0a00 */
[----:B------:R-:W-:Y:S01]  /*68e0*/  ISETP.GT.U32.AND P4, PT, R0, R118, PT ;  /* 0x000000760000720c */ /* 0x000fe20003f84070 */
[----:B------:R-:W-:Y:S02]  /*68f0*/  IMAD.MOV R7, RZ, RZ, -R7 ;  /* 0x000000ffff077224 */ /* 0x000fe400078e0a07 */
[----:B------:R-:W-:Y:S02]  /*6900*/  IMAD.MOV R9, RZ, RZ, -R9 ;  /* 0x000000ffff097224 */ /* 0x000fe400078e0a09 */
[----:B------:R-:W-:Y:S02]  /*6910*/  @!P2 IMAD.IADD R144, R144, 0x1, -R0 ;  /* 0x000000019090a824 */ /* 0x000fe400078e0a00 */
[C---:B------:R-:W-:Y:S02]  /*6920*/  IMAD R120, R0.reuse, R7, R120 ;  /* 0x0000000700787224 */ /* 0x040fe400078e0278 */
[----:B------:R-:W-:-:S02]  /*6930*/  IMAD R142, R0, R9, R142 ;  /* 0x00000009008e7224 */ /* 0x000fc400078e028e */
[----:B------:R-:W-:-:S03]  /*6940*/  IMAD.HI.U32 R7, R5, R138, RZ ;  /* 0x0000008a05077227 */ /* 0x000fc600078e00ff */
[----:B------:R-:W-:Y:S01]  /*6950*/  ISETP.GT.U32.AND P2, PT, R0, R142, PT ;  /* 0x0000008e0000720c */ /* 0x000fe20003f44070 */
[----:B------:R-:W-:Y:S01]  /*6960*/  @!P4 IMAD.IADD R118, R118, 0x1, -R0 ;  /* 0x000000017676c824 */ /* 0x000fe200078e0a00 */
[C---:B------:R-:W-:Y:S01]  /*6970*/  ISETP.GT.U32.AND P4, PT, R0.reuse, R144, PT ;  /* 0x000000900000720c */ /* 0x040fe20003f84070 */
[----:B------:R-:W-:Y:S02]  /*6980*/  IMAD.MOV R7, RZ, RZ, -R7 ;  /* 0x000000ffff077224 */ /* 0x000fe400078e0a07 */
[----:B------:R-:W-:Y:S01]  /*6990*/  @!P0 IMAD.MOV R104, RZ, RZ, -R104 ;  /* 0x000000ffff688224 */ /* 0x000fe200078e0a68 */
[----:B------:R-:W-:Y:S01]  /*69a0*/  ISETP.GE.AND P0, PT, R65, RZ, PT ;  /* 0x000000ff4100720c */ /* 0x000fe20003f06270 */
[----:B------:R-:W-:Y:S02]  /*69b0*/  IMAD R138, R0, R7, R138 ;  /* 0x00000007008a7224 */ /* 0x000fe400078e028a */
[----:B------:R-:W-:-:S04]  /*69c0*/  IMAD.HI.U32 R7, R5, R124, RZ ;  /* 0x0000007c05077227 */ /* 0x000fc800078e00ff */
[--C-:B------:R-:W-:Y:S01]  /*69d0*/  @!P5 IMAD.IADD R114, R114, 0x1, -R0.reuse ;  /* 0x000000017272d824 */ /* 0x100fe200078e0a00 */
[----:B------:R-:W-:Y:S01]  /*69e0*/  ISETP.GE.AND P5, PT, R47, RZ, PT ;  /* 0x000000ff2f00720c */ /* 0x000fe20003fa6270 */
[--C-:B------:R-:W-:Y:S01]  /*69f0*/  @!P4 IMAD.IADD R144, R144, 0x1, -R0.reuse ;  /* 0x000000019090c824 */ /* 0x100fe200078e0a00 */
[----:B------:R-:W-:Y:S01]  /*6a00*/  ISETP.GT.U32.AND P4, PT, R0, R120, PT ;  /* 0x000000780000720c */ /* 0x000fe20003f84070 */
[----:B------:R-:W-:Y:S02]  /*6a10*/  @!P2 IMAD.IADD R142, R142, 0x1, -R0 ;  /* 0x000000018e8ea824 */ /* 0x000fe400078e0a00 */
[----:B------:R-:W-:Y:S02]  /*6a20*/  IMAD.MOV R7, RZ, RZ, -R7 ;  /* 0x000000ffff077224 */ /* 0x000fe400078e0a07 */
[----:B------:R-:W-:Y:S01]  /*6a30*/  @!P6 IMAD.MOV R154, RZ, RZ, -R154 ;  /* 0x000000ffff9ae224 */ /* 0x000fe200078e0a9a */
[----:B------:R-:W-:Y:S01]  /*6a40*/  ISETP.GE.AND P6, PT, R59, RZ, PT ;  /* 0x000000ff3b00720c */ /* 0x000fe20003fc6270 */
        /* <DEDUP_REMOVED lines=11> */
[----:B------:R-:W-:Y:S02]  /*6b00*/  IMAD R140, R0, R9, R140 ;  /* 0x00000009008c7224 */ /* 0x000fe400078e028c */
[----:B------:R-:W-:Y:S01]  /*6b10*/  @!P4 IMAD.IADD R138, R138, 0x1, -R0 ;  /* 0x000000018a8ac824 */ /* 0x000fe200078e0a00 */
[----:B------:R-:W-:Y:S01]  /*6b20*/  ISETP.GT.U32.AND P4, PT, R0, R124, PT ;  /* 0x0000007c0000720c */ /* 0x000fe20003f84070 */
[----:B------:R-:W-:Y:S02]  /*6b30*/  IMAD.MOV R11, RZ, RZ, -R11 ;  /* 0x000000ffff0b7224 */ /* 0x000fe400078e0a0b */
[----:B------:R-:W-:-:S04]  /*6b40*/  IMAD.HI.U32 R9, R5, R126, RZ ;  /* 0x0000007e05097227 */ /* 0x000fc800078e00ff */
[----:B------:R-:W-:Y:S02]  /*6b50*/  IMAD R122, R0, R11, R122 ;  /* 0x0000000b007a7224 */ /* 0x000fe400078e027a */
[----:B------:R-:W-:Y:S02]  /*6b60*/  IMAD.MOV R9, RZ, RZ, -R9 ;  /* 0x000000ffff097224 */ /* 0x000fe400078e0a09 */
[----:B------:R-:W-:Y:S01]  /*6b70*/  @!P0 IMAD.IADD R112, R112, 0x1, -R0 ;  /* 0x0000000170708824 */ /* 0x000fe200078e0a00 */
[----:B------:R-:W-:Y:S01]  /*6b80*/  ISETP.GE.AND P0, PT, R57, RZ, PT ;  /* 0x000000ff3900720c */ /* 0x000fe20003f06270 */
[----:B------:R-:W-:Y:S01]  /*6b90*/  @!P6 IMAD.MOV R150, RZ, RZ, -R150 ;  /* 0x000000ffff96e224 */ /* 0x000fe200078e0a96 */
[----:B------:R-:W-:Y:S01]  /*6ba0*/  ISETP.GT.U32.AND P6, PT, R0, R146, PT ;  /* 0x000000920000720c */ /* 0x000fe20003fc4070 */
[--C-:B------:R-:W-:Y:S01]  /*6bb0*/  @!P3 IMAD.IADD R118, R118, 0x1, -R0.reuse ;  /* 0x000000017676b824 */ /* 0x100fe200078e0a00 */
[----:B------:R-:W-:Y:S01]  /*6bc0*/  ISETP.GT.U32.AND P3, PT, R0, R140, PT ;  /* 0x0000008c0000720c */ /* 0x000fe20003f64070 */
[----:B------:R-:W-:Y:S01]  /*6bd0*/  @!P2 IMAD.IADD R142, R142, 0x1, -R0 ;  /* 0x000000018e8ea824 */ /* 0x000fe200078e0a00 */
[C---:B------:R-:W-:Y:S01]  /*6be0*/  ISETP.GT.U32.AND P2, PT, R0.reuse, R122, PT ;  /* 0x0000007a0000720c */ /* 0x040fe20003f44070 */
[----:B------:R-:W-:-:S02]  /*6bf0*/  IMAD R126, R0, R9, R126 ;  /* 0x00000009007e7224 */ /* 0x000fc400078e027e */
[----:B------:R-:W-:Y:S01]  /*6c00*/  @!P1 IMAD.MOV R112, RZ, RZ, -R112 ;  /* 0x000000ffff709224 */ /* 0x000fe200078e0a70 */
[----:B------:R-:W-:Y:S01]  /*6c10*/  ISETP.GE.AND P1, PT, R45, RZ, PT ;  /* 0x000000ff2d00720c */ /* 0x000fe20003f26270 */
[----:B------:R-:W-:Y:S01]  /*6c20*/  @!P4 IMAD.IADD R124, R124, 0x1, -R0 ;  /* 0x000000017c7cc824 */ /* 0x000fe200078e0a00 */
[----:B------:R-:W-:Y:S01]  /*6c30*/  ISETP.GT.U32.AND P4, PT, R0, R126, PT ;  /* 0x0000007e0000720c */ /* 0x000fe20003f84070 */
[----:B------:R-:W-:-:S04]  /*6c40*/  IMAD.HI.U32 R11, R5, R136, RZ ;  /* 0x00000088050b7227 */ /* 0x000fc800078e00ff */
[--C-:B------:R-:W-:Y:S01]  /*6c50*/  @!P6 IMAD.IADD R146, R146, 0x1, -R0.reuse ;  /* 0x000000019292e824 */ /* 0x100fe200078e0a00 */
[----:B------:R-:W-:Y:S01]  /*6c60*/  ISETP.GE.AND P6, PT, R55, RZ, PT ;  /* 0x000000ff3700720c */ /* 0x000fe20003fc6270 */
[--C-:B------:R-:W-:Y:S01]  /*6c70*/  @!P3 IMAD.IADD R140, R140, 0x1, -R0.reuse ;  /* 0x000000018c8cb824 */ /* 0x100fe200078e0a00 */
[----:B------:R-:W-:Y:S01]  /*6c80*/  ISETP.GE.AND P3, PT, R41, RZ, PT ;  /* 0x000000ff2900720c */ /* 0x000fe20003f66270 */
[----:B------:R-:W-:Y:S01]  /*6c90*/  @!P2 IMAD.IADD R122, R122, 0x1, -R0 ;  /* 0x000000017a7aa824 */ /* 0x000fe200078e0a00 */
[----:B------:R-:W-:Y:S01]  /*6ca0*/  ISETP.GE.AND P2, PT, R43, RZ, PT ;  /* 0x000000ff2b00720c */ /* 0x000fe20003f46270 */
[----:B------:R-:W-:Y:S02]  /*6cb0*/  IMAD.MOV R11, RZ, RZ, -R11 ;  /* 0x000000ffff0b7224 */ /* 0x000fe400078e0a0b */
[----:B------:R-:W-:Y:S01]  /*6cc0*/  @!P0 IMAD.MOV R148, RZ, RZ, -R148 ;  /* 0x000000ffff948224 */ /* 0x000fe200078e0a94 */
[C---:B------:R-:W-:Y:S01]  /*6cd0*/  ISETP.GT.U32.AND P0, PT, R0.reuse, R120, PT ;  /* 0x000000780000720c */ /* 0x040fe20003f04070 */
[----:B------:R-:W-:Y:S01]  /*6ce0*/  @!P1 IMAD.MOV R146, RZ, RZ, -R146 ;  /* 0x000000ffff929224 */ /* 0x000fe200078e0a92 */
[----:B------:R-:W-:Y:S01]  /*6cf0*/  ISETP.GT.U32.AND P1, PT, R0, R140, PT ;  /* 0x0000008c0000720c */ /* 0x000fe20003f24070 */
[----:B------:R-:W-:-:S04]  /*6d00*/  IMAD.HI.U32 R7, R5, R134, RZ ;  /* 0x0000008605077227 */ /* 0x000fc800078e00ff */
[----:B------:R-:W-:-:S04]  /*6d10*/  IMAD.HI.U32 R9, R5, R128, RZ ;  /* 0x0000008005097227 */ /* 0x000fc800078e00ff */
[----:B------:R-:W-:Y:S01]  /*6d20*/  @!P4 IMAD.IADD R126, R126, 0x1, -R0 ;  /* 0x000000017e7ec824 */ /* 0x000fe200078e0a00 */
[C---:B------:R-:W-:Y:S01]  /*6d30*/  ISETP.GT.U32.AND P4, PT, R0.reuse, R122, PT ;  /* 0x0000007a0000720c */ /* 0x040fe20003f84070 */
[----:B------:R-:W-:Y:S02]  /*6d40*/  IMAD R136, R0, R11, R136 ;  /* 0x0000000b00887224 */ /* 0x000fe400078e0288 */
[----:B------:R-:W-:-:S04]  /*6d50*/  IMAD.HI.U32 R11, R5, R132, RZ ;  /* 0x00000084050b7227 */ /* 0x000fc800078e00ff */
[----:B------:R-:W-:Y:S02]  /*6d60*/  IMAD.MOV R7, RZ, RZ, -R7 ;  /* 0x000000ffff077224 */ /* 0x000fe400078e0a07 */
[----:B------:R-:W-:Y:S02]  /*6d70*/  IMAD.MOV R9, RZ, RZ, -R9 ;  /* 0x000000ffff097224 */ /* 0x000fe400078e0a09 */
[----:B------:R-:W-:Y:S02]  /*6d80*/  IMAD.MOV R11, RZ, RZ, -R11 ;  /* 0x000000ffff0b7224 */ /* 0x000fe400078e0a0b */
[C---:B------:R-:W-:Y:S02]  /*6d90*/  IMAD R134, R0.reuse, R7, R134 ;  /* 0x0000000700867224 */ /* 0x040fe400078e0286 */
[C---:B------:R-:W-:Y:S02]  /*6da0*/  IMAD R128, R0.reuse, R9, R128 ;  /* 0x0000000900807224 */ /* 0x040fe400078e0280 */
[----:B------:R-:W-:Y:S01]  /*6db0*/  @!P5 IMAD.MOV R116, RZ, RZ, -R116 ;  /* 0x000000ffff74d224 */ /* 0x000fe200078e0a74 */
[C---:B------:R-:W-:Y:S01]  /*6dc0*/  ISETP.GT.U32.AND P5, PT, R0.reuse, R138, PT ;  /* 0x0000008a0000720c */ /* 0x040fe20003fa4070 */
[----:B------:R-:W-:-:S02]  /*6dd0*/  IMAD R132, R0, R11, R132 ;  /* 0x0000000b00847224 */ /* 0x000fc400078e0284 */
        /* <DEDUP_REMOVED lines=8> */
[C---:B------:R-:W-:Y:S01]  /*6e60*/  ISETP.GT.U32.AND P3, PT, R0.reuse, R126, PT ;  /* 0x0000007e0000720c */ /* 0x040fe20003f64070 */
[----:B------:R-:W-:Y:S01]  /*6e70*/  @!P2 IMAD.MOV R142, RZ, RZ, -R142 ;  /* 0x000000ffff8ea224 */ /* 0x000fe200078e0a8e */
[----:B------:R-:W-:Y:S01]  /*6e80*/  ISETP.GT.U32.AND P2, PT, R0, R136, PT ;  /* 0x000000880000720c */ /* 0x000fe20003f44070 */
[----:B------:R-:W-:Y:S01]  /*6e90*/  @!P4 IMAD.IADD R122, R122, 0x1, -R0 ;  /* 0x000000017a7ac824 */ /* 0x000fe200078e0a00 */
[C---:B------:R-:W-:Y:S01]  /*6ea0*/  ISETP.GT.U32.AND P4, PT, R0.reuse, R132, PT ;  /* 0x000000840000720c */ /* 0x040fe20003f84070 */
[----:B------:R-:W-:Y:S02]  /*6eb0*/  IMAD.MOV R13, RZ, RZ, -R13 ;  /* 0x000000ffff0d7224 */ /* 0x000fe400078e0a0d */
[----:B------:R-:W-:Y:S02]  /*6ec0*/  IMAD.MOV R5, RZ, RZ, -R5 ;  /* 0x000000ffff057224 */ /* 0x000fe400078e0a05 */
[----:B------:R-:W-:-:S02]  /*6ed0*/  IMAD R130, R0, R13, R130 ;  /* 0x0000000d00827224 */ /* 0x000fc400078e0282 */
[----:B------:R-:W-:Y:S02]  /*6ee0*/  IMAD R5, R0, R5, R15 ;  /* 0x0000000500057224 */ /* 0x000fe400078e020f */
[--C-:B------:R-:W-:Y:S01]  /*6ef0*/  @!P5 IMAD.IADD R138, R138, 0x1, -R0.reuse ;  /* 0x000000018a8ad824 */ /* 0x100fe200078e0a00 */
[----:B------:R-:W-:Y:S01]  /*6f00*/  ISETP.GT.U32.AND P5, PT, R0, R130, PT ;  /* 0x000000820000720c */ /* 0x000fe20003fa4070 */
[--C-:B------:R-:W-:Y:S01]  /*6f10*/  @!P6 IMAD.IADD R124, R124, 0x1, -R0.reuse ;  /* 0x000000017c7ce824 */ /* 0x100fe200078e0a00 */
[----:B------:R-:W-:Y:S01]  /*6f20*/  ISETP.GT.U32.AND P6, PT, R0, R5, PT ;  /* 0x000000050000720c */ /* 0x000fe20003fc4070 */
[--C-:B------:R-:W-:Y:S01]  /*6f30*/  @!P0 IMAD.IADD R134, R134, 0x1, -R0.reuse ;  /* 0x0000000186868824 */ /* 0x100fe200078e0a00 */
[----:B------:R-:W-:Y:S01]  /*6f40*/  ISETP.GE.AND P0, PT, R33, RZ, PT ;  /* 0x000000ff2100720c */ /* 0x000fe20003f06270 */
        /* <DEDUP_REMOVED lines=10> */
[----:B------:R-:W-:-:S02]  /*6ff0*/  @!P6 IMAD.IADD R5, R5, 0x1, -R0 ;  /* 0x000000010505e824 */ /* 0x000fc400078e0a00 */
[----:B------:R-:W-:Y:S01]  /*7000*/  @!P0 IMAD.MOV R122, RZ, RZ, -R122 ;  /* 0x000000ffff7a8224 */ /* 0x000fe200078e0a7a */
[C---:B------:R-:W-:Y:S01]  /*7010*/  ISETP.GT.U32.AND P0, PT, R0.reuse, R128, PT ;  /* 0x000000800000720c */ /* 0x040fe20003f04070 */
        /* <DEDUP_REMOVED lines=9> */
[----:B------:R-:W-:-:S02]  /*70b0*/  ISETP.GT.U32.AND P4, PT, R0, R5, PT ;  /* 0x000000050000720c */ /* 0x000fc40003f84070 */
        /* <DEDUP_REMOVED lines=11> */
[----:B------:R-:W-:Y:S01]  /*7170*/  @!P4 IMAD.IADD R5, R5, 0x1, -R0 ;  /* 0x000000010505c824 */ /* 0x000fe200078e0a00 */
[----:B------:R-:W-:Y:S01]  /*7180*/  ISETP.NE.AND P4, PT, R131, RZ, PT ;  /* 0x000000ff8300720c */ /* 0x000fe20003f85270 */
[----:B------:R-:W-:Y:S01]  /*7190*/  @!P5 IMAD.MOV R136, RZ, RZ, -R136 ;  /* 0x000000ffff88d224 */ /* 0x000fe200078e0a88 */
[----:B------:R-:W-:Y:S01]  /*71a0*/  LOP3.LUT R131, RZ, R131, RZ, 0x33, !PT ;  /* 0x00000083ff837212 */ /* 0x000fe200078e33ff */
[----:B------:R-:W-:-:S02]  /*71b0*/  IMAD.MOV.U32 R0, RZ, RZ, R5 ;  /* 0x000000ffff007224 */ /* 0x000fc400078e0005 */
[----:B------:R-:W-:Y:S01]  /*71c0*/  @!P0 IMAD.MOV R132, RZ, RZ, -R132 ;  /* 0x000000ffff848224 */ /* 0x000fe200078e0a84 */
[----:B------:R-:W-:Y:S01]  /*71d0*/  SEL R61, R131, R218, !P4 ;  /* 0x000000da833d7207 */ /* 0x000fe20006000000 */
[----:B------:R-:W-:Y:S01]  /*71e0*/  IMAD R218, R127, UR4, RZ ;  /* 0x000000047fda7c24 */ /* 0x000fe2000f8e02ff */
[C---:B------:R-:W-:Y:S01]  /*71f0*/  SEL R5, R131.reuse, R6, !P4 ;  /* 0x0000000683057207 */ /* 0x040fe20006000000 */
[----:B------:R-:W-:Y:S01]  /*7200*/  @!P1 IMAD.MOV R130, RZ, RZ, -R130 ;  /* 0x000000ffff829224 */ /* 0x000fe200078e0a82 */
[----:B------:R-:W-:Y:S01]  /*7210*/  SEL R11, R131, R18, !P4 ;  /* 0x00000012830b7207 */ /* 0x000fe20006000000 */
[----:B------:R-:W-:Y:S01]  /*7220*/  @!P3 IMAD.MOV R134, RZ, RZ, -R134 ;  /* 0x000000ffff86b224 */ /* 0x000fe200078e0a86 */
[----:B------:R-:W-:Y:S01]  /*7230*/  IADD3 R219, P0, R218, UR6, RZ ;  /* 0x00000006dadb7c10 */ /* 0x000fe2000ff1e0ff */
[----:B------:R-:W-:Y:S01]  /*7240*/  @!P2 IMAD.MOV R128, RZ, RZ, -R128 ;  /* 0x000000ffff80a224 */ /* 0x000fe200078e0a80 */
[----:B------:R-:W-:Y:S01]  /*7250*/  IADD3 R221, P1, R3, UR6, RZ ;  /* 0x0000000603dd7c10 */ /* 0x000fe2000ff3e0ff */
[----:B------:R-:W-:Y:S01]  /*7260*/  @!P6 IMAD.MOV R0, RZ, RZ, -R0 ;  /* 0x000000ffff00e224 */ /* 0x000fe200078e0a00 */
[C---:B------:R-:W-:Y:S01]  /*7270*/  SEL R6, R131.reuse, R8, !P4 ;  /* 0x0000000883067207 */ /* 0x040fe20006000000 */
[----:B------:R-:W-:Y:S01]  /*7280*/  ULDC UR6, c[0x0][0x238] ;  /* 0x00008e0000067ab9 */ /* 0x000fe20000000800 */
[----:B------:R-:W-:Y:S01]  /*7290*/  SEL R7, R131, R10, !P4 ;  /* 0x0000000a83077207 */ /* 0x000fe20006000000 */
[----:B------:R-:W-:Y:S01]  /*72a0*/  IMAD R5, R5, UR30, RZ ;  /* 0x0000001e05057c24 */ /* 0x000fe2000f8e02ff */
[C---:B------:R-:W-:Y:S01]  /*72b0*/  SEL R18, R131.reuse, R32, !P4 ;  /* 0x0000002083127207 */ /* 0x040fe20006000000 */
[----:B------:R-:W-:Y:S01]  /*72c0*/  IMAD R6, R6, UR30, RZ ;  /* 0x0000001e06067c24 */ /* 0x000fe2000f8e02ff */
[----:B------:R-:W-:Y:S01]  /*72d0*/  SEL R8, R131, R12, !P4 ;  /* 0x0000000c83087207 */ /* 0x000fe20006000000 */
[----:B------:R-:W-:Y:S01]  /*72e0*/  IMAD R7, R7, UR30, RZ ;  /* 0x0000001e07077c24 */ /* 0x000fe2000f8e02ff */
[----:B------:R-:W-:Y:S01]  /*72f0*/  SEL R9, R131, R14, !P4 ;  /* 0x0000000e83097207 */ /* 0x000fe20006000000 */
[----:B------:R-:W-:Y:S01]  /*7300*/  IMAD R11, R11, UR30, RZ ;  /* 0x0000001e0b0b7c24 */ /* 0x000fe2000f8e02ff */
[C---:B------:R-:W-:Y:S01]  /*7310*/  SEL R10, R131.reuse, R16, !P4 ;  /* 0x00000010830a7207 */ /* 0x040fe20006000000 */
[----:B------:R-:W-:Y:S01]  /*7320*/  IMAD R8, R8, UR30, RZ ;  /* 0x0000001e08087c24 */ /* 0x000fe2000f8e02ff */
[----:B------:R-:W-:Y:S01]  /*7330*/  SEL R27, R131, R50, !P4 ;  /* 0x00000032831b7207 */ /* 0x000fe20006000000 */
[----:B------:R-:W-:Y:S01]  /*7340*/  IMAD R9, R9, UR30, RZ ;  /* 0x0000001e09097c24 */ /* 0x000fe2000f8e02ff */
[C---:B------:R-:W-:Y:S01]  /*7350*/  SEL R32, R131.reuse, R60, !P4 ;  /* 0x0000003c83207207 */ /* 0x040fe20006000000 */
[----:B------:R-:W-:Y:S01]  /*7360*/  IMAD R10, R10, UR30, RZ ;  /* 0x0000001e0a0a7c24 */ /* 0x000fe2000f8e02ff */
[C---:B------:R-:W-:Y:S01]  /*7370*/  SEL R12, R131.reuse, R20, !P4 ;  /* 0x00000014830c7207 */ /* 0x040fe20006000000 */
        /* <DEDUP_REMOVED lines=51> */
[----:B------:R-:W-:Y:S01]  /*76b0*/  LEA.HI.X.SX32 R218, R218, UR7, 0x1, P0 ;  /* 0x00000007dada7c11 */ /* 0x000fe200080f0eff */
[----:B------:R-:W-:Y:S01]  /*76c0*/  IMAD R61, R61, UR30, RZ ;  /* 0x0000001e3d3d7c24 */ /* 0x000fe2000f8e02ff */
[----:B------:R-:W-:Y:S01]  /*76d0*/  LEA.HI.X.SX32 R220, R3, UR7, 0x1, P1 ;  /* 0x0000000703dc7c11 */ /* 0x000fe200088f0eff */
[----:B------:R-:W-:Y:S01]  /*76e0*/  ULDC UR7, c[0x0][0x23c] ;  /* 0x00008f0000077ab9 */ /* 0x000fe20000000800 */
[----:B------:R-:W-:Y:S01]  /*76f0*/  SEL R4, R131, R4, !P4 ;  /* 0x0000000483047207 */ /* 0x000fe20006000000 */
[----:B------:R-:W-:Y:S01]  /*7700*/  IMAD R91, R91, UR30, RZ ;  /* 0x0000001e5b5b7c24 */ /* 0x000fe2000f8e02ff */
[----:B------:R-:W-:Y:S01]  /*7710*/  SEL R35, R131, R196, !P4 ;  /* 0x000000c483237207 */ /* 0x000fe20006000000 */
        /* <DEDUP_REMOVED lines=179> */
[----:B------:R-:W-:Y:S01]  /*8250*/  ULDC UR4, c[0x0][0x238] ;  /* 0x00008e0000047ab9 */ /* 0x000fe20000000800 */
[----:B------:R-:W-:Y:S01]  /*8260*/  IMAD R129, R129, UR30, RZ ;  /* 0x0000001e81817c24 */ /* 0x000fe2000f8e02ff */
[----:B------:R-:W-:Y:S01]  /*8270*/  UIMAD UR4, UR4, 0x31, URZ ;  /* 0x00000031040478a4 */ /* 0x000fe2000f8e023f */
[----:B------:R-:W-:Y:S01]  /*8280*/  IMAD R130, R130, UR30, RZ ;  /* 0x0000001e82827c24 */ /* 0x000fe2000f8e02ff */
[C---:B------:R-:W-:Y:S01]  /*8290*/  IADD3 R3, P0, R0.reuse, UR10, RZ ;  /* 0x0000000a00037c10 */ /* 0x040fe2000ff1e0ff */
[----:B------:R-:W-:Y:S01]  /*82a0*/  UIMAD UR10, UR6, 0x7f, URZ ;  /* 0x0000007f060a78a4 */ /* 0x000fe2000f8e023f */
[----:B------:R-:W-:Y:S01]  /*82b0*/  IMAD R131, R131, UR30, RZ ;  /* 0x0000001e83837c24 */ /* 0x000fe2000f8e02ff */
[----:B------:R-:W-:Y:S01]  /*82c0*/  USHF.L.U32 UR7, UR7, 0x7, URZ ;  /* 0x0000000707077899 */ /* 0x000fe2000800063f */
[----:B------:R-:W-:Y:S01]  /*82d0*/  LEA.HI.X.SX32 R0, R0, UR11, 0x1, P0 ;  /* 0x0000000b00007c11 */ /* 0x000fe200080f0eff */
[----:B------:R-:W-:Y:S01]  /*82e0*/  USHF.R.S32.HI UR11, URZ, 0x1f, UR10 ;  /* 0x0000001f3f0b7899 */ /* 0x000fe2000801140a */
[----:B------:R-:W-:Y:S01]  /*82f0*/  IMAD R4, R4, UR30, RZ ;  /* 0x0000001e04047c24 */ /* 0x000fe2000f8e02ff */
[----:B------:R-:W-:Y:S01]  /*8300*/  IADD3 R132, P0, R221, UR10, RZ ;  /* 0x0000000add847c10 */ /* 0x000fe2000ff1e0ff */
[----:B------:R-:W-:Y:S01]  /*8310*/  UIMAD UR30, UR6, 0x7e, URZ ;  /* 0x0000007e061e78a4 */ /* 0x000fe2000f8e023f */
[----:B------:R-:W-:-:S02]  /*8320*/  IADD3 R134, P1, R219, UR10, RZ ;  /* 0x0000000adb867c10 */ /* 0x000fc4000ff3e0ff */
[----:B------:R-:W-:Y:S02]  /*8330*/  CS2R R152, SRZ ;  /* 0x0000000000987805 */ /* 0x000fe4000001ff00 */
[----:B------:R-:W-:Y:S01]  /*8340*/  CS2R R154, SRZ ;  /* 0x00000000009a7805 */ /* 0x000fe2000001ff00 */
[----:B------:R0:W-:Y:S01]  /*8350*/  STL [R1+0x90c], R132 ;  /* 0x00090c8401007387 */ /* 0x0001e20000100800 */
[----:B------:R-:W-:Y:S01]  /*8360*/  USHF.R.S32.HI UR10, URZ, 0x1f, UR30 ;  /* 0x0000001f3f0a7899 */ /* 0x000fe2000801141e */
[----:B------:R-:W-:Y:S02]  /*8370*/  CS2R R156, SRZ ;  /* 0x00000000009c7805 */ /* 0x000fe4000001ff00 */
[----:B------:R-:W-:Y:S01]  /*8380*/  CS2R R158, SRZ ;  /* 0x00000000009e7805 */ /* 0x000fe2000001ff00 */
[----:B------:R1:W-:Y:S01]  /*8390*/  STL [R1+0x914], R134 ;  /* 0x0009148601007387 */ /* 0x0003e20000100800 */
[----:B------:R-:W-:Y:S02]  /*83a0*/  CS2R R160, SRZ ;  /* 0x0000000000a07805 */ /* 0x000fe4000001ff00 */
[----:B------:R-:W-:-:S02]  /*83b0*/  CS2R R162, SRZ ;  /* 0x0000000000a27805 */ /* 0x000fc4000001ff00 */
[----:B------:R-:W-:Y:S02]  /*83c0*/  CS2R R164, SRZ ;  /* 0x0000000000a47805 */ /* 0x000fe4000001ff00 */
[----:B------:R-:W-:Y:S02]  /*83d0*/  CS2R R166, SRZ ;  /* 0x0000000000a67805 */ /* 0x000fe4000001ff00 */
[----:B------:R-:W-:Y:S02]  /*83e0*/  CS2R R168, SRZ ;  /* 0x0000000000a87805 */ /* 0x000fe4000001ff00 */
[----:B0-----:R-:W-:Y:S02]  /*83f0*/  IADD3.X R132, R220, UR11, RZ, P0, !PT ;  /* 0x0000000bdc847c10 */ /* 0x001fe400087fe4ff */
[----:B------:R-:W-:Y:S02]  /*8400*/  CS2R R170, SRZ ;  /* 0x0000000000aa7805 */ /* 0x000fe4000001ff00 */
[----:B------:R-:W-:-:S02]  /*8410*/  CS2R R172, SRZ ;  /* 0x0000000000ac7805 */ /* 0x000fc4000001ff00 */
[----:B------:R-:W-:Y:S02]  /*8420*/  CS2R R174, SRZ ;  /* 0x0000000000ae7805 */ /* 0x000fe4000001ff00 */
[----:B-1----:R-:W-:Y:S01]  /*8430*/  IADD3.X R134, R218, UR11, RZ, P1, !PT ;  /* 0x0000000bda867c10 */ /* 0x002fe20008ffe4ff */
[----:B------:R0:W-:Y:S01]  /*8440*/  STL [R1+0x908], R132 ;  /* 0x0009088401007387 */ /* 0x0001e20000100800 */
[----:B------:R-:W-:Y:S01]  /*8450*/  UIMAD UR11, UR6, 0x7d, URZ ;  /* 0x0000007d060b78a4 */ /* 0x000fe2000f8e023f */
        /* <DEDUP_REMOVED lines=8> */
[----:B0-----:R-:W-:Y:S02]  /*84e0*/  IADD3 R132, P0, R221, UR30, RZ ;  /* 0x0000001edd847c10 */ /* 0x001fe4000ff1e0ff */
[----:B------:R-:W-:Y:S02]  /*84f0*/  CS2R R190, SRZ ;  /* 0x0000000000be7805 */ /* 0x000fe4000001ff00 */
[----:B------:R-:W-:-:S02]  /*8500*/  CS2R R192, SRZ ;  /* 0x0000000000c07805 */ /* 0x000fc4000001ff00 */
[----:B------:R-:W-:Y:S02]  /*8510*/  CS2R R194, SRZ ;  /* 0x0000000000c27805 */ /* 0x000fe4000001ff00 */
[----:B-1----:R-:W-:Y:S01]  /*8520*/  IADD3 R134, P1, R219, UR30, RZ ;  /* 0x0000001edb867c10 */ /* 0x002fe2000ff3e0ff */
        /* <DEDUP_REMOVED lines=27> */
[----:B-1----:R-:W-:Y:S01]  /*86e0*/  IADD3 R134, P1, R219, UR11, RZ ;  /* 0x0000000bdb867c10 */ /* 0x002fe2000ff3e0ff */
[----:B------:R0:W-:Y:S01]  /*86f0*/  STL [R1+0x92c], R132 ;  /* 0x00092c8401007387 */ /* 0x0001e20000100800 */
[----:B------:R-:W-:-:S03]  /*8700*/  USHF.R.S32.HI UR11, URZ, 0x1f, UR10 ;  /* 0x0000001f3f0b7899 */ /* 0x000fc6000801140a */
[----:B------:R1:W-:Y:S01]  /*8710*/  STL [R1+0x934], R134 ;  /* 0x0009348601007387 */ /* 0x0003e20000100800 */
[----:B0-----:R-:W-:Y:S02]  /*8720*/  IADD3.X R132, R220, UR30, RZ, P0, !PT ;  /* 0x0000001edc847c10 */ /* 0x001fe400087fe4ff */
[----:B-1----:R-:W-:-:S03]  /*8730*/  IADD3.X R134, R218, UR30, RZ, P1, !PT ;  /* 0x0000001eda867c10 */ /* 0x002fc60008ffe4ff */
[----:B------:R0:W-:Y:S01]  /*8740*/  STL [R1+0x928], R132 ;  /* 0x0009288401007387 */ /* 0x0001e20000100800 */
[----:B------:R-:W-:-:S03]  /*8750*/  UIMAD UR30, UR6, 0x7b, URZ ;  /* 0x0000007b061e78a4 */ /* 0x000fc6000f8e023f */
[----:B------:R1:W-:Y:S01]  /*8760*/  STL [R1+0x930], R134 ;  /* 0x0009308601007387 */ /* 0x0003e20000100800 */
[----:B0-----:R-:W-:Y:S02]  /*8770*/  IADD3 R132, P0, R221, UR10, RZ ;  /* 0x0000000add847c10 */ /* 0x001fe4000ff1e0ff */
[----:B-1----:R-:W-:-:S03]  /*8780*/  IADD3 R134, P1, R219, UR10, RZ ;  /* 0x0000000adb867c10 */ /* 0x002fc6000ff3e0ff */
        /* <DEDUP_REMOVED lines=586> */
[----:B------:R-:W-:-:S03]  /*ac30*/  USHF.L.U32 UR10, UR6, 0x6, URZ ;  /* 0x00000006060a7899 */ /* 0x000fc6000800063f */
        /* <DEDUP_REMOVED lines=34> */
[----:B------:R-:W-:-:S03]  /*ae60*/  UIMAD UR11, UR6, 0x3c, URZ ;  /* 0x0000003c060b78a4 */ /* 0x000fc6000f8e023f */
[----:B------:R1:W-:Y:S03]  /*ae70*/  STL [R1+0xd24], R134 ;  /* 0x000d248601007387 */ /* 0x0003e60000100800 */
[----:B------:R-:W-:Y:S02]  /*ae80*/  IADD3 R135, P3, R219, UR11, RZ ;  /* 0x0000000bdb877c10 */ /* 0x000fe4000ff7e0ff */
[----:B0-----:R-:W-:Y:S02]  /*ae90*/  IADD3.X R132, R220, UR30, RZ, P0, !PT ;  /* 0x0000001edc847c10 */ /* 0x001fe400087fe4ff */
[----:B-1----:R-:W-:-:S03]  /*aea0*/  IADD3.X R134, R218, UR30, RZ, P1, !PT ;  /* 0x0000001eda867c10 */ /* 0x002fc60008ffe4ff */
[----:B------:R0:W-:Y:S01]  /*aeb0*/  STL [R1+0xd18], R132 ;  /* 0x000d188401007387 */ /* 0x0001e20000100800 */
[----:B------:R-:W-:-:S03]  /*aec0*/  USHF.R.S32.HI UR30, URZ, 0x1f, UR10 ;  /* 0x0000001f3f1e7899 */ /* 0x000fc6000801140a */
[----:B------:R1:W-:Y:S01]  /*aed0*/  STL [R1+0xd20], R134 ;  /* 0x000d208601007387 */ /* 0x0003e20000100800 */
[----:B0-----:R-:W-:Y:S02]  /*aee0*/  IADD3 R132, P0, R221, UR10, RZ ;  /* 0x0000000add847c10 */ /* 0x001fe4000ff1e0ff */
[----:B-1----:R-:W-:-:S03]  /*aef0*/  IADD3 R134, P1, R219, UR10, RZ ;  /* 0x0000000adb867c10 */ /* 0x002fc6000ff3e0ff */
[----:B------:R0:W-:Y:S01]  /*af00*/  STL [R1+0xd2c], R132 ;  /* 0x000d2c8401007387 */ /* 0x0001e20000100800 */
[----:B------:R-:W-:-:S03]  /*af10*/  USHF.R.S32.HI UR10, URZ, 0x1f, UR11 ;  /* 0x0000001f3f0a7899 */ /* 0x000fc6000801140b */
[----:B------:R1:W-:Y:S01]  /*af20*/  STL [R1+0xd34], R134 ;  /* 0x000d348601007387 */ /* 0x0003e20000100800 */
[----:B0-----:R-:W-:Y:S01]  /*af30*/  IADD3 R132, P2, R221, UR11, RZ ;  /* 0x0000000bdd847c10 */ /* 0x001fe2000ff5e0ff */
[----:B------:R-:W-:Y:S02]  /*af40*/  UIMAD UR11, UR6, 0x3b, URZ ;  /* 0x0000003b060b78a4 */ /* 0x000fe4000f8e023f */
[----:B------:R-:W-:Y:S01]  /*af50*/  USHF.L.U32 UR6, UR6, 0x7, URZ ;  /* 0x0000000706067899 */ /* 0x000fe2000800063f */
[----:B-1----:R-:W-:Y:S01]  /*af60*/  IADD3.X R134, R220, UR30, RZ, P0, !PT ;  /* 0x0000001edc867c10 */ /* 0x002fe200087fe4ff */
[----:B------:R0:W-:Y:S04]  /*af70*/  STL [R1+0xd3c], R132 ;  /* 0x000d3c8401007387 */ /* 0x0001e80000100800 */
[----:B------:R-:W-:Y:S04]  /*af80*/  STL [R1+0xd44], R135 ;  /* 0x000d448701007387 */ /* 0x000fe80000100800 */
[----:B------:R1:W-:Y:S01]  /*af90*/  STL [R1+0xd28], R134 ;  /* 0x000d288601007387 */ /* 0x0003e20000100800 */
[----:B0-----:R-:W-:Y:S01]  /*afa0*/  IADD3.X R132, R218, UR30, RZ, P1, !PT ;  /* 0x0000001eda847c10 */ /* 0x001fe20008ffe4ff */
[----:B------:R-:W-:-:S03]  /*afb0*/  UIMAD UR30, UR14, 0x3a, URZ ;  /* 0x0000003a0e1e78a4 */ /* 0x000fc6000f8e023f */
[----:B------:R-:W-:Y:S01]  /*afc0*/  ULDC UR14, c[0x0][0x238] ;  /* 0x00008e00000e7ab9 */ /* 0x000fe20000000800 */
[----:B------:R0:W-:Y:S01]  /*afd0*/  STL [R1+0xd30], R132 ;  /* 0x000d308401007387 */ /* 0x0001e20000100800 */
[----:B------:R-:W-:Y:S01]  /*afe0*/  UIMAD UR14, UR14, 0x7, URZ ;  /* 0x000000070e0e78a4 */ /* 0x000fe2000f8e023f */
[----:B-1----:R-:W-:-:S05]  /*aff0*/  IADD3.X R134, R220, UR10, RZ, P2, !PT ;  /* 0x0000000adc867c10 */ /* 0x002fca00097fe4ff */
[----:B------:R1:W-:Y:S01]  /*b000*/  STL [R1+0xd38], R134 ;  /* 0x000d388601007387 */ /* 0x0003e20000100800 */
[----:B0-----:R-:W-:Y:S01]  /*b010*/  IADD3.X R132, R218, UR10, RZ, P3, !PT ;  /* 0x0000000ada847c10 */ /* 0x001fe20009ffe4ff */
[----:B------:R-:W-:-:S04]  /*b020*/  USHF.R.S32.HI UR10, URZ, 0x1f, UR11 ;  /* 0x0000001f3f0a7899 */ /* 0x000fc8000801140b */
[----:B------:R0:W-:Y:S01]  /*b030*/  STL [R1+0xd40], R132 ;  /* 0x000d408401007387 */ /* 0x0001e20000100800 */
[----:B-1----:R-:W-:-:S05]  /*b040*/  IADD3 R134, P0, R221, UR11, RZ ;  /* 0x0000000bdd867c10 */ /* 0x002fca000ff1e0ff */
[----:B------:R1:W-:Y:S01]  /*b050*/  STL [R1+0xd4c], R134 ;  /* 0x000d4c8601007387 */ /* 0x0003e20000100800 */
[----:B0-----:R-:W-:Y:S01]  /*b060*/  IADD3 R132, P1, R219, UR11, RZ ;  /* 0x0000000bdb847c10 */ /* 0x001fe2000ff3e0ff */
[----:B------:R-:W-:-:S04]  /*b070*/  USHF.R.S32.HI UR11, URZ, 0x1f, UR30 ;  /* 0x0000001f3f0b7899 */ /* 0x000fc8000801141e */
[----:B------:R0:W-:Y:S01]  /*b080*/  STL [R1+0xd54], R132 ;  /* 0x000d548401007387 */ /* 0x0001e20000100800 */
[----:B-1----:R-:W-:-:S05]  /*b090*/  IADD3.X R134, R220, UR10, RZ, P0, !PT ;  /* 0x0000000adc867c10 */ /* 0x002fca00087fe4ff */
[----:B------:R1:W-:Y:S01]  /*b0a0*/  STL [R1+0xd48], R134 ;  /* 0x000d488601007387 */ /* 0x0003e20000100800 */
[----:B0-----:R-:W-:Y:S01]  /*b0b0*/  IADD3.X R132, R218, UR10, RZ, P1, !PT ;  /* 0x0000000ada847c10 */ /* 0x001fe20008ffe4ff */
[----:B------:R-:W-:-:S03]  /*b0c0*/  UIMAD UR10, UR18, 0x39, URZ ;  /* 0x00000039120a78a4 */ /* 0x000fc6000f8e023f */
[----:B------:R-:W-:Y:S01]  /*b0d0*/  ULDC UR18, c[0x0][0x238] ;  /* 0x00008e0000127ab9 */ /* 0x000fe20000000800 */
[----:B------:R0:W-:Y:S01]  /*b0e0*/  STL [R1+0xd50], R132 ;  /* 0x000d508401007387 */ /* 0x0001e20000100800 */
[----:B------:R-:W-:Y:S01]  /*b0f0*/  UIMAD UR18, UR18, 0x6, URZ ;  /* 0x00000006121278a4 */ /* 0x000fe2000f8e023f */
[----:B-1----:R-:W-:-:S05]  /*b100*/  IADD3 R134, P0, R221, UR30, RZ ;  /* 0x0000001edd867c10 */ /* 0x002fca000ff1e0ff */
[----:B------:R1:W-:Y:S01]  /*b110*/  STL [R1+0xd5c], R134 ;  /* 0x000d5c8601007387 */ /* 0x0003e20000100800 */
[----:B0-----:R-:W-:Y:S01]  /*b120*/  IADD3 R132, P1, R219, UR30, RZ ;  /* 0x0000001edb847c10 */ /* 0x001fe2000ff3e0ff */
        /* <DEDUP_REMOVED lines=20> */
[----:B------:R-:W-:Y:S01]  /*b270*/  USHF.L.U32 UR23, UR23, 0x2, URZ ;  /* 0x0000000217177899 */ /* 0x000fe2000800063f */
        /* <DEDUP_REMOVED lines=27> */
[----:B------:R-:W-:Y:S02]  /*b430*/  ULDC UR30, c[0x0][0x238] ;  /* 0x00008e00001e7ab9 */ /* 0x000fe40000000800 */
[----:B------:R-:W-:Y:S02]  /*b440*/  USHF.R.S32.HI UR30, URZ, 0x1f, UR30 ;  /* 0x0000001f3f1e7899 */ /* 0x000fe4000801141e */
[----:B------:R0:W-:Y:S01]  /*b450*/  STL [R1+0xda4], R132 ;  /* 0x000da48401007387 */ /* 0x0001e20000100800 */
[----:B-1----:R-:W-:Y:S02]  /*b460*/  IADD3.X R134, R218, UR11, RZ, P1, !PT ;  /* 0x0000000bda867c10 */ /* 0x002fe40008ffe4ff */
[----:B0-----:R-:W-:Y:S01]  /*b470*/  IADD3.X R132, R220, UR11, RZ, P0, !PT ;  /* 0x0000000bdc847c10 */ /* 0x001fe200087fe4ff */
[----:B------:R-:W-:Y:S01]  /*b480*/  UIMAD UR11, UR21, 0x32, URZ ;  /* 0x00000032150b78a4 */ /* 0x000fe2000f8e023f */
[----:B------:R-:W-:Y:S01]  /*b490*/  IADD3 R135, P0, R221, UR10, RZ ;  /* 0x0000000add877c10 */ /* 0x000fe2000ff1e0ff */
[----:B------:R-:W-:-:S02]  /*b4a0*/  USHF.R.S32.HI UR21, URZ, 0x1f, UR20 ;  /* 0x0000001f3f157899 */ /* 0x000fc40008011414 */
[----:B------:R0:W-:Y:S04]  /*b4b0*/  STL [R1+0xd98], R132 ;  /* 0x000d988401007387 */ /* 0x0001e80000100800 */
[----:B------:R1:W-:Y:S04]  /*b4c0*/  STL [R1+0xda0], R134 ;  /* 0x000da08601007387 */ /* 0x0003e80000100800 */
[----:B------:R2:W-:Y:S01]  /*b4d0*/  STL [R1+0xdac], R135 ;  /* 0x000dac8701007387 */ /* 0x0005e20000100800 */
[----:B0-----:R-:W-:Y:S02]  /*b4e0*/  SHF.R.S32.HI R132, RZ, 0x1f, R216 ;  /* 0x0000001fff847819 */ /* 0x001fe400000114d8 */
[----:B-1----:R-:W-:Y:S01]  /*b4f0*/  IADD3 R134, P1, R219, UR10, RZ ;  /* 0x0000000adb867c10 */ /* 0x002fe2000ff3e0ff */
[----:B------:R-:W-:Y:S01]  /*b500*/  USHF.R.S32.HI UR10, URZ, 0x1f, UR10 ;  /* 0x0000001f3f0a7899 */ /* 0x000fe2000801140a */
[----:B------:R-:W-:-:S02]  /*b510*/  LEA.HI R216, R132, R216, RZ, 0x7 ;  /* 0x000000d884d87211 */ /* 0x000fc400078f38ff */
[----:B--2---:R-:W-:Y:S01]  /*b520*/  IADD3 R135, P3, R219, UR43, RZ ;  /* 0x0000002bdb877c10 */ /* 0x004fe2000ff7e0ff */
[----:B------:R0:W-:Y:S02]  /*b530*/  STL [R1+0xdb4], R134 ;  /* 0x000db48601007387 */ /* 0x0001e40000100800 */
[----:B------:R-:W-:-:S05]  /*b540*/  IADD3.X R132, R220, UR10, RZ, P0, !PT ;  /* 0x0000000adc847c10 */ /* 0x000fca00087fe4ff */
[----:B------:R1:W-:Y:S01]  /*b550*/  STL [R1+0xda8], R132 ;  /* 0x000da88401007387 */ /* 0x0003e20000100800 */
[----:B0-----:R-:W-:Y:S01]  /*b560*/  IADD3.X R134, R218, UR10, RZ, P1, !PT ;  /* 0x0000000ada867c10 */ /* 0x001fe20008ffe4ff */
[----:B------:R-:W-:-:S04]  /*b570*/  USHF.R.S32.HI UR10, URZ, 0x1f, UR43 ;  /* 0x0000001f3f0a7899 */ /* 0x000fc8000801142b */
[----:B------:R0:W-:Y:S01]  /*b580*/  STL [R1+0xdb0], R134 ;  /* 0x000db08601007387 */ /* 0x0001e20000100800 */
[----:B-1----:R-:W-:-:S05]  /*b590*/  IADD3 R132, P0, R221, UR20, RZ ;  /* 0x00000014dd847c10 */ /* 0x002fca000ff1e0ff */
[----:B------:R1:W-:Y:S01]  /*b5a0*/  STL [R1+0xdbc], R132 ;  /* 0x000dbc8401007387 */ /* 0x0003e20000100800 */
[----:B0-----:R-:W-:Y:S01]  /*b5b0*/  IADD3 R134, P1, R219, UR20, RZ ;  /* 0x00000014db867c10 */ /* 0x001fe2000ff3e0ff */
[----:B------:R-:W-:-:S04]  /*b5c0*/  USHF.R.U32.HI UR20, URZ, 0x4, UR58 ;  /* 0x000000043f147899 */ /* 0x000fc8000801163a */
[----:B------:R0:W-:Y:S01]  /*b5d0*/  STL [R1+0xdc4], R134 ;  /* 0x000dc48601007387 */ /* 0x0001e20000100800 */
[----:B------:R-:W-:Y:S01]  /*b5e0*/  USGXT.U32 UR20, UR20, 0xe ;  /* 0x0000000e1414789a */ /* 0x000fe20008000000 */
[----:B-1----:R-:W-:Y:S01]  /*b5f0*/  IADD3 R132, P2, R221, UR43, RZ ;  /* 0x0000002bdd847c10 */ /* 0x002fe2000ff5e0ff */
[----:B------:R-:W-:-:S04]  /*b600*/  UIADD3 UR43, UR58, 0x8000, URZ ;  /* 0x000080003a2b7890 */ /* 0x000fc8000fffe03f */
[----:B------:R1:W-:Y:S01]  /*b610*/  STL [R1+0xdcc], R132 ;  /* 0x000dcc8401007387 */ /* 0x0003e20000100800 */
[----:B------:R-:W-:Y:S01]  /*b620*/  USHF.R.U32.HI UR43, URZ, 0x4, UR43 ;  /* 0x000000043f2b7899 */ /* 0x000fe2000801162b */
[----:B0-----:R-:W-:Y:S02]  /*b630*/  IADD3.X R134, R220, UR21, RZ, P0, !PT ;  /* 0x00000015dc867c10 */ /* 0x001fe400087fe4ff */
[----:B------:R0:W-:Y:S01]  /*b640*/  STL [R1+0xdd4], R135 ;  /* 0x000dd48701007387 */ /* 0x0001e20000100800 */
[----:B------:R-:W-:-:S03]  /*b650*/  USGXT.U32 UR43, UR43, 0xe ;  /* 0x0000000e2b2b789a */ /* 0x000fc60008000000 */
[----:B------:R2:W-:Y:S01]  /*b660*/  STL [R1+0xdb8], R134 ;  /* 0x000db88601007387 */ /* 0x0005e20000100800 */
[----:B-1----:R-:W-:Y:S01]  /*b670*/  IADD3.X R132, R218, UR21, RZ, P1, !PT ;  /* 0x00000015da847c10 */ /* 0x002fe20008ffe4ff */
[----:B------:R-:W-:Y:S01]  /*b680*/  ULDC UR21, c[0x0][0x238] ;  /* 0x00008e0000157ab9 */ /* 0x000fe20000000800 */
[----:B0-----:R-:W-:-:S03]  /*b690*/  IADD3 R135, P4, R5, R3, RZ ;  /* 0x0000000305877210 */ /* 0x001fc60007f9e0ff */
[----:B------:R0:W-:Y:S01]  /*b6a0*/  STL [R1+0xdc0], R132 ;  /* 0x000dc08401007387 */ /* 0x0001e20000100800 */
[----:B--2---:R-:W-:Y:S02]  /*b6b0*/  IADD3.X R134, R220, UR10, RZ, P2, !PT ;  /* 0x0000000adc867c10 */ /* 0x004fe400097fe4ff */
[----:B------:R-:W-:-:S03]  /*b6c0*/  LEA.HI.X.SX32 R5, R5, R0, 0x1, P4 ;  /* 0x0000000005057211 */ /* 0x000fc600020f0eff */
        /* <DEDUP_REMOVED lines=9> */
[----:B-1----:R-:W-:-:S04]  /*b760*/  IADD3 R134, P2, R4, R3, RZ ;  /* 0x0000000304867210 */ /* 0x002fc80007f5e0ff */
[----:B------:R-:W-:Y:S01]  /*b770*/  LEA.HI.X.SX32 R4, R4, R0, 0x1, P2 ;  /* 0x0000000004047211 */ /* 0x000fe200010f0eff */
[----:B------:R1:W-:Y:S01]  /*b780*/  STL [R1+0x904], R134 ;  /* 0x0009048601007387 */ /* 0x0003e20000100800 */
[----:B0-----:R-:W-:-:S03]  /*b790*/  IADD3 R132, P5, R6, R3, RZ ;  /* 0x0000000306847210 */ /* 0x001fc60007fbe0ff */
[----:B------:R-:W-:Y:S01]  /*b7a0*/  STL [R1+0x1f4], R135 ;  /* 0x0001f48701007387 */ /* 0x000fe20000100800 */
[----:B------:R-:W-:-:S03]  /*b7b0*/  LEA.HI.X.SX32 R6, R6, R0, 0x1, P5 ;  /* 0x0000000006067211 */ /* 0x000fc600028f0eff */
[----:B------:R0:W-:Y:S01]  /*b7c0*/  STL [R1+0x1fc], R132 ;  /* 0x0001fc8401007387 */ /* 0x0001e20000100800 */
[----:B-1----:R-:W-:-:S05]  /*b7d0*/  IADD3 R134, P3, R7, R3, RZ ;  /* 0x0000000307867210 */ /* 0x002fca0007f7e0ff */
[----:B------:R1:W-:Y:S01]  /*b7e0*/  STL [R1+0x204], R134 ;  /* 0x0002048601007387 */ /* 0x0003e20000100800 */
[----:B0-----:R-:W-:-:S03]  /*b7f0*/  IADD3 R132, P2, R8, R3, RZ ;  /* 0x0000000308847210 */ /* 0x001fc60007f5e0ff */
[----:B------:R0:W-:Y:S04]  /*b800*/  STL [R1+0x900], R4 ;  /* 0x0009000401007387 */ /* 0x0001e80000100800 */
[----:B------:R-:W-:Y:S01]  /*b810*/  STL [R1+0x20c], R132 ;  /* 0x00020c8401007387 */ /* 0x000fe20000100800 */
[----:B-1----:R-:W-:-:S03]  /*b820*/  CS2R R134, SRZ ;  /* 0x0000000000867805 */ /* 0x002fc6000001ff00 */
[----:B------:R1:W-:Y:S01]  /*b830*/  STL [R1+0x1f0], R5 ;  /* 0x0001f00501007387 */ /* 0x0003e20000100800 */
[----:B0-----:R-:W-:-:S05]  /*b840*/  IADD3 R4, P4, R9, R3, RZ ;  /* 0x0000000309047210 */ /* 0x001fca0007f9e0ff */
[----:B------:R0:W-:Y:S01]  /*b850*/  STL [R1+0x214], R4 ;  /* 0x0002140401007387 */ /* 0x0001e20000100800 */
[----:B-1----:R-:W-:-:S03]  /*b860*/  IADD3 R5, P5, R10, R3, RZ ;  /* 0x000000030a057210 */ /* 0x002fc60007fbe0ff */
[----:B------:R1:W-:Y:S04]  /*b870*/  STL [R1+0x1f8], R6 ;  /* 0x0001f80601007387 */ /* 0x0003e80000100800 */
[----:B------:R2:W-:Y:S01]  /*b880*/  STL [R1+0x21c], R5 ;  /* 0x00021c0501007387 */ /* 0x0005e20000100800 */
[----:B0-----:R-:W-:Y:S02]  /*b890*/  LEA.HI.X.SX32 R4, R7, R0, 0x1, P3 ;  /* 0x0000000007047211 */ /* 0x001fe400018f0eff */
[----:B-1----:R-:W-:-:S03]  /*b8a0*/  IADD3 R6, P3, R11, R3, RZ ;  /* 0x000000030b067210 */ /* 0x002fc60007f7e0ff */
[----:B------:R0:W-:Y:S01]  /*b8b0*/  STL [R1+0x200], R4 ;  /* 0x0002000401007387 */ /* 0x0001e20000100800 */
[----:B--2---:R-:W-:-:S03]  /*b8c0*/  LEA.HI.X.SX32 R5, R8, R0, 0x1, P2 ;  /* 0x0000000008057211 */ /* 0x004fc600010f0eff */
[----:B------:R1:W-:Y:S04]  /*b8d0*/  STL [R1+0x224], R6 ;  /* 0x0002240601007387 */ /* 0x0003e80000100800 */
[----:B------:R2:W-:Y:S01]  /*b8e0*/  STL [R1+0x208], R5 ;  /* 0x0002080501007387 */ /* 0x0005e20000100800 */
[----:B0-----:R-:W-:Y:S02]  /*b8f0*/  IADD3 R4, P2, R12, R3, RZ ;  /* 0x000000030c047210 */ /* 0x001fe40007f5e0ff */
[----:B-1----:R-:W-:-:S03]  /*b900*/  LEA.HI.X.SX32 R6, R9, R0, 0x1, P4 ;  /* 0x0000000009067211 */ /* 0x002fc600020f0eff */
[----:B------:R0:W-:Y:S01]  /*b910*/  STL [R1+0x22c], R4 ;  /* 0x00022c0401007387 */ /* 0x0001e20000100800 */
[----:B--2---:R-:W-:-:S03]  /*b920*/  IADD3 R5, P4, R13, R3, RZ ;  /* 0x000000030d057210 */ /* 0x004fc60007f9e0ff */
        /* <DEDUP_REMOVED lines=62> */
[-C--:B0-----:R-:W-:Y:S02]  /*bd10*/  LEA.HI.X.SX32 R4, R25, R0.reuse, 0x1, P4 ;  /* 0x0000000019047211 */ /* 0x081fe400020f0eff */
[----:B------:R-:W-:Y:S02]  /*bd20*/  CS2R R24, SRZ ;  /* 0x0000000000187805 */ /* 0x000fe4000001ff00 */
[----:B-1----:R-:W-:Y:S01]  /*bd30*/  IADD3 R6, P4, R29, R3, RZ ;  /* 0x000000031d067210 */ /* 0x002fe20007f9e0ff */
[----:B------:R0:W-:Y:S01]  /*bd40*/  STL [R1+0x290], R4 ;  /* 0x0002900401007387 */ /* 0x0001e20000100800 */
[----:B--2---:R-:W-:-:S03]  /*bd50*/  LEA.HI.X.SX32 R5, R26, R0, 0x1, P5 ;  /* 0x000000001a057211 */ /* 0x004fc600028f0eff */
[----:B------:R1:W-:Y:S04]  /*bd60*/  STL [R1+0x2b4], R6 ;  /* 0x0002b40601007387 */ /* 0x0003e80000100800 */
[----:B------:R2:W-:Y:S01]  /*bd70*/  STL [R1+0x298], R5 ;  /* 0x0002980501007387 */ /* 0x0005e20000100800 */
[----:B0-----:R-:W-:Y:S02]  /*bd80*/  IADD3 R4, P5, R30, R3, RZ ;  /* 0x000000031e047210 */ /* 0x001fe40007fbe0ff */
[----:B-1----:R-:W-:-:S03]  /*bd90*/  LEA.HI.X.SX32 R6, R27, R0, 0x1, P3 ;  /* 0x000000001b067211 */ /* 0x002fc600018f0eff */
[----:B------:R0:W-:Y:S01]  /*bda0*/  STL [R1+0x2bc], R4 ;  /* 0x0002bc0401007387 */ /* 0x0001e20000100800 */
[----:B------:R-:W-:Y:S02]  /*bdb0*/  CS2R R26, SRZ ;  /* 0x00000000001a7805 */ /* 0x000fe4000001ff00 */
[-C--:B--2---:R-:W-:Y:S01]  /*bdc0*/  IADD3 R5, P3, R31, R3.reuse, RZ ;  /* 0x000000031f057210 */ /* 0x084fe20007f7e0ff */
[----:B------:R1:W-:Y:S04]  /*bdd0*/  STL [R1+0x2a0], R6 ;  /* 0x0002a00601007387 */ /* 0x0003e80000100800 */
[----:B------:R2:W-:Y:S01]  /*bde0*/  STL [R1+0x2c4], R5 ;  /* 0x0002c40501007387 */ /* 0x0005e20000100800 */
[----:B0-----:R-:W-:Y:S02]  /*bdf0*/  LEA.HI.X.SX32 R4, R28, R0, 0x1, P2 ;  /* 0x000000001c047211 */ /* 0x001fe400010f0eff */
[----:B-1----:R-:W-:-:S03]  /*be00*/  IADD3 R6, P2, R32, R3, RZ ;  /* 0x0000000320067210 */ /* 0x002fc60007f5e0ff */
[----:B------:R0:W-:Y:S01]  /*be10*/  STL [R1+0x2a8], R4 ;  /* 0x0002a80401007387 */ /* 0x0001e20000100800 */
[----:B--2---:R-:W-:-:S03]  /*be20*/  LEA.HI.X.SX32 R5, R29, R0, 0x1, P4 ;  /* 0x000000001d057211 */ /* 0x004fc600020f0eff */
[----:B------:R1:W-:Y:S01]  /*be30*/  STL [R1+0x2cc], R6 ;  /* 0x0002cc0601007387 */ /* 0x0003e20000100800 */
[----:B------:R-:W-:-:S03]  /*be40*/  CS2R R28, SRZ ;  /* 0x00000000001c7805 */ /* 0x000fc6000001ff00 */
        /* <DEDUP_REMOVED lines=437> */
[----:B------:R-:W-:Y:S04]  /*d9a0*/  STL [R1+0x5b8], R6 ;  /* 0x0005b80601007387 */ /* 0x000fe80000100800 */
[----:B------:R1:W-:Y:S01]  /*d9b0*/  STL [R1+0x8fc], R5 ;  /* 0x0008fc0501007387 */ /* 0x0003e20000100800 */
[-C--:B0-----:R-:W-:Y:S02]  /*d9c0*/  LEA.HI.X.SX32 R4, R127, R0.reuse, 0x1, P3 ;  /* 0x000000007f047211 */ /* 0x081fe400018f0eff */
[----:B------:R-:W-:Y:S02]  /*d9d0*/  CS2R R126, SRZ ;  /* 0x00000000007e7805 */ /* 0x000fe4000001ff00 */
[----:B------:R-:W-:Y:S01]  /*d9e0*/  IADD3 R3, P3, R131, R3, RZ ;  /* 0x0000000383037210 */ /* 0x000fe20007f7e0ff */
[----:B------:R0:W-:Y:S01]  /*d9f0*/  STL [R1+0x8ec], R4 ;  /* 0x0008ec0401007387 */ /* 0x0001e20000100800 */
[----:B-1----:R-:W-:-:S03]  /*da00*/  LEA.HI.X.SX32 R5, R128, R0, 0x1, P2 ;  /* 0x0000000080057211 */ /* 0x002fc600010f0eff */
[----:B------:R1:W-:Y:S04]  /*da10*/  STL [R1+0x8e4], R3 ;  /* 0x0008e40301007387 */ /* 0x0003e80000100800 */
[----:B------:R2:W-:Y:S01]  /*da20*/  STL [R1+0x5bc], R5 ;  /* 0x0005bc0501007387 */ /* 0x0005e20000100800 */
[-C--:B0-----:R-:W-:Y:S02]  /*da30*/  LEA.HI.X.SX32 R4, R129, R0.reuse, 0x1, P4 ;  /* 0x0000000081047211 */ /* 0x081fe400020f0eff */
[----:B------:R-:W-:Y:S02]  /*da40*/  CS2R R128, SRZ ;  /* 0x0000000000807805 */ /* 0x000fe4000001ff00 */
[-C--:B-1----:R-:W-:Y:S01]  /*da50*/  LEA.HI.X.SX32 R3, R130, R0.reuse, 0x1, P5 ;  /* 0x0000000082037211 */ /* 0x082fe200028f0eff */
[----:B------:R0:W-:Y:S01]  /*da60*/  STL [R1+0x8dc], R4 ;  /* 0x0008dc0401007387 */ /* 0x0001e20000100800 */
[----:B------:R-:W-:-:S02]  /*da70*/  LEA.HI.X.SX32 R0, R131, R0, 0x1, P3 ;  /* 0x0000000083007211 */ /* 0x000fc400018f0eff */
[----:B------:R-:W-:Y:S02]  /*da80*/  CS2R R130, SRZ ;  /* 0x0000000000827805 */ /* 0x000fe4000001ff00 */
[----:B--2---:R-:W-:Y:S01]  /*da90*/  IADD3 R5, P3, R219, UR9, RZ ;  /* 0x00000009db057c10 */ /* 0x004fe2000ff7e0ff */
[----:B------:R1:W-:Y:S04]  /*daa0*/  STL [R1+0x8e0], R3 ;  /* 0x0008e00301007387 */ /* 0x0003e80000100800 */
[----:B------:R2:W-:Y:S01]  /*dab0*/  STL [R1+0x5c0], R0 ;  /* 0x0005c00001007387 */ /* 0x0005e20000100800 */
[----:B0-----:R-:W-:Y:S01]  /*dac0*/  IADD3.X R4, R220, UR11, RZ, P1, !PT ;  /* 0x0000000bdc047c10 */ /* 0x001fe20008ffe4ff */
[----:B-1----:R-:W-:Y:S01]  /*dad0*/  IMAD.SHL.U32 R3, R133, 0x10, RZ ;  /* 0x0000001085037824 */ /* 0x002fe200078e00ff */
[----:B------:R-:W-:-:S02]  /*dae0*/  CS2R R132, SRZ ;  /* 0x0000000000847805 */ /* 0x000fc4000001ff00 */
[----:B--2---:R-:W-:Y:S02]  /*daf0*/  IADD3.X R0, R218, UR11, RZ, P0, !PT ;  /* 0x0000000bda007c10 */ /* 0x004fe400087fe4ff */
[----:B------:R-:W-:Y:S01]  /*db00*/  STL [R1+0xe44], R3 ;  /* 0x000e440301007387 */ /* 0x000fe20000100800 */
[----:B------:R-:W-:-:S03]  /*db10*/  UIMAD UR11, UR48, 0x24, URZ ;  /* 0x00000024300b78a4 */ /* 0x000fc6000f8e023f */
[----:B------:R0:W-:Y:S04]  /*db20*/  STL [R1+0x5c4], R4 ;  /* 0x0005c40401007387 */ /* 0x0001e80000100800 */
[----:B------:R1:W-:Y:S01]  /*db30*/  STL [R1+0x5c8], R0 ;  /* 0x0005c80001007387 */ /* 0x0003e20000100800 */
[----:B0-----:R-:W-:Y:S02]  /*db40*/  IADD3 R4, P1, R219, UR4, RZ ;  /* 0x00000004db047c10 */ /* 0x001fe4000ff3e0ff */
[----:B-1----:R-:W-:Y:S01]  /*db50*/  IADD3 R0, P0, R221, UR4, RZ ;  /* 0x00000004dd007c10 */ /* 0x002fe2000ff1e0ff */
[----:B------:R-:W-:-:S04]  /*db60*/  USHF.R.S32.HI UR4, URZ, 0x1f, UR9 ;  /* 0x0000001f3f047899 */ /* 0x000fc80008011409 */
[----:B------:R0:W-:Y:S04]  /*db70*/  STL [R1+0x5d0], R0 ;  /* 0x0005d00001007387 */ /* 0x0001e80000100800 */
[----:B------:R1:W-:Y:S01]  /*db80*/  STL [R1+0x5d8], R4 ;  /* 0x0005d80401007387 */ /* 0x0003e20000100800 */
[----:B0-----:R-:W-:Y:S01]  /*db90*/  IADD3 R0, P2, R221, UR9, RZ ;  /* 0x00000009dd007c10 */ /* 0x001fe2000ff5e0ff */
[----:B------:R-:W-:Y:S01]  /*dba0*/  UMOV UR9, URZ ;  /* 0x0000003f00097c82 */ /* 0x000fe20008000000 */
[----:B-1----:R-:W-:-:S03]  /*dbb0*/  IADD3.X R4, R220, UR10, RZ, P0, !PT ;  /* 0x0000000adc047c10 */ /* 0x002fc600087fe4ff */
        /* <DEDUP_REMOVED lines=8> */
[----:B-1----:R-:W-:Y:S01]  /*dc40*/  IADD3.X R4, R220, UR4, RZ, P2, !PT ;  /* 0x00000004dc047c10 */ /* 0x002fe200097fe4ff */
[----:B------:R-:W-:-:S04]  /*dc50*/  USHF.R.S32.HI UR60, URZ, 0x1f, UR12 ;  /* 0x0000001f3f3c7899 */ /* 0x000fc8000801140c */
[----:B------:R1:W-:Y:S01]  /*dc60*/  STL [R1+0x5dc], R4 ;  /* 0x0005dc0401007387 */ /* 0x0003e20000100800 */
[----:B0-----:R-:W-:Y:S01]  /*dc70*/  IADD3.X R0, R218, UR4, RZ, P3, !PT ;  /* 0x00000004da007c10 */ /* 0x001fe20009ffe4ff */
[----:B------:R-:W-:-:S04]  /*dc80*/  UMOV UR4, URZ ;  /* 0x0000003f00047c82 */ /* 0x000fc80008000000 */
[----:B------:R0:W-:Y:S01]  /*dc90*/  STL [R1+0x5e4], R0 ;  /* 0x0005e40001007387 */ /* 0x0001e20000100800 */
[----:B-1----:R-:W-:-:S03]  /*dca0*/  IADD3 R4, P0, R221, UR29, RZ ;  /* 0x0000001ddd047c10 */ /* 0x002fc6000ff1e0ff */
[----:B------:R-:W-:Y:S04]  /*dcb0*/  STL [R1+0x17c], RZ ;  /* 0x00017cff01007387 */ /* 0x000fe80000100800 */
[----:B------:R-:W-:Y:S01]  /*dcc0*/  STL [R1], RZ ;  /* 0x000000ff01007387 */ /* 0x000fe20000100800 */
[----:B0-----:R-:W-:Y:S01]  /*dcd0*/  IADD3 R0, P1, R219, UR29, RZ ;  /* 0x0000001ddb007c10 */ /* 0x001fe2000ff3e0ff */
[----:B------:R-:W-:Y:S02]  /*dce0*/  USHF.R.S32.HI UR29, URZ, 0x1f, UR29 ;  /* 0x0000001f3f1d7899 */ /* 0x000fe4000801141d */
[----:B------:R-:W-:Y:S04]  /*dcf0*/  STL [R1+0x4], RZ ;  /* 0x000004ff01007387 */ /* 0x000fe80000100800 */
        /* <DEDUP_REMOVED lines=62> */
[----:B------:R0:W-:Y:S04]  /*e0e0*/  STL [R1+0x5f0], R4 ;  /* 0x0005f00401007387 */ /* 0x0001e80000100800 */
[----:B------:R1:W-:Y:S01]  /*e0f0*/  STL [R1+0x5f8], R0 ;  /* 0x0005f80001007387 */ /* 0x0003e20000100800 */
[----:B0-----:R-:W-:-:S02]  /*e100*/  IADD3.X R4, R220, UR29, RZ, P0, !PT ;  /* 0x0000001ddc047c10 */ /* 0x001fc400087fe4ff */
        /* <DEDUP_REMOVED lines=220> */
[----:B------:R-:W-:Y:S02]  /*eed0*/  IADD3 R5, P0, R221, UR8, RZ ;  /* 0x00000008dd057c10 */ /* 0x000fe4000ff1e0ff */
[----:B-1----:R-:W-:Y:S01]  /*eee0*/  IADD3.X R0, R218, UR11, RZ, P1, !PT ;  /* 0x0000000bda007c10 */ /* 0x002fe20008ffe4ff */
[----:B------:R0:W-:Y:S04]  /*eef0*/  STL [R1+0x74c], R4 ;  /* 0x00074c0401007387 */ /* 0x0001e80000100800 */
[----:B------:R1:W-:Y:S04]  /*ef00*/  STL [R1+0x754], R0 ;  /* 0x0007540001007387 */ /* 0x0003e80000100800 */
[----:B------:R2:W-:Y:S01]  /*ef10*/  STL [R1+0x760], R5 ;  /* 0x0007600501007387 */ /* 0x0005e20000100800 */
[----:B0-----:R-:W-:Y:S01]  /*ef20*/  IADD3 R4, P1, R219, UR8, RZ ;  /* 0x00000008db047c10 */ /* 0x001fe2000ff3e0ff */
[----:B------:R-:W-:Y:S01]  /*ef30*/  UIADD3 UR8, UP0, UR20, 0x2, URZ ;  /* 0x0000000214087890 */ /* 0x000fe2000ff1e03f */
[----:B-1----:R-:W-:-:S03]  /*ef40*/  LOP3.LUT R0, R3, 0x70, RZ, 0xc0, !PT ;  /* 0x0000007003007812 */ /* 0x002fc600078ec0ff */
[----:B------:R0:W-:Y:S01]  /*ef50*/  STL [R1+0x768], R4 ;  /* 0x0007680401007387 */ /* 0x0001e20000100800 */
[----:B------:R-:W-:Y:S01]  /*ef60*/  IADD3.X R3, R220, UR10, RZ, P0, !PT ;  /* 0x0000000adc037c10 */ /* 0x000fe200087fe4ff */
[----:B------:R-:W-:Y:S01]  /*ef70*/  UIADD3.X UR9, UR9, 0x40000040, URZ, UP0, !UPT ;  /* 0x4000004009097890 */ /* 0x000fe200087fe43f */
[----:B--2---:R-:W-:Y:S01]  /*ef80*/  IADD3 R5, P5, R219, UR12, RZ ;  /* 0x0000000cdb057c10 */ /* 0x004fe2000ffbe0ff */
[----:B------:R-:W-:Y:S02]  /*ef90*/  IMAD R0, R217, 0x80, R0 ;  /* 0x00000080d9007824 */ /* 0x000fe400078e0200 */
[----:B------:R1:W-:Y:S01]  /*efa0*/  STL [R1+0x75c], R3 ;  /* 0x00075c0301007387 */ /* 0x0003e20000100800 */
[----:B0-----:R-:W-:Y:S01]  /*efb0*/  IADD3.X R4, R218, UR10, RZ, P1, !PT ;  /* 0x0000000ada047c10 */ /* 0x001fe20008ffe4ff */
[----:B------:R-:W-:-:S04]  /*efc0*/  UIADD3 UR10, UP1, UR43, 0x2, URZ ;  /* 0x000000022b0a7890 */ /* 0x000fc8000ff3e03f */
[----:B------:R0:W-:Y:S01]  /*efd0*/  STL [R1+0x764], R4 ;  /* 0x0007640401007387 */ /* 0x0001e20000100800 */
[----:B-1----:R-:W-:Y:S01]  /*efe0*/  SHF.R.S32.HI R3, RZ, 0x7, R216 ;  /* 0x00000007ff037819 */ /* 0x002fe200000114d8 */
[----:B------:R-:W-:Y:S02]  /*eff0*/  UIADD3.X UR11, UR4, 0x40000040, URZ, UP1, !UPT ;  /* 0x40000040040b7890 */ /* 0x000fe40008ffe43f */
[----:B------:R-:W-:Y:S02]  /*f000*/  USHF.R.S32.HI UR4, URZ, 0x1f, UR7 ;  /* 0x0000001f3f047899 */ /* 0x000fe40008011407 */
[----:B------:R1:W-:Y:S01]  /*f010*/  STL [R1+0xe40], R3 ;  /* 0x000e400301007387 */ /* 0x0003e20000100800 */
[----:B0-----:R-:W-:-:S03]  /*f020*/  IADD3 R4, P2, R221, UR5, RZ ;  /* 0x00000005dd047c10 */ /* 0x001fc6000ff5e0ff */
[----:B------:R-:W-:Y:S04]  /*f030*/  STL [R1+0xde0], R0 ;  /* 0x000de00001007387 */ /* 0x000fe80000100800 */
[----:B------:R0:W-:Y:S01]  /*f040*/  STL [R1+0x770], R4 ;  /* 0x0007700401007387 */ /* 0x0001e20000100800 */
[----:B-1----:R-:W-:Y:S01]  /*f050*/  IADD3 R3, P3, R219, UR5, RZ ;  /* 0x00000005db037c10 */ /* 0x002fe2000ff7e0ff */
[----:B------:R-:W-:-:S04]  /*f060*/  USHF.R.S32.HI UR5, URZ, 0x1f, UR6 ;  /* 0x0000001f3f057899 */ /* 0x000fc80008011406 */
[----:B------:R1:W-:Y:S01]  /*f070*/  STL [R1+0x778], R3 ;  /* 0x0007780301007387 */ /* 0x0003e20000100800 */
[----:B0-----:R-:W-:-:S05]  /*f080*/  IADD3 R4, P0, R221, UR61, RZ ;  /* 0x0000003ddd047c10 */ /* 0x001fca000ff1e0ff */
[----:B------:R0:W-:Y:S01]  /*f090*/  STL [R1+0x780], R4 ;  /* 0x0007800401007387 */ /* 0x0001e20000100800 */
[----:B-1----:R-:W-:-:S05]  /*f0a0*/  IADD3 R3, P1, R219, UR61, RZ ;  /* 0x0000003ddb037c10 */ /* 0x002fca000ff3e0ff */
[----:B------:R1:W-:Y:S01]  /*f0b0*/  STL [R1+0x788], R3 ;  /* 0x0007880301007387 */ /* 0x0003e20000100800 */
[----:B0-----:R-:W-:-:S05]  /*f0c0*/  IADD3 R4, P4, R221, UR12, RZ ;  /* 0x0000000cdd047c10 */ /* 0x001fca000ff9e0ff */
[----:B------:R0:W-:Y:S01]  /*f0d0*/  STL [R1+0x790], R4 ;  /* 0x0007900401007387 */ /* 0x0001e20000100800 */
[----:B-1----:R-:W-:-:S03]  /*f0e0*/  IADD3.X R3, R220, UR13, RZ, P2, !PT ;  /* 0x0000000ddc037c10 */ /* 0x002fc600097fe4ff */
[----:B------:R1:W-:Y:S04]  /*f0f0*/  STL [R1+0x798], R5 ;  /* 0x0007980501007387 */ /* 0x0003e80000100800 */
[----:B------:R2:W-:Y:S01]  /*f100*/  STL [R1+0x76c], R3 ;  /* 0x00076c0301007387 */ /* 0x0005e20000100800 */
[----:B0-----:R-:W-:Y:S01]  /*f110*/  IADD3.X R4, R218, UR13, RZ, P3, !PT ;  /* 0x0000000dda047c10 */ /* 0x001fe20009ffe4ff */
[----:B------:R-:W-:Y:S01]  /*f120*/  UIADD3.64 UR12, UR8, 0x2, URZ ;  /* 0x00000002080c7897 */ /* 0x000fe2000fffe03f */
[----:B-1----:R-:W-:-:S03]  /*f130*/  IADD3 R5, P3, R219, UR16, RZ ;  /* 0x00000010db057c10 */ /* 0x002fc6000ff7e0ff */
[----:B------:R0:W-:Y:S01]  /*f140*/  STL [R1+0x774], R4 ;  /* 0x0007740401007387 */ /* 0x0001e20000100800 */
[----:B--2---:R-:W-:-:S05]  /*f150*/  IADD3 R3, P2, R221, UR16, RZ ;  /* 0x00000010dd037c10 */ /* 0x004fca000ff5e0ff */
[----:B------:R1:W-:Y:S01]  /*f160*/  STL [R1+0x7a0], R3 ;  /* 0x0007a00301007387 */ /* 0x0003e20000100800 */
[----:B0-----:R-:W-:-:S03]  /*f170*/  IADD3.X R4, R220, UR17, RZ, P0, !PT ;  /* 0x00000011dc047c10 */ /* 0x001fc600087fe4ff */
[----:B------:R0:W-:Y:S04]  /*f180*/  STL [R1+0x7a8], R5 ;  /* 0x0007a80501007387 */ /* 0x0001e80000100800 */
[----:B------:R2:W-:Y:S01]  /*f190*/  STL [R1+0x77c], R4 ;  /* 0x00077c0401007387 */ /* 0x0005e20000100800 */
[----:B-1----:R-:W-:Y:S01]  /*f1a0*/  IADD3.X R3, R218, UR17, RZ, P1, !PT ;  /* 0x00000011da037c10 */ /* 0x002fe20008ffe4ff */
[----:B------:R-:W-:Y:S01]  /*f1b0*/  UIADD3.64 UR16, UR8, 0x4, URZ ;  /* 0x0000000408107897 */ /* 0x000fe2000fffe03f */
[----:B0-----:R-:W-:-:S03]  /*f1c0*/  IADD3 R5, P1, R219, UR59, RZ ;  /* 0x0000003bdb057c10 */ /* 0x001fc6000ff3e0ff */
        /* <DEDUP_REMOVED lines=10> */
[----:B--2---:R-:W-:Y:S02]  /*f270*/  IADD3 R3, P4, R221, UR54, RZ ;  /* 0x00000036dd037c10 */ /* 0x004fe4000ff9e0ff */
[----:B------:R-:W-:-:S03]  /*f280*/  ULDC UR61, c[0x0][0x238] ;  /* 0x00008e00003d7ab9 */ /* 0x000fc60000000800 */
        /* <DEDUP_REMOVED lines=14> */
[----:B------:R-:W-:Y:S02]  /*f370*/  UIADD3.64 UR52, UR8, 0x202, URZ ;  /* 0x0000020208347897 */ /* 0x000fe4000fffe03f */
[----:B------:R-:W-:Y:S01]  /*f380*/  UIADD3.64 UR52, UR8, 0x604, URZ ;  /* 0x0000060408347897 */ /* 0x000fe2000fffe03f */
[----:B0-----:R-:W-:Y:S01]  /*f390*/  IADD3 R5, P1, R219, UR50, RZ ;  /* 0x00000032db057c10 */ /* 0x001fe2000ff3e0ff */
        /* <DEDUP_REMOVED lines=78> */
[----:B-1----:R-:W-:Y:S02]  /*f880*/  IADD3.X R3, R218, UR47, RZ, P1, !PT ;  /* 0x0000002fda037c10 */ /* 0x002fe40008ffe4ff */
        /* <DEDUP_REMOVED lines=18> */
[----:B0-----:R-:W-:-:S03]  /*f9b0*/  LOP3.LUT R5, R0, 0x20, RZ, 0x3c, !PT ;  /* 0x0000002000057812 */ /* 0x001fc600078e3cff */
[----:B------:R0:W-:Y:S01]  /*f9c0*/  STL [R1+0x864], R3 ;  /* 0x0008640301007387 */ /* 0x0001e20000100800 */
[----:B--2---:R-:W-:-:S05]  /*f9d0*/  LOP3.LUT R4, R0, 0x10, RZ, 0x3c, !PT ;  /* 0x0000001000047812 */ /* 0x004fca00078e3cff */
[----:B------:R1:W-:Y:S01]  /*f9e0*/  STL [R1+0xdfc], R4 ;  /* 0x000dfc0401007387 */ /* 0x0003e20000100800 */
[----:B0-----:R-:W-:-:S03]  /*f9f0*/  LOP3.LUT R3, R0, 0x30, RZ, 0x3c, !PT ;  /* 0x0000003000037812 */ /* 0x001fc600078e3cff */
[----:B------:R0:W-:Y:S04]  /*fa00*/  STL [R1+0xdf8], R5 ;  /* 0x000df80501007387 */ /* 0x0001e80000100800 */
[----:B------:R2:W-:Y:S01]  /*fa10*/  STL [R1+0xdf4], R3 ;  /* 0x000df40301007387 */ /* 0x0005e20000100800 */
[C---:B-1----:R-:W-:Y:S02]  /*fa20*/  LOP3.LUT R4, R0.reuse, 0x40, RZ, 0x3c, !PT ;  /* 0x0000004000047812 */ /* 0x042fe400078e3cff */
[----:B0-----:R-:W-:-:S03]  /*fa30*/  LOP3.LUT R5, R0, 0x50, RZ, 0x3c, !PT ;  /* 0x0000005000057812 */ /* 0x001fc600078e3cff */
[----:B------:R0:W-:Y:S01]  /*fa40*/  STL [R1+0xdf0], R4 ;  /* 0x000df00401007387 */ /* 0x0001e20000100800 */
[----:B--2---:R-:W-:-:S03]  /*fa50*/  LOP3.LUT R3, R0, 0x60, RZ, 0x3c, !PT ;  /* 0x0000006000037812 */ /* 0x004fc600078e3cff */
[----:B------:R-:W-:Y:S04]  /*fa60*/  STL [R1+0xdec], R5 ;  /* 0x000dec0501007387 */ /* 0x000fe80000100800 */
[----:B------:R1:W-:Y:S01]  /*fa70*/  STL [R1+0xde8], R3 ;  /* 0x000de80301007387 */ /* 0x0003e20000100800 */
[----:B0-----:R-:W-:Y:S02]  /*fa80*/  LOP3.LUT R4, R0, 0x70, RZ, 0x3c, !PT ;  /* 0x0000007000047812 */ /* 0x001fe400078e3cff */
[----:B------:R-:W-:-:S03]  /*fa90*/  IADD3 R0, P6, R221, UR22, RZ ;  /* 0x00000016dd007c10 */ /* 0x000fc6000ffde0ff */
[----:B------:R0:W-:Y:S01]  /*faa0*/  STL [R1+0xde4], R4 ;  /* 0x000de40401007387 */ /* 0x0001e20000100800 */
[----:B-1----:R-:W-:-:S03]  /*fab0*/  IADD3 R3, P3, R219, UR22, RZ ;  /* 0x00000016db037c10 */ /* 0x002fc6000ff7e0ff */
[----:B------:R1:W-:Y:S01]  /*fac0*/  STL [R1+0x890], R0 ;  /* 0x0008900001007387 */ /* 0x0003e20000100800 */
[----:B------:R-:W-:-:S03]  /*fad0*/  UMOV UR22, UR43 ;  /* 0x0000002b00167c82 */ /* 0x000fc60008000000 */
[----:B------:R2:W-:Y:S01]  /*fae0*/  STL [R1+0x898], R3 ;  /* 0x0008980301007387 */ /* 0x0005e20000100800 */
[----:B0-----:R-:W-:Y:S02]  /*faf0*/  IADD3 R4, P2, R221, UR23, RZ ;  /* 0x00000017dd047c10 */ /* 0x001fe4000ff5e0ff */
[----:B-1----:R-:W-:-:S03]  /*fb00*/  IADD3.X R0, R220, UR31, RZ, P1, !PT ;  /* 0x0000001fdc007c10 */ /* 0x002fc60008ffe4ff */
[----:B------:R0:W-:Y:S01]  /*fb10*/  STL [R1+0x8a0], R4 ;  /* 0x0008a00401007387 */ /* 0x0001e20000100800 */
[----:B--2---:R-:W-:-:S03]  /*fb20*/  IADD3 R3, P1, R219, UR23, RZ ;  /* 0x00000017db037c10 */ /* 0x004fc6000ff3e0ff */
[----:B------:R1:W-:Y:S01]  /*fb30*/  STL [R1+0x86c], R0 ;  /* 0x00086c0001007387 */ /* 0x0003e20000100800 */
[----:B------:R-:W-:-:S03]  /*fb40*/  UMOV UR23, 0x40000040 ;  /* 0x4000004000177882 */ /* 0x000fc60000000000 */
[----:B------:R2:W-:Y:S01]  /*fb50*/  STL [R1+0x8a8], R3 ;  /* 0x0008a80301007387 */ /* 0x0005e20000100800 */
[----:B0-----:R-:W-:Y:S02]  /*fb60*/  IADD3.X R4, R218, UR31, RZ, P0, !PT ;  /* 0x0000001fda047c10 */ /* 0x001fe400087fe4ff */
[----:B-1----:R-:W-:-:S03]  /*fb70*/  IADD3 R0, P0, R221, UR26, RZ ;  /* 0x0000001add007c10 */ /* 0x002fc6000ff1e0ff */
[----:B------:R0:W-:Y:S01]  /*fb80*/  STL [R1+0x874], R4 ;  /* 0x0008740401007387 */ /* 0x0001e20000100800 */
[----:B--2---:R-:W-:-:S03]  /*fb90*/  IADD3.X R3, R220, UR34, RZ, P5, !PT ;  /* 0x00000022dc037c10 */ /* 0x004fc6000affe4ff */
[----:B------:R1:W-:Y:S04]  /*fba0*/  STL [R1+0x8b0], R0 ;  /* 0x0008b00001007387 */ /* 0x0003e80000100800 */
[----:B------:R2:W-:Y:S01]  /*fbb0*/  STL [R1+0x87c], R3 ;  /* 0x00087c0301007387 */ /* 0x0005e20000100800 */
[----:B0-----:R-:W-:Y:S02]  /*fbc0*/  IADD3 R4, P5, R219, UR26, RZ ;  /* 0x0000001adb047c10 */ /* 0x001fe4000ffbe0ff */
[----:B-1----:R-:W-:-:S03]  /*fbd0*/  IADD3.X R0, R218, UR34, RZ, P4, !PT ;  /* 0x00000022da007c10 */ /* 0x002fc6000a7fe4ff */
[----:B------:R-:W-:Y:S01]  /*fbe0*/  STL [R1+0x8b8], R4 ;  /* 0x0008b80401007387 */ /* 0x000fe20000100800 */
[----:B--2---:R-:W-:-:S03]  /*fbf0*/  IADD3 R3, P4, R221, UR27, RZ ;  /* 0x0000001bdd037c10 */ /* 0x004fc6000ff9e0ff */
[----:B------:R0:W-:Y:S04]  /*fc00*/  STL [R1+0x884], R0 ;  /* 0x0008840001007387 */ /* 0x0001e80000100800 */
[----:B------:R1:W-:Y:S01]  /*fc10*/  STL [R1+0x8c0], R3 ;  /* 0x0008c00301007387 */ /* 0x0003e20000100800 */
[----:B0-----:R-:W-:Y:S02]  /*fc20*/  IADD3.X R0, R220, UR35, RZ, P6, !PT ;  /* 0x00000023dc007c10 */ /* 0x001fe4000b7fe4ff */
[----:B------:R-:W-:Y:S02]  /*fc30*/  IADD3 R4, P6, R219, UR27, RZ ;  /* 0x0000001bdb047c10 */ /* 0x000fe4000ffde0ff */
[----:B-1----:R-:W-:Y:S01]  /*fc40*/  IADD3.X R3, R218, UR35, RZ, P3, !PT ;  /* 0x00000023da037c10 */ /* 0x002fe20009ffe4ff */
[----:B------:R0:W-:Y:S04]  /*fc50*/  STL [R1+0x88c], R0 ;  /* 0x00088c0001007387 */ /* 0x0001e80000100800 */
[----:B------:R1:W-:Y:S04]  /*fc60*/  STL [R1+0x8c8], R4 ;  /* 0x0008c80401007387 */ /* 0x0003e80000100800 */
[----:B------:R2:W-:Y:S01]  /*fc70*/  STL [R1+0x894], R3 ;  /* 0x0008940301007387 */ /* 0x0005e20000100800 */
[----:B0-----:R-:W-:-:S02]  /*fc80*/  IADD3 R0, P3, R221, UR61, RZ ;  /* 0x0000003ddd007c10 */ /* 0x001fc4000ff7e0ff */
[----:B-1----:R-:W-:-:S03]  /*fc90*/  IADD3.X R4, R220, UR38, RZ, P2, !PT ;  /* 0x00000026dc047c10 */ /* 0x002fc600097fe4ff */
[----:B------:R0:W-:Y:S01]  /*fca0*/  STL [R1+0x8d0], R0 ;  /* 0x0008d00001007387 */ /* 0x0001e20000100800 */
[----:B--2---:R-:W-:-:S03]  /*fcb0*/  IADD3 R3, P2, R219, UR21, RZ ;  /* 0x00000015db037c10 */ /* 0x004fc6000ff5e0ff */
[----:B------:R1:W-:Y:S04]  /*fcc0*/  STL [R1+0x89c], R4 ;  /* 0x00089c0401007387 */ /* 0x0003e80000100800 */
[----:B------:R2:W-:Y:S01]  /*fcd0*/  STL [R1+0x8d8], R3 ;  /* 0x0008d80301007387 */ /* 0x0005e20000100800 */
[----:B0-----:R-:W-:Y:S02]  /*fce0*/  IADD3.X R0, R218, UR38, RZ, P1, !PT ;  /* 0x00000026da007c10 */ /* 0x001fe40008ffe4ff */
[----:B-1----:R-:W-:-:S03]  /*fcf0*/  IADD3.X R4, R220, UR39, RZ, P0, !PT ;  /* 0x00000027dc047c10 */ /* 0x002fc600087fe4ff */
[----:B------:R0:W-:Y:S01]  /*fd00*/  STL [R1+0x8a4], R0 ;  /* 0x0008a40001007387 */ /* 0x0001e20000100800 */
[----:B--2---:R-:W-:-:S03]  /*fd10*/  IADD3.X R3, R218, UR39, RZ, P5, !PT ;  /* 0x00000027da037c10 */ /* 0x004fc6000affe4ff */
        /* <DEDUP_REMOVED lines=8> */
[----:B0-----:R-:W-:-:S05]  /*fda0*/  IADD3.X R0, R218, UR30, RZ, P2, !PT ;  /* 0x0000001eda007c10 */ /* 0x001fca00097fe4ff */
[----:B------:R1:W-:Y:S02]  /*fdb0*/  STL [R1+0x8d4], R0 ;  /* 0x0008d40001007387 */ /* 0x0003e40000100800 */
.L_x_2:
[----:B-12---:R-:W2:Y:S04]  /*fdc0*/  LDL R4, [R1+0x17c] ;  /* 0x00017c0001047983 */ /* 0x006ea80000100800 */
[----:B------:R-:W-:Y:S04]  /*fdd0*/  STL [R1+0x1404], R233 ;  /* 0x001404e901007387 */ /* 0x000fe80000100800 */
        /* <DEDUP_REMOVED lines=102> */
[----:B------:R-:W-:Y:S04]  /*10440*/  STL.64 [R1+0x1060], R214 ;  /* 0x001060d601007387 */ /* 0x000fe80000100a00 */
        /* <DEDUP_REMOVED lines=95> */
[----:B------:R-:W-:Y:S04]  /*10a40*/  STL [R1+0xf60], R151 ;  /* 0x000f609701007387 */ /* 0x000fe80000100800 */
[----:B------:R0:W-:Y:S04]  /*10a50*/  STL [R1+0xf4c], R24 ;  /* 0x000f4c1801007387 */ /* 0x0001e80000100800 */
[----:B0-----:R-:W3:Y:S04]  /*10a60*/  LDL.LU R24, [R1+0xcb0] ;  /* 0x000cb00001187983 */ /* 0x001ee80000300800 */
[----:B------:R0:W-:Y:S04]  /*10a70*/  STL [R1+0xf48], R25 ;  /* 0x000f481901007387 */ /* 0x0001e80000100800 */
[----:B0-----:R-:W4:Y:S04]  /*10a80*/  LDL.LU R25, [R1+0xc84] ;  /* 0x000c840001197983 */ /* 0x001f280000300800 */
        /* <DEDUP_REMOVED lines=110> */
[----:B------:R0:W-:Y:S01]  /*11170*/  STL [R1+0xe68], R81 ;  /* 0x000e685101007387 */ /* 0x0001e20000100800 */
[----:B------:R-:W-:-:S03]  /*11180*/  MOV R150, UR48 ;  /* 0x0000003000967c02 */ /* 0x000fc60008000f00 */
        /* <DEDUP_REMOVED lines=10> */
[----:B------:R0:W-:Y:S04]  /*11230*/  STL [R1+0xe58], R85 ;  /* 0x000e585501007387 */ /* 0x0001e80000100800 */
[----:B0-----:R-:W4:Y:S04]  /*11240*/  LDL.LU R85, [R1+0xb94] ;  /* 0x000b940001557983 */ /* 0x001f280000300800 */
[----:B------:R0:W-:Y:S04]  /*11250*/  STL [R1+0xe54], R86 ;  /* 0x000e545601007387 */ /* 0x0001e80000100800 */
[----:B0-----:R-:W4:Y:S01]  /*11260*/  LDL.LU R86, [R1+0xbb8] ;  /* 0x000bb80001567983 */ /* 0x001f220000300800 */
[----:B------:R-:W-:-:S02]  /*11270*/  PRMT R88, RZ, 0x7610, R88 ;  /* 0x00007610ff587816 */ /* 0x000fc40000000058 */
[----:B------:R-:W-:Y:S01]  /*11280*/  PRMT R233, RZ, 0x7610, R233 ;  /* 0x00007610ffe97816 */ /* 0x000fe200000000e9 */
[----:B------:R-:W-:Y:S04]  /*11290*/  STL [R1+0xe50], R87 ;  /* 0x000e505701007387 */ /* 0x000fe80000100800 */
[----:B-----5:R-:W-:Y:S04]  /*112a0*/  STL [R1+0xe48], R2 ;  /* 0x000e480201007387 */ /* 0x020fe80000100800 */
[----:B------:R-:W-:Y:S04]  /*112b0*/  STL [R1+0x1160], R150 ;  /* 0x0011609601007387 */ /* 0x000fe80000100800 */
[----:B------:R0:W-:Y:S04]  /*112c0*/  STL [R1+0xe1c], R0 ;  /* 0x000e1c0001007387 */ /* 0x0001e80000100800 */
[----:B------:R-:W-:Y:S04]  /*112d0*/  STL [R1+0x1164], R151 ;  /* 0x0011649701007387 */ /* 0x000fe80000100800 */
[----:B------:R1:W-:Y:S01]  /*112e0*/  STL [R1+0xe10], R5 ;  /* 0x000e100501007387 */ /* 0x0003e20000100800 */
[----:B0-----:R-:W-:-:S05]  /*112f0*/  MOV R0, UR7 ;  /* 0x0000000700007c02 */ /* 0x001fca0008000f00 */
[----:B------:R0:W-:Y:S01]  /*11300*/  STL [R1+0xe0c], R0 ;  /* 0x000e0c0001007387 */ /* 0x0001e20000100800 */
[----:B-1----:R-:W-:-:S05]  /*11310*/  MOV R5, UR6 ;  /* 0x0000000600057c02 */ /* 0x002fca0008000f00 */
[----:B------:R1:W-:Y:S01]  /*11320*/  STL [R1+0xe08], R5 ;  /* 0x000e080501007387 */ /* 0x0003e20000100800 */
[----:B0-----:R-:W-:-:S05]  /*11330*/  MOV R0, UR5 ;  /* 0x0000000500007c02 */ /* 0x001fca0008000f00 */
[----:B------:R0:W-:Y:S01]  /*11340*/  STL [R1+0xe04], R0 ;  /* 0x000e040001007387 */ /* 0x0001e20000100800 */
[----:B-1----:R-:W-:-:S05]  /*11350*/  MOV R5, UR4 ;  /* 0x0000000400057c02 */ /* 0x002fca0008000f00 */
[----:B------:R1:W-:Y:S01]  /*11360*/  STL [R1+0xe00], R5 ;  /* 0x000e000501007387 */ /* 0x0003e20000100800 */
[----:B0-----:R-:W2:Y:S03]  /*11370*/  LDC R0, c[0x0][0x230] ;  /* 0x00008c00ff007b82 */ /* 0x001ea60000000800 */
[----:B------:R-:W-:Y:S04]  /*11380*/  STL [R1+0x116c], R219 ;  /* 0x00116cdb01007387 */ /* 0x000fe80000100800 */
[----:B------:R-:W-:Y:S01]  /*11390*/  STL [R1+0x1168], R218 ;  /* 0x001168da01007387 */ /* 0x000fe20000100800 */
[----:B--2---:R-:W-:-:S05]  /*113a0*/  IMAD R0, R4, -0x80, R0 ;  /* 0xffffff8004007824 */ /* 0x004fca00078e0200 */
[C---:B------:R-:W-:Y:S01]  /*113b0*/  ISETP.GT.AND P0, PT, R0.reuse, RZ, PT ;  /* 0x000000ff0000720c */ /* 0x040fe20003f04270 */
[----:B------:R-:W-:Y:S01]  /*113c0*/  STL [R1+0x1170], R221 ;  /* 0x001170dd01007387 */ /* 0x000fe20000100800 */
[----:B------:R-:W-:-:S11]  /*113d0*/  ISETP.GT.AND P1, PT, R0, 0x1, PT ;  /* 0x000000010000780c */ /* 0x000fd60003f24270 */
[----:B------:R-:W-:Y:S02]  /*113e0*/  @P0 IMAD.MOV.U32 R4, RZ, RZ, R219 ;  /* 0x000000ffff040224 */ /* 0x000fe400078e00db */
[----:B-1----:R-:W-:-:S05]  /*113f0*/  @P0 IMAD.MOV.U32 R5, RZ, RZ, R218 ;  /* 0x000000ffff050224 */ /* 0x002fca00078e00da */
[----:B------:R0:W2:Y:S01]  /*11400*/  @P0 LDG.E.U8 R88, desc[UR56][R4.64] ;  /* 0x0000003804580981 */ /* 0x0000a2000c1e1100 */
[----:B------:R-:W-:Y:S02]  /*11410*/  PRMT R3, RZ, 0x7610, R3 ;  /* 0x00007610ff037816 */ /* 0x000fe40000000003 */
[----:B------:R-:W-:Y:S01]  /*11420*/  PRMT R229, RZ, 0x7610, R229 ;  /* 0x00007610ffe57816 */ /* 0x000fe200000000e5 */
[----:B------:R1:W-:Y:S01]  /*11430*/  STL [R1+0xf5c], R220 ;  /* 0x000f5cdc01007387 */ /* 0x0003e20000100800 */
[----:B------:R-:W-:Y:S01]  /*11440*/  ISETP.GT.AND P2, PT, R0, 0x2, PT ;  /* 0x000000020000780c */ /* 0x000fe20003f44270 */
[----:B0-----:R-:W-:Y:S02]  /*11450*/  @P0 IMAD.MOV.U32 R4, RZ, RZ, R221 ;  /* 0x000000ffff040224 */ /* 0x001fe400078e00dd */
[----:B------:R-:W-:Y:S02]  /*11460*/  @P0 IMAD.MOV.U32 R5, RZ, RZ, R220 ;  /* 0x000000ffff050224 */ /* 0x000fe400078e00dc */
[----:B-1----:R-:W3:Y:S04]  /*11470*/  LDL.LU R220, [R1+0x8c0] ;  /* 0x0008c00001dc7983 */ /* 0x002ee80000300800 */
[----:B------:R-:W4:Y:S04]  /*11480*/  @P0 LDG.E.U8 R233, desc[UR56][R4.64] ;  /* 0x0000003804e90981 */ /* 0x000f28000c1e1100 */
[----:B----4-:R0:W-:Y:S04]  /*11490*/  STL [R1+0x120], R233 ;  /* 0x000120e901007387 */ /* 0x0101e80000100800 */
[----:B0-----:R-:W4:Y:S04]  /*114a0*/  LDL.LU R233, [R1+0x1404] ;  /* 0x0014040001e97983 */ /* 0x001f280000300800 */
[----:B------:R-:W2:Y:S04]  /*114b0*/  LDL R4, [R1+0x8d4] ;  /* 0x0008d40001047983 */ /* 0x000ea80000100800 */
[----:B------:R-:W2:Y:S02]  /*114c0*/  LDL R5, [R1+0x8d8] ;  /* 0x0008d80001057983 */ /* 0x000ea40000100800 */
[----:B--2---:R-:W-:-:S04]  /*114d0*/  @P1 LOP3.LUT R5, R5, R4, RZ, 0x3c, !PT ;  /* 0x0000000405051212 */ /* 0x004fc800078e3cff */
[----:B------:R-:W-:-:S04]  /*114e0*/  @P1 LOP3.LUT R4, R5, R4, RZ, 0x3c, !PT ;  /* 0x0000000405041212 */ /* 0x000fc800078e3cff */
[----:B------:R-:W-:-:S05]  /*114f0*/  @P1 LOP3.LUT R5, R5, R4, RZ, 0x3c, !PT ;  /* 0x0000000405051212 */ /* 0x000fca00078e3cff */
[----:B------:R0:W2:Y:S04]  /*11500*/  @P1 LDG.E.U8 R3, desc[UR56][R4.64] ;  /* 0x0000003804031981 */ /* 0x0000a8000c1e1100 */
[----:B------:R-:W0:Y:S04]  /*11510*/  LDL R4, [R1+0x8cc] ;  /* 0x0008cc0001047983 */ /* 0x000e280000100800 */
[----:B------:R-:W0:Y:S01]  /*11520*/  LDL R5, [R1+0x8d0] ;  /* 0x0008d00001057983 */ /* 0x000e220000100800 */
[----:B------:R-:W-:Y:S02]  /*11530*/  PRMT R225, RZ, 0x7610, R225 ;  /* 0x00007610ffe17816 */ /* 0x000fe400000000e1 */
[----:B------:R-:W-:-:S02]  /*11540*/  PRMT R210, RZ, 0x7610, R210 ;  /* 0x00007610ffd27816 */ /* 0x000fc400000000d2 */
[----:B------:R-:W-:Y:S02]  /*11550*/  ISETP.GT.AND P0, PT, R0, 0x3, PT ;  /* 0x000000030000780c */ /* 0x000fe40003f04270 */
[----:B0-----:R-:W-:-:S04]  /*11560*/  @P1 LOP3.LUT R5, R5, R4, RZ, 0x3c, !PT ;  /* 0x0000000405051212 */ /* 0x001fc800078e3cff */
[----:B------:R-:W-:-:S04]  /*11570*/  @P1 LOP3.LUT R4, R5, R4, RZ, 0x3c, !PT ;  /* 0x0000000405041212 */ /* 0x000fc800078e3cff */
[----:B------:R-:W-:-:S05]  /*11580*/  @P1 LOP3.LUT R5, R5, R4, RZ, 0x3c, !PT ;  /* 0x0000000405051212 */ /* 0x000fca00078e3cff */
[----:B------:R-:W3:Y:S04]  /*11590*/  @P1 LDG.E.U8 R229, desc[UR56][R4.64] ;  /* 0x0000003804e51981 */ /* 0x000ee8000c1e1100 */
[----:B---3--:R0:W-:Y:S04]  /*115a0*/  STL [R1+0x11c], R229 ;  /* 0x00011ce501007387 */ /* 0x0081e80000100800 */
[----:B0-----:R-:W3:Y:S04]  /*115b0*/  LDL.LU R229, [R1+0x1400] ;  /* 0x0014000001e57983 */ /* 0x001ee80000300800 */
[----:B------:R-:W4:Y:S04]  /*115c0*/  LDL R4, [R1+0x8c4] ;  /* 0x0008c40001047983 */ /* 0x000f280000100800 */
[----:B------:R-:W4:Y:S01]  /*115d0*/  LDL R5, [R1+0x8c8] ;  /* 0x0008c80001057983 */ /* 0x000f220000100800 */
[----:B------:R-:W-:-:S02]  /*115e0*/  PRMT R89, RZ, 0x7610, R89 ;  /* 0x00007610ff597816 */ /* 0x000fc40000000059 */
[----:B------:R-:W-:Y:S02]  /*115f0*/  PRMT R209, RZ, 0x7610, R209 ;  /* 0x00007610ffd17816 */ /* 0x000fe400000000d1 */
[----:B------:R-:W-:Y:S02]  /*11600*/  ISETP.GT.AND P1, PT, R0, 0x4, PT ;  /* 0x000000040000780c */ /* 0x000fe40003f24270 */
[----:B----4-:R-:W-:-:S04]  /*11610*/  @P2 LOP3.LUT R5, R5, R4, RZ, 0x3c, !PT ;  /* 0x0000000405052212 */ /* 0x010fc800078e3cff */
[----:B------:R-:W-:-:S04]  /*11620*/  @P2 LOP3.LUT R4, R5, R4, RZ, 0x3c, !PT ;  /* 0x0000000405042212 */ /* 0x000fc800078e3cff */
[----:B------:R-:W-:-:S05]  /*11630*/  @P2 LOP3.LUT R5, R5, R4, RZ, 0x3c, !PT ;  /* 0x0000000405052212 */ /* 0x000fca00078e3cff */
[----:B------:R-:W4:Y:S04]  /*11640*/  @P2 LDG.E.U8 R225, desc[UR56][R4.64] ;  /* 0x0000003804e12981 */ /* 0x000f28000c1e1100 */
[----:B----4-:R0:W-:Y:S04]  /*11650*/  STL [R1+0x114], R225 ;  /* 0x000114e101007387 */ /* 0x0101e80000100800 */
[----:B0-----:R-:W4:Y:S04]  /*11660*/  LDL.LU R225, [R1+0x13fc] ;  /* 0x0013fc0001e17983 */ /* 0x001f280000300800 */
[----:B------:R-:W2:Y:S01]  /*11670*/  LDL R5, [R1+0x8bc] ;  /* 0x0008bc0001057983 */ /* 0x000ea20000100800 */
[----:B------:R-:W-:-:S03]  /*11680*/  @P2 IMAD.MOV.U32 R4, RZ, RZ, R220 ;  /* 0x000000ffff042224 */ /* 0x000fc600078e00dc */
[----:B------:R-:W-:Y:S04]  /*11690*/  STL [R1+0x1174], R220 ;  /* 0x001174dc01007387 */ /* 0x000fe80000100800 */
[----:B--2---:R-:W2:Y:S04]  /*116a0*/  @P2 LDG.E.U8 R210, desc[UR56][R4.64] ;  /* 0x0000003804d22981 */ /* 0x004ea8000c1e1100 */
[----:B------:R-:W3:Y:S04]  /*116b0*/  LDL R4, [R1+0x8b4] ;  /* 0x0008b40001047983 */ /* 0x000ee80000100800 */
[----:B------:R-:W3:Y:S01]  /*116c0*/  LDL R5, [R1+0x8b8] ;  /* 0x0008b80001057983 */ /* 0x000ee20000100800 */
[----:B------:R-:W-:-:S02]  /*116d0*/  PRMT R217, RZ, 0x7610, R217 ;  /* 0x00007610ffd97816 */ /* 0x000fc400000000d9 */
[----:B------:R-:W-:Y:S02]  /*116e0*/  PRMT R22, RZ, 0x7610, R22 ;  /* 0x00007610ff167816 */ /* 0x000fe40000000016 */
[----:B------:R-:W-:Y:S01]  /*116f0*/  ISETP.GT.AND P2, PT, R0, 0x5, PT ;  /* 0x000000050000780c */ /* 0x000fe20003f44270 */
[----:B--2---:R-:W-:Y:S01]  /*11700*/  STL [R1+0x13c4], R210 ;  /* 0x0013c4d201007387 */ /* 0x004fe20000100800 */
[----:B---3--:R-:W-:-:S04]  /*11710*/  @P0 LOP3.LUT R5, R5, R4, RZ, 0x3c, !PT ;  /* 0x0000000405050212 */ /* 0x008fc800078e3cff */
[----:B------:R-:W-:-:S04]  /*11720*/  @P0 LOP3.LUT R4, R5, R4, RZ, 0x3c, !PT ;  /* 0x0000000405040212 */ /* 0x000fc800078e3cff */
[----:B------:R-:W-:-:S05]  /*11730*/  @P0 LOP3.LUT R5, R5, R4, RZ, 0x3c, !PT ;  /* 0x0000000405050212 */ /* 0x000fca00078e3cff */
[----:B------:R0:W2:Y:S04]  /*11740*/  @P0 LDG.E.U8 R89, desc[UR56][R4.64] ;  /* 0x0000003804590981 */ /* 0x0000a8000c1e1100 */
[----:B------:R-:W0:Y:S04]  /*11750*/  LDL R4, [R1+0x8ac] ;  /* 0x0008ac0001047983 */ /* 0x000e280000100800 */
[----:B------:R-:W0:Y:S02]  /*11760*/  LDL R5, [R1+0x8b0] ;  /* 0x0008b00001057983 */ /* 0x000e240000100800 */
[----:B0-----:R-:W-:-:S04]  /*11770*/  @P0 LOP3.LUT R5, R5, R4, RZ, 0x3c, !PT ;  /* 0x0000000405050212 */ /* 0x001fc800078e3cff */
[----:B------:R-:W-:-:S04]  /*11780*/  @P0 LOP3.LUT R4, R5, R4, RZ, 0x3c, !PT ;  /* 0x0000000405040212 */ /* 0x000fc800078e3cff */
[----:B------:R-:W-:-:S05]  /*11790*/  @P0 LOP3.LUT R5, R5, R4, RZ, 0x3c, !PT ;  /* 0x0000000405050212 */ /* 0x000fca00078e3cff */
[----:B------:R-:W3:Y:S04]  /*117a0*/  @P0 LDG.E.U8 R209, desc[UR56][R4.64] ;  /* 0x0000003804d10981 */ /* 0x000ee8000c1e1100 */
[----:B------:R-:W4:Y:S04]  /*117b0*/  LDL R4, [R1+0x8a4] ;  /* 0x0008a40001047983 */ /* 0x000f280000100800 */
[----:B------:R-:W4:Y:S04]  /*117c0*/  LDL R5, [R1+0x8a8] ;  /* 0x0008a80001057983 */ /* 0x000f280000100800 */
[----:B---3--:R-:W-:Y:S01]  /*117d0*/  STL [R1+0x13c8], R209 ;  /* 0x0013c8d101007387 */ /* 0x008fe20000100800 */
[----:B----4-:R-:W-:-:S04]  /*117e0*/  @P1 LOP3.LUT R5, R5, R4, RZ, 0x3c, !PT ;  /* 0x0000000405051212 */ /* 0x010fc800078e3cff */
        /* <DEDUP_REMOVED lines=26> */
[----:B------:R-:W-:Y:S02]  /*11990*/  PRMT R17, RZ, 0x7610, R17 ;  /* 0x00007610ff117816 */ /* 0x000fe40000000011 */
[----:B------:R-:W-:Y:S02]  /*119a0*/  ISETP.GT.AND P1, PT, R0, 0x7, PT ;  /* 0x000000070000780c */ /* 0x000fe40003f24270 */
[----:B0-----:R-:W-:-:S04]  /*119b0*/  @P2 LOP3.LUT R5, R5, R4, RZ, 0x3c, !PT ;  /* 0x0000000405052212 */ /* 0x001fc800078e3cff */
[----:B------:R-:W-:-:S04]  /*119c0*/  @P2 LOP3.LUT R4, R5, R4, RZ, 0x3c, !PT ;  /* 0x0000000405042212 */ /* 0x000fc800078e3cff */
[----:B------:R-:W-:-:S05]  /*119d0*/  @P2 LOP3.LUT R5, R5, R4, RZ, 0x3c, !PT ;  /* 0x0000000405052212 */ /* 0x000fca00078e3cff */
[----:B------:R-:W3:Y:S04]  /*119e0*/  @P2 LDG.E.U8 R153, desc[UR56][R4.64] ;  /* 0x0000003804992981 */ /* 0x000ee8000c1e1100 */
[----:B------:R-:W4:Y:S04]  /*119f0*/  LDL R4, [R1+0x884] ;  /* 0x0008840001047983 */ /* 0x000f280000100800 */
[----:B------:R-:W4:Y:S01]  /*11a00*/  LDL R5, [R1+0x888] ;  /* 0x0008880001057983 */ /* 0x000f220000100800 */
[----:B------:R-:W-:Y:S02]  /*11a10*/  PRMT R211, RZ, 0x7610, R211 ;  /* 0x00007610ffd37816 */ /* 0x000fe400000000d3 */
[----:B------:R-:W-:Y:S01]  /*11a20*/  ISETP.GT.AND P2, PT, R0, 0x8, PT ;  /* 0x000000080000780c */ /* 0x000fe20003f44270 */
        /* <DEDUP_REMOVED lines=8> */
[----:B------:R-:W4:Y:S04]  /*11ab0*/  LDL R5, [R1+0x880] ;  /* 0x0008800001057983 */ /* 0x000f280000100800 */
[----:B------:R0:W-:Y:S04]  /*11ac0*/  STL.S16 [R1+0x108], R17 ;  /* 0x0001081101007387 */ /* 0x0001e80000100600 */
[----:B0-----:R-:W2:Y:S01]  /*11ad0*/  LDL.LU R17, [R1+0x13ec] ;  /* 0x0013ec0001117983 */ /* 0x001ea20000300800 */
[----:B----4-:R-:W-:-:S04]  /*11ae0*/  @P0 LOP3.LUT R5, R5, R4, RZ, 0x3c, !PT ;  /* 0x0000000405050212 */ /* 0x010fc800078e3cff */
[----:B------:R-:W-:-:S04]  /*11af0*/  @P0 LOP3.LUT R4, R5, R4, RZ, 0x3c, !PT ;  /* 0x0000000405040212 */ /* 0x000fc800078e3cff */
[----:B------:R-:W-:-:S05]  /*11b00*/  @P0 LOP3.LUT R5, R5, R4, RZ, 0x3c, !PT ;  /* 0x0000000405050212 */ /* 0x000fca00078e3cff */
[----:B------:R-:W4:Y:S04]  /*11b10*/  @P0 LDG.E.U8 R212, desc[UR56][R4.64] ;  /* 0x0000003804d40981 */ /* 0x000f28000c1e1100 */
[----:B------:R-:W3:Y:S04]  /*11b20*/  LDL R4, [R1+0x874] ;  /* 0x0008740001047983 */ /* 0x000ee80000100800 */
[----:B------:R-:W3:Y:S04]  /*11b30*/  LDL R5, [R1+0x878] ;  /* 0x0008780001057983 */ /* 0x000ee80000100800 */
[----:B----4-:R0:W-:Y:S04]  /*11b40*/  STL [R1+0x13d0], R212 ;  /* 0x0013d0d401007387 */ /* 0x0101e80000100800 */
[----:B0-----:R-:W4:Y:S01]  /*11b50*/  LDL.LU R212, [R1+0x108] ;  /* 0x0001080001d47983 */ /* 0x001f220000300800 */
[----:B------:R-:W-:-:S02]  /*11b60*/  PRMT R6, RZ, 0x7610, R6 ;  /* 0x00007610ff067816 */ /* 0x000fc40000000006 */
[----:B------:R-:W-:Y:S02]  /*11b70*/  PRMT R154, RZ, 0x7610, R154 ;  /* 0x00007610ff9a7816 */ /* 0x000fe4000000009a */
[-C--:B---3--:R-:W-:Y:S02]  /*11b80*/  @P1 LOP3.LUT R5, R5, R4.reuse, RZ, 0x3c, !PT ;  /* 0x0000000405051212 */ /* 0x088fe400078e3cff */
[----:B------:R-:W-:Y:S02]  /*11b90*/  ISETP.GT.AND P0, PT, R0, 0x9, PT ;  /* 0x000000090000780c */ /* 0x000fe40003f04270 */
[----:B------:R-:W-:-:S04]  /*11ba0*/  @P1 LOP3.LUT R4, R5, R4, RZ, 0x3c, !PT ;  /* 0x0000000405041212 */ /* 0x000fc800078e3cff */
[----:B------:R-:W-:-:S05]  /*11bb0*/  @P1 LOP3.LUT R5, R5, R4, RZ, 0x3c, !PT ;  /* 0x0000000405051212 */ /* 0x000fca00078e3cff */
[----:B----4-:R0:W3:Y:S04]  /*11bc0*/  @P1 LDG.E.U8 R212, desc[UR56][R4.64] ;  /* 0x0000003804d41981 */ /* 0x0100e8000c1e1100 */
[----:B------:R-:W0:Y:S04]  /*11bd0*/  LDL R4, [R1+0x86c] ;  /* 0x00086c0001047983 */ /* 0x000e280000100800 */
[----:B------:R-:W0:Y:S02]  /*11be0*/  LDL R5, [R1+0x870] ;  /* 0x0008700001057983 */ /* 0x000e240000100800 */
[----:B0-----:R-:W-:-:S04]  /*11bf0*/  @P1 LOP3.LUT R5, R5, R4, RZ, 0x3c, !PT ;  /* 0x0000000405051212 */ /* 0x001fc800078e3cff */
[----:B------:R-:W-:-:S04]  /*11c00*/  @P1 LOP3.LUT R4, R5, R4, RZ, 0x3c, !PT ;  /* 0x0000000405041212 */ /* 0x000fc800078e3cff */
[----:B------:R-:W-:-:S05]  /*11c10*/  @P1 LOP3.LUT R5, R5, R4, RZ, 0x3c, !PT ;  /* 0x0000000405051212 */ /* 0x000fca00078e3cff */
[----:B------:R-:W4:Y:S04]  /*11c20*/  @P1 LDG.E.U8 R211, desc[UR56][R4.64] ;  /* 0x0000003804d31981 */ /* 0x000f28000c1e1100 */
[----:B------:R-:W2:Y:S04]  /*11c30*/  LDL R4, [R1+0x864] ;  /* 0x0008640001047983 */ /* 0x000ea80000100800 */
[----:B------:R-:W2:Y:S04]  /*11c40*/  LDL R5, [R1+0x868] ;  /* 0x0008680001057983 */ /* 0x000ea80000100800 */
[----:B----4-:R-:W-:Y:S01]  /*11c50*/  STL [R1+0x13d4], R211 ;  /* 0x0013d4d301007387 */ /* 0x010fe20000100800 */
        /* <DEDUP_REMOVED lines=12> */
[----:B------:R-:W4:Y:S04]  /*11d20*/  @P2 LDG.E.U8 R154, desc[UR56][R4.64] ;  /* 0x00000038049a2981 */ /* 0x000f28000c1e1100 */
[----:B------:R-:W3:Y:S04]  /*11d30*/  LDL R4, [R1+0x854] ;  /* 0x0008540001047983 */ /* 0x000ee80000100800 */
[----:B------:R-:W3:Y:S04]  /*11d40*/  LDL R5, [R1+0x858] ;  /* 0x0008580001057983 */ /* 0x000ee80000100800 */
[----:B----4-:R-:W-:Y:S01]  /*11d50*/  STL [R1+0x13d8], R154 ;  /* 0x0013d89a01007387 */ /* 0x010fe20000100800 */
[----:B---3--:R-:W-:-:S04]  /*11d60*/  @P0 LOP3.LUT R5, R5, R4, RZ, 0x3c, !PT ;  /* 0x0000000405050212 */ /* 0x008fc800078e3cff */
[----:B------:R-:W-:-:S04]  /*11d70*/  @P0 LOP3.LUT R4, R5, R4, RZ, 0x3c, !PT ;  /* 0x0000000405040212 */ /* 0x000fc800078e3cff */
[----:B------:R-:W-:-:S05]  /*11d80*/  @P0 LOP3.LUT R5, R5, R4, RZ, 0x3c, !PT ;  /* 0x0000000405050212 */ /* 0x000fca00078e3cff */
[----:B------:R0:W3:Y:S04]  /*11d90*/  @P0 LDG.E.U8 R213, desc[UR56][R4.64] ;  /* 0x0000003804d50981 */ /* 0x0000e8000c1e1100 */
        /* <DEDUP_REMOVED lines=8> */
[----:B------:R0:W4:Y:S04]  /*11e20*/  @P0 LDG.E.U8 R155, desc[UR56][R4.64] ;  /* 0x00000038049b0981 */ /* 0x000128000c1e1100 */
        /* <DEDUP_REMOVED lines=10> */
[----:B------:R-:W0:Y:S02]  /*11ed0*/  LDL R5, [R1+0x840] ;  /* 0x0008400001057983 */ /* 0x000e240000100800 */
        /* <DEDUP_REMOVED lines=12> */
[----:B------:R0:W3:Y:S04]  /*11fa0*/  @P2 LDG.E.U8 R209, desc[UR56][R4.64] ;  /* 0x0000003804d12981 */ /* 0x0000e8000c1e1100 */
[----:B------:R-:W0:Y:S04]  /*11fb0*/  LDL R4, [R1+0x82c] ;  /* 0x00082c0001047983 */ /* 0x000e280000100800 */
[----:B------:R-:W0:Y:S02]  /*11fc0*/  LDL R5, [R1+0x830] ;  /* 0x0008300001057983 */ /* 0x000e240000100800 */
        /* <DEDUP_REMOVED lines=860> */
[----:B------:R1:W-:Y:S01]  /*15590*/  STL [R1+0xf58], R24 ;  /* 0x000f581801007387 */ /* 0x0003e20000100800 */
[----:B0-----:R-:W-:Y:S02]  /*155a0*/  @P0 IMAD.MOV.U32 R4, RZ, RZ, R5 ;  /* 0x000000ffff040224 */ /* 0x001fe400078e0005 */
[----:B------:R-:W-:-:S02]  /*155b0*/  @P0 IMAD.MOV.U32 R5, RZ, RZ, R24 ;  /* 0x000000ffff050224 */ /* 0x000fc400078e0018 */
[----:B-1----:R-:W2:Y:S04]  /*155c0*/  LDL.LU R24, [R1+0xc9c] ;  /* 0x000c9c0001187983 */ /* 0x002ea80000300800 */
[----:B------:R0:W4:Y:S04]  /*155d0*/  @P0 LDG.E.U8 R182, desc[UR56][R4.64] ;  /* 0x0000003804b60981 */ /* 0x000128000c1e1100 */
[----:B------:R-:W0:Y:S01]  /*155e0*/  LDL R5, [R1+0xcac] ;  /* 0x000cac0001057983 */ /* 0x000e220000100800 */
[----:B------:R-:W-:Y:S02]  /*155f0*/  ISETP.GT.AND P2, PT, R0, 0x47, PT ;  /* 0x000000470000780c */ /* 0x000fe40003f44270 */
[----:B------:R-:W-:Y:S01]  /*15600*/  PRMT R183, RZ, 0x7610, R183 ;  /* 0x00007610ffb77816 */ /* 0x000fe200000000b7 */
[----:B------:R1:W-:Y:S01]  /*15610*/  STL [R1+0xf54], R26 ;  /* 0x000f541a01007387 */ /* 0x0003e20000100800 */
[----:B0-----:R-:W-:-:S02]  /*15620*/  @P0 IMAD.MOV.U32 R4, RZ, RZ, R5 ;  /* 0x000000ffff040224 */ /* 0x001fc400078e0005 */
[----:B------:R-:W-:Y:S02]  /*15630*/  @P0 IMAD.MOV.U32 R5, RZ, RZ, R26 ;  /* 0x000000ffff050224 */ /* 0x000fe400078e001a */
[----:B-1----:R-:W3:Y:S04]  /*15640*/  LDL.LU R26, [R1+0xc94] ;  /* 0x000c9400011a7983 */ /* 0x002ee80000300800 */
[----:B------:R0:W4:Y:S04]  /*15650*/  @P0 LDG.E.U8 R165, desc[UR56][R4.64] ;  /* 0x0000003804a50981 */ /* 0x000128000c1e1100 */
[----:B------:R-:W0:Y:S01]  /*15660*/  LDL R5, [R1+0xca4] ;  /* 0x000ca40001057983 */ /* 0x000e220000100800 */
[----:B------:R-:W-:-:S02]  /*15670*/  PRMT R166, RZ, 0x7610, R166 ;  /* 0x00007610ffa67816 */ /* 0x000fc400000000a6 */
[----:B------:R-:W-:Y:S01]  /*15680*/  ISETP.GT.AND P0, PT, R0, 0x48, PT ;  /* 0x000000480000780c */ /* 0x000fe20003f04270 */
[----:B------:R1:W-:Y:S01]  /*15690*/  STL [R1+0xf50], R28 ;  /* 0x000f501c01007387 */ /* 0x0003e20000100800 */
[----:B------:R-:W-:Y:S01]  /*156a0*/  PRMT R184, RZ, 0x7610, R184 ;  /* 0x00007610ffb87816 */ /* 0x000fe200000000b8 */
[----:B0-----:R-:W-:Y:S02]  /*156b0*/  @P1 IMAD.MOV.U32 R4, RZ, RZ, R5 ;  /* 0x000000ffff041224 */ /* 0x001fe400078e0005 */
[----:B------:R-:W-:Y:S02]  /*156c0*/  @P1 IMAD.MOV.U32 R5, RZ, RZ, R28 ;  /* 0x000000ffff051224 */ /* 0x000fe400078e001c */
[----:B-1----:R-:W4:Y:S04]  /*156d0*/  LDL.LU R28, [R1+0xc8c] ;  /* 0x000c8c00011c7983 */ /* 0x002f280000300800 */
[----:B------:R0:W4:Y:S01]  /*156e0*/  @P1 LDG.E.U8 R183, desc[UR56][R4.64] ;  /* 0x0000003804b71981 */ /* 0x000122000c1e1100 */
[----:B------:R-:W-:-:S02]  /*156f0*/  PRMT R167, RZ, 0x7610, R167 ;  /* 0x00007610ffa77816 */ /* 0x000fc400000000a7 */
[----:B------:R-:W-:Y:S01]  /*15700*/  PRMT R185, RZ, 0x7610, R185 ;  /* 0x00007610ffb97816 */ /* 0x000fe200000000b9 */
[----:B--2---:R-:W-:Y:S01]  /*15710*/  STL [R1+0x117c], R24 ;  /* 0x00117c1801007387 */ /* 0x004fe20000100800 */
[----:B------:R-:W-:Y:S02]  /*15720*/  PRMT R168, RZ, 0x7610, R168 ;  /* 0x00007610ffa87816 */ /* 0x000fe400000000a8 */
[----:B------:R-:W-:Y:S01]  /*15730*/  PRMT R186, RZ, 0x7610, R186 ;  /* 0x00007610ffba7816 */ /* 0x000fe200000000ba */
[----:B------:R-:W-:Y:S01]  /*15740*/  STL [R1+0x1178], R30 ;  /* 0x0011781e01007387 */ /* 0x000fe20000100800 */
[----:B0-----:R-:W-:Y:S02]  /*15750*/  @P1 IMAD.MOV.U32 R4, RZ, RZ, R24 ;  /* 0x000000ffff041224 */ /* 0x001fe400078e0018 */
[----:B------:R-:W-:-:S05]  /*15760*/  @P1 IMAD.MOV.U32 R5, RZ, RZ, R30 ;  /* 0x000000ffff051224 */ /* 0x000fca00078e001e */
[----:B------:R0:W2:Y:S01]  /*15770*/  @P1 LDG.E.U8 R166, desc[UR56][R4.64] ;  /* 0x0000003804a61981 */ /* 0x0000a2000c1e1100 */
[----:B------:R-:W-:Y:S02]  /*15780*/  ISETP.GT.AND P1, PT, R0, 0x49, PT ;  /* 0x000000490000780c */ /* 0x000fe40003f24270 */
[----:B------:R-:W-:Y:S01]  /*15790*/  PRMT R169, RZ, 0x7610, R169 ;  /* 0x00007610ffa97816 */ /* 0x000fe200000000a9 */
[----:B---3--:R-:W-:Y:S01]  /*157a0*/  STL [R1+0x1184], R26 ;  /* 0x0011841a01007387 */ /* 0x008fe20000100800 */
[----:B------:R-:W-:Y:S02]  /*157b0*/  PRMT R187, RZ, 0x7610, R187 ;  /* 0x00007610ffbb7816 */ /* 0x000fe400000000bb */
[----:B------:R-:W-:Y:S01]  /*157c0*/  PRMT R170, RZ, 0x7610, R170 ;  /* 0x00007610ffaa7816 */ /* 0x000fe200000000aa */
[----:B------:R-:W-:Y:S01]  /*157d0*/  STL [R1+0x1180], R32 ;  /* 0x0011802001007387 */ /* 0x000fe20000100800 */
[----:B0-----:R-:W-:Y:S02]  /*157e0*/  @P2 IMAD.MOV.U32 R4, RZ, RZ, R26 ;  /* 0x000000ffff042224 */ /* 0x001fe400078e001a */
[----:B------:R-:W-:-:S05]  /*157f0*/  @P2 IMAD.MOV.U32 R5, RZ, RZ, R32 ;  /* 0x000000ffff052224 */ /* 0x000fca00078e0020 */
[----:B------:R0:W3:Y:S02]  /*15800*/  @P2 LDG.E.U8 R184, desc[UR56][R4.64] ;  /* 0x0000003804b82981 */ /* 0x0000e4000c1e1100 */
[----:B0-----:R-:W-:Y:S01]  /*15810*/  @P2 IMAD.MOV.U32 R5, RZ, RZ, R34 ;  /* 0x000000ffff052224 */ /* 0x001fe200078e0022 */
[----:B------:R-:W-:Y:S02]  /*15820*/  PRMT R2, RZ, 0x7610, R2 ;  /* 0x00007610ff027816 */ /* 0x000fe40000000002 */
[----:B------:R-:W-:Y:S02]  /*15830*/  PRMT R171, RZ, 0x7610, R171 ;  /* 0x00007610ffab7816 */ /* 0x000fe400000000ab */
[----:B------:R-:W-:Y:S02]  /*15840*/  PRMT R191, RZ, 0x7610, R191 ;  /* 0x00007610ffbf7816 */ /* 0x000fe400000000bf */
[----:B------:R-:W-:Y:S02]  /*15850*/  PRMT R172, RZ, 0x7610, R172 ;  /* 0x00007610ffac7816 */ /* 0x000fe400000000ac */
[----:B------:R-:W-:-:S02]  /*15860*/  PRMT R188, RZ, 0x7610, R188 ;  /* 0x00007610ffbc7816 */ /* 0x000fc400000000bc */
[----:B------:R-:W-:Y:S02]  /*15870*/  PRMT R175, RZ, 0x7610, R175 ;  /* 0x00007610ffaf7816 */ /* 0x000fe400000000af */
        /* <DEDUP_REMOVED lines=9> */
[----:B------:R-:W-:Y:S01]  /*15910*/  PRMT R87, RZ, 0x7610, R87 ;  /* 0x00007610ff577816 */ /* 0x000fe20000000057 */
[----:B----4-:R-:W-:Y:S01]  /*15920*/  @P2 IMAD.MOV.U32 R4, RZ, RZ, R28 ;  /* 0x000000ffff042224 */ /* 0x010fe200078e001c */
[----:B------:R-:W-:Y:S04]  /*15930*/  STL [R1+0x118c], R28 ;  /* 0x00118c1c01007387 */ /* 0x000fe80000100800 */
[----:B------:R0:W4:Y:S04]  /*15940*/  @P2 LDG.E.U8 R167, desc[UR56][R4.64] ;  /* 0x0000003804a72981 */ /* 0x000128000c1e1100 */
[----:B------:R-:W-:Y:S01]  /*15950*/  STL [R1+0x1188], R34 ;  /* 0x0011882201007387 */ /* 0x000fe20000100800 */
[----:B0-----:R-:W-:-:S02]  /*15960*/  @P0 IMAD.MOV.U32 R4, RZ, RZ, R25 ;  /* 0x000000ffff040224 */ /* 0x001fc400078e0019 */
[----:B------:R-:W-:-:S05]  /*15970*/  @P0 IMAD.MOV.U32 R5, RZ, RZ, R36 ;  /* 0x000000ffff050224 */ /* 0x000fca00078e0024 */
[----:B------:R0:W2:Y:S01]  /*15980*/  @P0 LDG.E.U8 R185, desc[UR56][R4.64] ;  /* 0x0000003804b90981 */ /* 0x0000a2000c1e1100 */
[----:B------:R-:W-:Y:S01]  /*15990*/  ISETP.GT.AND P2, PT, R0, 0x4a, PT ;  /* 0x0000004a0000780c */ /* 0x000fe20003f44270 */
[----:B0-----:R-:W-:Y:S02]  /*159a0*/  @P0 IMAD.MOV.U32 R4, RZ, RZ, R27 ;  /* 0x000000ffff040224 */ /* 0x001fe400078e001b */
[----:B------:R-:W-:-:S05]  /*159b0*/  @P0 IMAD.MOV.U32 R5, RZ, RZ, R38 ;  /* 0x000000ffff050224 */ /* 0x000fca00078e0026 */
[----:B------:R0:W4:Y:S02]  /*159c0*/  @P0 LDG.E.U8 R168, desc[UR56][R4.64] ;  /* 0x0000003804a80981 */ /* 0x000124000c1e1100 */
[----:B0-----:R-:W-:Y:S02]  /*159d0*/  @P1 IMAD.MOV.U32 R4, RZ, RZ, R29 ;  /* 0x000000ffff041224 */ /* 0x001fe400078e001d */
[----:B------:R-:W-:-:S05]  /*159e0*/  @P1 IMAD.MOV.U32 R5, RZ, RZ, R40 ;  /* 0x000000ffff051224 */ /* 0x000fca00078e0028 */
[----:B------:R0:W4:Y:S01]  /*159f0*/  @P1 LDG.E.U8 R186, desc[UR56][R4.64] ;  /* 0x0000003804ba1981 */ /* 0x000122000c1e1100 */
        /* <DEDUP_REMOVED lines=48> */
[----:B------:R0:W3:Y:S01]  /*15d00*/  @P2 LDG.E.U8 R211, desc[UR56][R4.64] ;  /* 0x0000003804d32981 */ /* 0x0000e2000c1e1100 */
[----:B------:R-:W-:Y:S01]  /*15d10*/  ISETP.GT.AND P1, PT, R0, 0x52, PT ;  /* 0x000000520000780c */ /* 0x000fe20003f24270 */
[----:B0-----:R-:W-:Y:S02]  /*15d20*/  @P2 IMAD.MOV.U32 R4, RZ, RZ, R59 ;  /* 0x000000ffff042224 */ /* 0x001fe400078e003b */
[----:B------:R-:W-:-:S05]  /*15d30*/  @P2 IMAD.MOV.U32 R5, RZ, RZ, R70 ;  /* 0x000000ffff052224 */ /* 0x000fca00078e0046 */
[----:B------:R0:W2:Y:S02]  /*15d40*/  @P2 LDG.E.U8 R154, desc[UR56][R4.64] ;  /* 0x00000038049a2981 */ /* 0x0000a4000c1e1100 */
[----:B0-----:R-:W-:Y:S02]  /*15d50*/  @P0 IMAD.MOV.U32 R4, RZ, RZ, R61 ;  /* 0x000000ffff040224 */ /* 0x001fe400078e003d */
[----:B------:R-:W-:-:S05]  /*15d60*/  @P0 IMAD.MOV.U32 R5, RZ, RZ, R72 ;  /* 0x000000ffff050224 */ /* 0x000fca00078e0048 */
[----:B------:R0:W4:Y:S02]  /*15d70*/  @P0 LDG.E.U8 R151, desc[UR56][R4.64] ;  /* 0x0000003804970981 */ /* 0x000124000c1e1100 */
        /* <DEDUP_REMOVED lines=8> */
[----:B------:R0:W3:Y:S04]  /*15e00*/  @P1 LDG.E.U8 R87, desc[UR56][R4.64] ;  /* 0x0000003804571981 */ /* 0x0000e8000c1e1100 */
        /* <DEDUP_REMOVED lines=23> */
[----:B------:R-:W-:Y:S01]  /*15f80*/  STL [R1+0x11e8], R58 ;  /* 0x0011e83a01007387 */ /* 0x000fe20000100800 */
[----:B------:R-:W-:-:S03]  /*15f90*/  ISETP.GT.AND P2, PT, R0, 0x53, PT ;  /* 0x000000530000780c */ /* 0x000fc60003f44270 */
        /* <DEDUP_REMOVED lines=12> */
[----:B------:R-:W-:-:S03]  /*16060*/  PRMT R218, RZ, 0x7610, R218 ;  /* 0x00007610ffda7816 */ /* 0x000fc600000000da */
[----:B------:R-:W-:Y:S01]  /*16070*/  STL [R1+0x1224], R61 ;  /* 0x0012243d01007387 */ /* 0x000fe20000100800 */
[----:B0-----:R-:W-:-:S03]  /*16080*/  @P2 IMAD.MOV.U32 R4, RZ, RZ, R69 ;  /* 0x000000ffff042224 */ /* 0x001fc600078e0045 */
[----:B------:R-:W-:Y:S01]  /*16090*/  STL [R1+0x1220], R72 ;  /* 0x0012204801007387 */ /* 0x000fe20000100800 */
[----:B------:R-:W-:-:S03]  /*160a0*/  @P2 IMAD.MOV.U32 R5, RZ, RZ, R80 ;  /* 0x000000ffff052224 */ /* 0x000fc600078e0050 */
[----:B------:R-:W-:Y:S04]  /*160b0*/  STL [R1+0x122c], R63 ;  /* 0x00122c3f01007387 */ /* 0x000fe80000100800 */
[----:B------:R-:W-:Y:S04]  /*160c0*/  STL [R1+0x1228], R74 ;  /* 0x0012284a01007387 */ /* 0x000fe80000100800 */
[----:B------:R-:W-:Y:S04]  /*160d0*/  STL [R1+0x1234], R65 ;  /* 0x0012344101007387 */ /* 0x000fe80000100800 */
[----:B------:R-:W-:Y:S04]  /*160e0*/  STL [R1+0x1230], R76 ;  /* 0x0012304c01007387 */ /* 0x000fe80000100800 */
[----:B------:R-:W-:Y:S04]  /*160f0*/  STL [R1+0x123c], R67 ;  /* 0x00123c4301007387 */ /* 0x000fe80000100800 */
[----:B------:R-:W-:Y:S04]  /*16100*/  STL [R1+0x1238], R78 ;  /* 0x0012384e01007387 */ /* 0x000fe80000100800 */
[----:B------:R0:W4:Y:S02]  /*16110*/  @P2 LDG.E.U8 R218, desc[UR56][R4.64] ;  /* 0x0000003804da2981 */ /* 0x000124000c1e1100 */
[----:B0-----:R-:W-:-:S02]  /*16120*/  PRMT R4, RZ, 0x7610, R4 ;  /* 0x00007610ff047816 */ /* 0x001fc40000000004 */
[----:B---3--:R0:W-:Y:S04]  /*16130*/  STL [R1+0x1d8], R87 ;  /* 0x0001d85701007387 */ /* 0x0081e80000100800 */
[----:B0-----:R-:W3:Y:S04]  /*16140*/  LDL R87, [R1+0xbb0] ;  /* 0x000bb00001577983 */ /* 0x001ee80000100800 */
[----:B------:R0:W-:Y:S04]  /*16150*/  STL [R1+0x1ec], R211 ;  /* 0x0001ecd301007387 */ /* 0x0001e80000100800 */
[----:B------:R-:W-:Y:S04]  /*16160*/  STL [R1+0x1244], R69 ;  /* 0x0012444501007387 */ /* 0x000fe80000100800 */
[----:B------:R-:W-:Y:S04]  /*16170*/  STL [R1+0x1240], R80 ;  /* 0x0012405001007387 */ /* 0x000fe80000100800 */
[----:B--2---:R1:W-:Y:S04]  /*16180*/  STL [R1+0x1e8], R154 ;  /* 0x0001e89a01007387 */ /* 0x0043e80000100800 */
[----:B0-----:R-:W2:Y:S04]  /*16190*/  LDL R211, [R1+0xb98] ;  /* 0x000b980001d37983 */ /* 0x001ea80000100800 */
[----:B-1----:R-:W2:Y:S04]  /*161a0*/  LDL R154, [R1+0xb90] ;  /* 0x000b9000019a7983 */ /* 0x002ea80000100800 */
[----:B------:R0:W-:Y:S04]  /*161b0*/  STL.S16 [R1+0x1cc], R4 ;  /* 0x0001cc0401007387 */ /* 0x0001e80000100600 */
[----:B------:R1:W-:Y:S01]  /*161c0*/  STL [R1+0x124c], R71 ;  /* 0x00124c4701007387 */ /* 0x0003e20000100800 */
[----:B0-----:R-:W-:-:S03]  /*161d0*/  @P2 IMAD.MOV.U32 R4, RZ, RZ, R71 ;  /* 0x000000ffff042224 */ /* 0x001fc600078e0047 */
[----:B-1----:R-:W3:Y:S01]  /*161e0*/  LDL.LU R71, [R1+0x1cc] ;  /* 0x0001cc0001477983 */ /* 0x002ee20000300800 */
[C---:B------:R-:W-:Y:S01]  /*161f0*/  ISETP.GT.AND P0, PT, R0.reuse, 0x54, PT ;  /* 0x000000540000780c */ /* 0x040fe20003f04270 */
[----:B------:R-:W-:Y:S01]  /*16200*/  @P2 IMAD.MOV.U32 R5, RZ, RZ, R82 ;  /* 0x000000ffff052224 */ /* 0x000fe200078e0052 */
[----:B------:R-:W-:Y:S02]  /*16210*/  PRMT R91, RZ, 0x7610, R91 ;  /* 0x00007610ff5b7816 */ /* 0x000fe4000000005b */
[----:B------:R-:W-:-:S04]  /*16220*/  ISETP.GT.AND P1, PT, R0, 0x55, PT ;  /* 0x000000550000780c */ /* 0x000fc80003f24270 */
[----:B------:R0:W2:Y:S04]  /*16230*/  @P2 LDG.E.U8 R91, desc[UR56][R4.64] ;  /* 0x00000038045b2981 */ /* 0x0000a8000c1e1100 */
[----:B------:R1:W-:Y:S01]  /*16240*/  STL [R1+0x1248], R82 ;  /* 0x0012485201007387 */ /* 0x0003e20000100800 */
[----:B0-----:R-:W-:Y:S02]  /*16250*/  @P0 IMAD.MOV.U32 R4, RZ, RZ, R73 ;  /* 0x000000ffff040224 */ /* 0x001fe400078e0049 */
[----:B------:R-:W-:Y:S01]  /*16260*/  @P0 IMAD.MOV.U32 R5, RZ, RZ, R84 ;  /* 0x000000ffff050224 */ /* 0x000fe200078e0054 */
[----:B-1----:R-:W-:Y:S02]  /*16270*/  PRMT R82, RZ, 0x7610, R82 ;  /* 0x00007610ff527816 */ /* 0x002fe40000000052 */
[----:B------:R-:W-:Y:S01]  /*16280*/  PRMT R150, RZ, 0x7610, R150 ;  /* 0x00007610ff967816 */ /* 0x000fe20000000096 */
[----:B----4-:R0:W-:Y:S04]  /*16290*/  STL [R1+0x1dc], R153 ;  /* 0x0001dc9901007387 */ /* 0x0101e80000100800 */
[----:B0-----:R-:W4:Y:S04]  /*162a0*/  LDL R153, [R1+0xb88] ;  /* 0x000b880001997983 */ /* 0x001f280000100800 */
[----:B---3--:R0:W3:Y:S02]  /*162b0*/  @P0 LDG.E.U8 R71, desc[UR56][R4.64] ;  /* 0x0000003804470981 */ /* 0x0080e4000c1e1100 */
[----:B0-----:R-:W-:-:S02]  /*162c0*/  @P0 IMAD.MOV.U32 R4, RZ, RZ, R75 ;  /* 0x000000ffff040224 */ /* 0x001fc400078e004b */
[----:B------:R-:W-:-:S05]  /*162d0*/  @P0 IMAD.MOV.U32 R5, RZ, RZ, R86 ;  /* 0x000000ffff050224 */ /* 0x000fca00078e0056 */
[----:B------:R0:W3:Y:S02]  /*162e0*/  @P0 LDG.E.U8 R82, desc[UR56][R4.64] ;  /* 0x0000003804520981 */ /* 0x0000e4000c1e1100 */
[----:B0-----:R-:W-:Y:S02]  /*162f0*/  @P1 IMAD.MOV.U32 R4, RZ, RZ, R77 ;  /* 0x000000ffff041224 */ /* 0x001fe400078e004d */
[----:B------:R-:W-:Y:S02]  /*16300*/  @P1 IMAD.MOV.U32 R5, RZ, RZ, R87 ;  /* 0x000000ffff051224 */ /* 0x000fe400078e0057 */
[----:B------:R-:W4:Y:S04]  /*16310*/  LDL.LU R87, [R1+0xb8c] ;  /* 0x000b8c0001577983 */ /* 0x000f280000300800 */
[----:B------:R0:W3:Y:S04]  /*16320*/  @P1 LDG.E.U8 R150, desc[UR56][R4.64] ;  /* 0x0000003804961981 */ /* 0x0000e8000c1e1100 */
[----:B------:R-:W2:Y:S01]  /*16330*/  LDL R5, [R1+0xba8] ;  /* 0x000ba80001057983 */ /* 0x000ea20000100800 */
[----:B------:R-:W-:Y:S01]  /*16340*/  PRMT R93, RZ, 0x7610, R93 ;  /* 0x00007610ff5d7816 */ /* 0x000fe2000000005d */
[----:B0-----:R-:W-:Y:S01]  /*16350*/  @P1 IMAD.MOV.U32 R4, RZ, RZ, R79 ;  /* 0x000000ffff041224 */ /* 0x001fe200078e004f */
[----:B------:R-:W-:-:S02]  /*16360*/  ISETP.GT.AND P0, PT, R0, 0x56, PT ;  /* 0x000000560000780c */ /* 0x000fc40003f04270 */
[----:B------:R-:W-:Y:S02]  /*16370*/  PRMT R69, RZ, 0x7610, R69 ;  /* 0x00007610ff457816 */ /* 0x000fe40000000045 */
[----:B--2---:R0:W2:Y:S04]  /*16380*/  @P1 LDG.E.U8 R93, desc[UR56][R4.64] ;  /* 0x00000038045d1981 */ /* 0x0040a8000c1e1100 */
[----:B------:R-:W4:Y:S01]  /*16390*/  LDL R5, [R1+0xba0] ;  /* 0x000ba00001057983 */ /* 0x000f220000100800 */
[----:B------:R-:W-:-:S04]  /*163a0*/  ISETP.GT.AND P1, PT, R0, 0x57, PT ;  /* 0x000000570000780c */ /* 0x000fc80003f24270 */
[----:B0-----:R-:W-:Y:S01]  /*163b0*/  @P0 IMAD.MOV.U32 R4, RZ, RZ, R81 ;  /* 0x000000ffff040224 */ /* 0x001fe200078e0051 */
[----:B------:R-:W-:Y:S02]  /*163c0*/  PRMT R80, RZ, 0x7610, R80 ;  /* 0x00007610ff507816 */ /* 0x000fe40000000050 */
[----:B------:R-:W-:Y:S02]  /*163d0*/  PRMT R67, RZ, 0x7610, R67 ;  /* 0x00007610ff437816 */ /* 0x000fe40000000043 */
[----:B------:R-:W-:Y:S01]  /*163e0*/  PRMT R78, RZ, 0x7610, R78 ;  /* 0x00007610ff4e7816 */ /* 0x000fe2000000004e */
[----:B----4-:R0:W4:Y:S02]  /*163f0*/  @P0 LDG.E.U8 R69, desc[UR56][R4.64] ;  /* 0x0000003804450981 */ /* 0x010124000c1e1100 */
[----:B0-----:R-:W-:Y:S02]  /*16400*/  @P0 IMAD.MOV.U32 R4, RZ, RZ, R83 ;  /* 0x000000ffff040224 */ /* 0x001fe400078e0053 */
[----:B------:R-:W-:Y:S01]  /*16410*/  @P0 IMAD.MOV.U32 R5, RZ, RZ, R211 ;  /* 0x000000ffff050224 */ /* 0x000fe200078e00d3 */
[----:B------:R-:W-:Y:S01]  /*16420*/  PRMT R65, RZ, 0x7610, R65 ;  /* 0x00007610ff417816 */ /* 0x000fe20000000041 */
[----:B------:R-:W3:Y:S04]  /*16430*/  LDL R211, [R1+0xb60] ;  /* 0x000b600001d37983 */ /* 0x000ee80000100800 */
[----:B------:R0:W4:Y:S02]  /*16440*/  @P0 LDG.E.U8 R80, desc[UR56][R4.64] ;  /* 0x0000003804500981 */ /* 0x000124000c1e1100 */
[----:B0-----:R-:W-:-:S02]  /*16450*/  @P1 IMAD.MOV.U32 R4, RZ, RZ, R85 ;  /* 0x000000ffff041224 */ /* 0x001fc400078e0055 */
[----:B------:R-:W-:Y:S01]  /*16460*/  @P1 IMAD.MOV.U32 R5, RZ, RZ, R154 ;  /* 0x000000ffff051224 */ /* 0x000fe200078e009a */
[----:B------:R-:W-:Y:S01]  /*16470*/  ISETP.GT.AND P0, PT, R0, 0x58, PT ;  /* 0x000000580000780c */ /* 0x000fe20003f04270 */
[----:B------:R-:W2:Y:S04]  /*16480*/  LDL R154, [R1+0xb6c] ;  /* 0x000b6c00019a7983 */ /* 0x000ea80000100800 */
[----:B------:R0:W4:Y:S02]  /*16490*/  @P1 LDG.E.U8 R67, desc[UR56][R4.64] ;  /* 0x0000003804431981 */ /* 0x000124000c1e1100 */
[----:B0-----:R-:W-:Y:S02]  /*164a0*/  @P1 IMAD.MOV.U32 R4, RZ, RZ, R87 ;  /* 0x000000ffff041224 */ /* 0x001fe400078e0057 */
[----:B------:R-:W-:Y:S01]  /*164b0*/  @P1 IMAD.MOV.U32 R5, RZ, RZ, R153 ;  /* 0x000000ffff051224 */ /* 0x000fe200078e0099 */
[----:B------:R-:W-:Y:S01]  /*164c0*/  PRMT R76, RZ, 0x7610, R76 ;  /* 0x00007610ff4c7816 */ /* 0x000fe2000000004c */
[----:B------:R-:W3:Y:S04]  /*164d0*/  LDL R153, [R1+0xb64] ;  /* 0x000b640001997983 */ /* 0x000ee80000100800 */
        /* <DEDUP_REMOVED lines=15> */
[----:B------:R-:W-:Y:S02]  /*165d0*/  ISETP.GT.AND P1, PT, R0, 0x59, PT ;  /* 0x000000590000780c */ /* 0x000fe40003f24270 */
[----:B------:R-:W-:-:S11]  /*165e0*/  PRMT R63, RZ, 0x7610, R63 ;  /* 0x00007610ff3f7816 */ /* 0x000fd6000000003f */
[----:B0-----:R-:W-:-:S04]  /*165f0*/  @P1 LOP3.LUT R5, R5, R4, RZ, 0x3c, !PT ;  /* 0x0000000405051212 */ /* 0x001fc800078e3cff */
[----:B------:R-:W-:-:S04]  /*16600*/  @P1 LOP3.LUT R4, R5, R4, RZ, 0x3c, !PT ;  /* 0x0000000405041212 */ /* 0x000fc800078e3cff */
[----:B------:R-:W-:-:S05]  /*16610*/  @P1 LOP3.LUT R5, R5, R4, RZ, 0x3c, !PT ;  /* 0x0000000405051212 */ /* 0x000fca00078e3cff */
[----:B------:R2:W4:Y:S04]  /*16620*/  @P1 LDG.E.U8 R63, desc[UR56][R4.64] ;  /* 0x00000038043f1981 */ /* 0x000528000c1e1100 */
[----:B------:R-:W3:Y:S01]  /*16630*/  LDL R5, [R1+0xb68] ;  /* 0x000b680001057983 */ /* 0x000ee20000100800 */
[----:B------:R-:W-:Y:S01]  /*16640*/  ISETP.GT.AND P0, PT, R0, 0x5a, PT ;  /* 0x0000005a0000780c */ /* 0x000fe20003f04270 */
[----:B--2---:R-:W-:Y:S01]  /*16650*/  @P1 IMAD.MOV.U32 R4, RZ, RZ, R154 ;  /* 0x000000ffff041224 */ /* 0x004fe200078e009a */
[----:B------:R-:W-:Y:S01]  /*16660*/  PRMT R94, RZ, 0x7610, R94 ;  /* 0x00007610ff5e7816 */ /* 0x000fe2000000005e */
[----:B------:R-:W2:Y:S01]  /*16670*/  LDL R154, [R1+0xb44] ;  /* 0x000b4400019a7983 */ /* 0x000ea20000100800 */
[----:B------:R-:W-:-:S04]  /*16680*/  PRMT R74, RZ, 0x7610, R74 ;  /* 0x00007610ff4a7816 */ /* 0x000fc8000000004a */
[----:B---3--:R0:W3:Y:S05]  /*16690*/  @P1 LDG.E.U8 R94, desc[UR56][R4.64] ;  /* 0x00000038045e1981 */ /* 0x0080ea000c1e1100 */
[----:B0-----:R-:W-:Y:S02]  /*166a0*/  @P0 IMAD.MOV.U32 R4, RZ, RZ, R153 ;  /* 0x000000ffff040224 */ /* 0x001fe400078e0099 */
[----:B------:R-:W-:Y:S01]  /*166b0*/  @P0 IMAD.MOV.U32 R5, RZ, RZ, R211 ;  /* 0x000000ffff050224 */ /* 0x000fe200078e00d3 */
[----:B------:R-:W-:Y:S01]  /*166c0*/  PRMT R61, RZ, 0x7610, R61 ;  /* 0x00007610ff3d7816 */ /* 0x000fe2000000003d */
[----:B------:R-:W4:Y:S04]  /*166d0*/  LDL R211, [R1+0xb38] ;  /* 0x000b380001d37983 */ /* 0x000f280000100800 */
[----:B------:R0:W3:Y:S01]  /*166e0*/  @P0 LDG.E.U8 R74, desc[UR56][R4.64] ;  /* 0x00000038044a0981 */ /* 0x0000e2000c1e1100 */
[----:B------:R-:W-:-:S02]  /*166f0*/  ISETP.GT.AND P1, PT, R0, 0x5b, PT ;  /* 0x0000005b0000780c */ /* 0x000fc40003f24270 */
[----:B------:R-:W-:Y:S01]  /*16700*/  PRMT R72, RZ, 0x7610, R72 ;  /* 0x00007610ff487816 */ /* 0x000fe20000000048 */
[----:B------:R-:W4:Y:S04]  /*16710*/  LDL R153, [R1+0xb3c] ;  /* 0x000b3c0001997983 */ /* 0x000f280000100800 */
[----:B------:R-:W0:Y:S04]  /*16720*/  LDL R4, [R1+0xb58] ;  /* 0x000b580001047983 */ /* 0x000e280000100800 */
[----:B------:R-:W0:Y:S02]  /*16730*/  LDL R5, [R1+0xb5c] ;  /* 0x000b5c0001057983 */ /* 0x000e240000100800 */
        /* <DEDUP_REMOVED lines=9> */
[----:B------:R0:W3:Y:S04]  /*167d0*/  @P1 LDG.E.U8 R72, desc[UR56][R4.64] ;  /* 0x0000003804481981 */ /* 0x0000e8000c1e1100 */
[----:B------:R-:W0:Y:S04]  /*167e0*/  LDL R4, [R1+0xb48] ;  /* 0x000b480001047983 */ /* 0x000e280000100800 */
[----:B------:R-:W0:Y:S01]  /*167f0*/  LDL R5, [R1+0xb4c] ;  /* 0x000b4c0001057983 */ /* 0x000e220000100800 */
[----:B------:R-:W-:Y:S02]  /*16800*/  PRMT R59, RZ, 0x7610, R59 ;  /* 0x00007610ff3b7816 */ /* 0x000fe4000000003b */
[----:B------:R-:W-:-:S02]  /*16810*/  ISETP.GT.AND P0, PT, R0, 0x5c, PT ;  /* 0x0000005c0000780c */ /* 0x000fc40003f04270 */
[----:B0-----:R-:W-:-:S04]  /*16820*/  @P1 LOP3.LUT R5, R5, R4, RZ, 0x3c, !PT ;  /* 0x0000000405051212 */ /* 0x001fc800078e3cff */
[----:B------:R-:W-:-:S04]  /*16830*/  @P1 LOP3.LUT R4, R5, R4, RZ, 0x3c, !PT ;  /* 0x0000000405041212 */ /* 0x000fc800078e3cff */
[----:B------:R-:W-:-:S05]  /*16840*/  @P1 LOP3.LUT R5, R5, R4, RZ, 0x3c, !PT ;  /* 0x0000000405051212 */ /* 0x000fca00078e3cff */
[----:B------:R2:W3:Y:S04]  /*16850*/  @P1 LDG.E.U8 R59, desc[UR56][R4.64] ;  /* 0x00000038043b1981 */ /* 0x0004e8000c1e1100 */
[----:B------:R-:W4:Y:S01]  /*16860*/  LDL R5, [R1+0xb40] ;  /* 0x000b400001057983 */ /* 0x000f220000100800 */
[----:B------:R-:W-:Y:S01]  /*16870*/  PRMT R70, RZ, 0x7610, R70 ;  /* 0x00007610ff467816 */ /* 0x000fe20000000046 */
[----:B--2---:R-:W-:Y:S01]  /*16880*/  @P0 IMAD.MOV.U32 R4, RZ, RZ, R154 ;  /* 0x000000ffff040224 */ /* 0x004fe200078e009a */
[----:B------:R-:W-:Y:S01]  /*16890*/  PRMT R57, RZ, 0x7610, R57 ;  /* 0x00007610ff397816 */ /* 0x000fe20000000039 */
[----:B------:R-:W2:Y:S01]  /*168a0*/  LDL R154, [R1+0xb1c] ;  /* 0x000b1c00019a7983 */ /* 0x000ea20000100800 */
[----:B------:R-:W-:-:S03]  /*168b0*/  ISETP.GT.AND P1, PT, R0, 0x5d, PT ;  /* 0x0000005d0000780c */ /* 0x000fc60003f24270 */
[----:B----4-:R0:W4:Y:S02]  /*168c0*/  @P0 LDG.E.U8 R70, desc[UR56][R4.64] ;  /* 0x0000003804460981 */ /* 0x010124000c1e1100 */
[----:B0-----:R-:W-:Y:S02]  /*168d0*/  @P0 IMAD.MOV.U32 R4, RZ, RZ, R153 ;  /* 0x000000ffff040224 */ /* 0x001fe400078e0099 */
[----:B------:R-:W-:Y:S01]  /*168e0*/  @P0 IMAD.MOV.U32 R5, RZ, RZ, R211 ;  /* 0x000000ffff050224 */ /* 0x000fe200078e00d3 */
[----:B------:R-:W-:Y:S01]  /*168f0*/  PRMT R68, RZ, 0x7610, R68 ;  /* 0x00007610ff447816 */ /* 0x000fe20000000044 */
[----:B------:R-:W3:Y:S04]  /*16900*/  LDL R211, [R1+0xb10] ;  /* 0x000b100001d37983 */ /* 0x000ee80000100800 */
[----:B------:R0:W4:Y:S01]  /*16910*/  @P0 LDG.E.U8 R57, desc[UR56][R4.64] ;  /* 0x0000003804390981 */ /* 0x000122000c1e1100 */
[----:B------:R-:W-:-:S02]  /*16920*/  PRMT R95, RZ, 0x7610, R95 ;  /* 0x00007610ff5f7816 */ /* 0x000fc4000000005f */
[----:B------:R-:W-:Y:S01]  /*16930*/  PRMT R55, RZ, 0x7610, R55 ;  /* 0x00007610ff377816 */ /* 0x000fe20000000037 */
[----:B------:R-:W3:Y:S04]  /*16940*/  LDL R153, [R1+0xb14] ;  /* 0x000b140001997983 */ /* 0x000ee80000100800 */
        /* <DEDUP_REMOVED lines=14> */
[----:B------:R-:W-:-:S13]  /*16a30*/  ISETP.GT.AND P0, PT, R0, 0x5e, PT ;  /* 0x0000005e0000780c */ /* 0x000fda0003f04270 */
        /* <DEDUP_REMOVED lines=388> */
[----:B------:R-:W2:Y:S01]  /*18280*/  LDL.LU R154, [R1+0x114] ;  /* 0x00011400019a7983 */ /* 0x000ea20000300800 */
[----:B------:R-:W-:-:S03]  /*18290*/  ISETP.GT.AND P1, PT, R0, 0x7b, PT ;  /* 0x0000007b0000780c */ /* 0x000fc60003f24270 */
[----:B----4-:R0:W4:Y:S02]  /*182a0*/  @P0 LDG.E.U8 R220, desc[UR56][R4.64] ;  /* 0x0000003804dc0981 */ /* 0x010124000c1e1100 */
[----:B0-----:R-:W-:Y:S02]  /*182b0*/  @P0 IMAD.MOV.U32 R4, RZ, RZ, R153 ;  /* 0x000000ffff040224 */ /* 0x001fe400078e0099 */
[----:B------:R-:W-:Y:S02]  /*182c0*/  @P0 IMAD.MOV.U32 R5, RZ, RZ, R211 ;  /* 0x000000ffff050224 */ /* 0x000fe400078e00d3 */
[----:B------:R-:W3:Y:S04]  /*182d0*/  LDL R211, [R1+0x934] ;  /* 0x0009340001d37983 */ /* 0x000ee80000100800 */
[----:B------:R-:W4:Y:S04]  /*182e0*/  LDL.LU R153, [R1+0x110] ;  /* 0x0001100001997983 */ /* 0x000f280000300800 */
[----:B------:R0:W4:Y:S04]  /*182f0*/  @P0 LDG.E.U8 R221, desc[UR56][R4.64] ;  /* 0x0000003804dd0981 */ /* 0x000128000c1e1100 */
[----:B------:R-:W0:Y:S04]  /*18300*/  LDL R4, [R1+0x950] ;  /* 0x0009500001047983 */ /* 0x000e280000100800 */
[----:B------:R-:W0:Y:S01]  /*18310*/  LDL R5, [R1+0x954] ;  /* 0x0009540001057983 */ /* 0x000e220000100800 */
[----:B------:R-:W-:-:S02]  /*18320*/  PRMT R114, RZ, 0x7610, R114 ;  /* 0x00007610ff727816 */ /* 0x000fc40000000072 */
[----:B0-----:R-:W-:-:S04]  /*18330*/  @P1 LOP3.LUT R5, R5, R4, RZ, 0x3c, !PT ;  /* 0x0000000405051212 */ /* 0x001fc800078e3cff */
[----:B------:R-:W-:-:S04]  /*18340*/  @P1 LOP3.LUT R4, R5, R4, RZ, 0x3c, !PT ;  /* 0x0000000405041212 */ /* 0x000fc800078e3cff */
[----:B------:R-:W-:-:S05]  /*18350*/  @P1 LOP3.LUT R5, R5, R4, RZ, 0x3c, !PT ;  /* 0x0000000405051212 */ /* 0x000fca00078e3cff */
[----:B------:R0:W4:Y:S04]  /*18360*/  @P1 LDG.E.U8 R114, desc[UR56][R4.64] ;  /* 0x0000003804721981 */ /* 0x000128000c1e1100 */
[----:B------:R-:W0:Y:S04]  /*18370*/  LDL R4, [R1+0x948] ;  /* 0x0009480001047983 */ /* 0x000e280000100800 */
[----:B------:R-:W0:Y:S01]  /*18380*/  LDL R5, [R1+0x94c] ;  /* 0x00094c0001057983 */ /* 0x000e220000100800 */
[----:B------:R-:W-:Y:S02]  /*18390*/  PRMT R112, RZ, 0x7610, R112 ;  /* 0x00007610ff707816 */ /* 0x000fe40000000070 */
        /* <DEDUP_REMOVED lines=12> */
[----:B------:R-:W0:Y:S04]  /*18460*/  LDL R4, [R1+0x938] ;  /* 0x0009380001047983 */ /* 0x000e280000100800 */
[----:B------:R-:W0:Y:S01]  /*18470*/  LDL R5, [R1+0x93c] ;  /* 0x00093c0001057983 */ /* 0x000e220000100800 */
[----:B------:R-:W-:Y:S02]  /*18480*/  PRMT R219, RZ, 0x7610, R219 ;  /* 0x00007610ffdb7816 */ /* 0x000fe400000000db */
[----:B------:R-:W-:-:S02]  /*18490*/  ISETP.GT.AND P1, PT, R0, 0x7d, PT ;  /* 0x0000007d0000780c */ /* 0x000fc40003f24270 */
[----:B0-----:R-:W-:-:S04]  /*184a0*/  @P0 LOP3.LUT R5, R5, R4, RZ, 0x3c, !PT ;  /* 0x0000000405050212 */ /* 0x001fc800078e3cff */
[----:B------:R-:W-:-:S04]  /*184b0*/  @P0 LOP3.LUT R4, R5, R4, RZ, 0x3c, !PT ;  /* 0x0000000405040212 */ /* 0x000fc800078e3cff */
[----:B------:R-:W-:-:S05]  /*184c0*/  @P0 LOP3.LUT R5, R5, R4, RZ, 0x3c, !PT ;  /* 0x0000000405050212 */ /* 0x000fca00078e3cff */
[----:B------:R3:W4:Y:S04]  /*184d0*/  @P0 LDG.E.U8 R219, desc[UR56][R4.64] ;  /* 0x0000003804db0981 */ /* 0x000728000c1e1100 */
[----:B------:R-:W2:Y:S01]  /*184e0*/  LDL R5, [R1+0x930] ;  /* 0x0009300001057983 */ /* 0x000ea20000100800 */
[----:B------:R-:W-:Y:S01]  /*184f0*/  PRMT R118, RZ, 0x7610, R118 ;  /* 0x00007610ff767816 */ /* 0x000fe20000000076 */
[----:B---3--:R-:W-:Y:S01]  /*18500*/  @P1 IMAD.MOV.U32 R4, RZ, RZ, R211 ;  /* 0x000000ffff041224 */ /* 0x008fe200078e00d3 */
[----:B------:R-:W-:-:S04]  /*18510*/  LOP3.LUT R3, R3, 0xffff, RZ, 0xc0, !PT ;  /* 0x0000ffff03037812 */ /* 0x000fc800078ec0ff */
[----:B--2---:R0:W2:Y:S02]  /*18520*/  @P1 LDG.E.U8 R118, desc[UR56][R4.64] ;  /* 0x0000003804761981 */ /* 0x0040a4000c1e1100 */
[----:B0-----:R-:W-:Y:S02]  /*18530*/  LOP3.LUT R4, R88, 0xffff, RZ, 0xc0, !PT ;  /* 0x0000ffff58047812 */ /* 0x001fe400078ec0ff */
[----:B------:R-:W3:Y:S02]  /*18540*/  LDL R5, [R1+0x92c] ;  /* 0x00092c0001057983 */ /* 0x000ee40000100800 */
[----:B------:R-:W-:Y:S02]  /*18550*/  PRMT R211, R4, 0x3340, R3 ;  /* 0x0000334004d37816 */ /* 0x000fe40000000003 */
[----:B------:R-:W4:Y:S04]  /*18560*/  LDL.LU R88, [R1+0x13e8] ;  /* 0x0013e80001587983 */ /* 0x000f280000300800 */
[----:B------:R-:W2:Y:S01]  /*18570*/  LDL R3, [R1+0x928] ;  /* 0x0009280001037983 */ /* 0x000ea20000100800 */
[----:B------:R-:W-:Y:S01]  /*18580*/  PRMT R116, RZ, 0x7610, R116 ;  /* 0x00007610ff747816 */ /* 0x000fe20000000074 */
[----:B---3--:R-:W-:-:S02]  /*18590*/  @P1 IMAD.MOV.U32 R4, RZ, RZ, R5 ;  /* 0x000000ffff041224 */ /* 0x008fc400078e0005 */
[----:B--2---:R-:W-:Y:S01]  /*185a0*/  @P1 IMAD.MOV.U32 R5, RZ, RZ, R3 ;  /* 0x000000ffff051224 */ /* 0x004fe200078e0003 */
[----:B------:R-:W-:-:S04]  /*185b0*/  LOP3.LUT R3, R89, 0xffff, RZ, 0xc0, !PT ;  /* 0x0000ffff59037812 */ /* 0x000fc800078ec0ff */
[----:B------:R0:W2:Y:S02]  /*185c0*/  @P1 LDG.E.U8 R116, desc[UR56][R4.64] ;  /* 0x0000003804741981 */ /* 0x0000a4000c1e1100 */
[----:B0-----:R-:W-:Y:S02]  /*185d0*/  LOP3.LUT R4, R154, 0xffff, RZ, 0xc0, !PT ;  /* 0x0000ffff9a047812 */ /* 0x001fe400078ec0ff */
[----:B------:R-:W3:Y:S02]  /*185e0*/  LDL R5, [R1+0x924] ;  /* 0x0009240001057983 */ /* 0x000ee40000100800 */
[----:B------:R-:W-:Y:S02]  /*185f0*/  PRMT R154, R4, 0x3340, R3 ;  /* 0x00003340049a7816 */ /* 0x000fe40000000003 */
[----:B------:R-:W2:Y:S04]  /*18600*/  LDL.LU R89, [R1+0x13e4] ;  /* 0x0013e40001597983 */ /* 0x000ea80000300800 */
[----:B------:R-:W2:Y:S01]  /*18610*/  LDL R3, [R1+0x920] ;  /* 0x0009200001037983 */ /* 0x000ea20000100800 */
[----:B------:R-:W-:-:S02]  /*18620*/  ISETP.GT.AND P0, PT, R0, 0x7e, PT ;  /* 0x0000007e0000780c */ /* 0x000fc40003f04270 */
[----:B----4-:R-:W-:-:S11]  /*18630*/  PRMT R88, RZ, 0x7610, R88 ;  /* 0x00007610ff587816 */ /* 0x010fd60000000058 */
[----:B---3--:R-:W-:Y:S02]  /*18640*/  @P0 IMAD.MOV.U32 R4, RZ, RZ, R5 ;  /* 0x000000ffff040224 */ /* 0x008fe400078e0005 */
[----:B--2---:R-:W-:Y:S01]  /*18650*/  @P0 IMAD.MOV.U32 R5, RZ, RZ, R3 ;  /* 0x000000ffff050224 */ /* 0x004fe200078e0003 */
[----:B------:R-:W-:-:S04]  /*18660*/  LOP3.LUT R3, R90, 0xffff, RZ, 0xc0, !PT ;  /* 0x0000ffff5a037812 */ /* 0x000fc800078ec0ff */
[----:B------:R0:W2:Y:S02]  /*18670*/  @P0 LDG.E.U8 R88, desc[UR56][R4.64] ;  /* 0x0000003804580981 */ /* 0x0000a4000c1e1100 */
[----:B0-----:R-:W-:Y:S02]  /*18680*/  LOP3.LUT R4, R153, 0xffff, RZ, 0xc0, !PT ;  /* 0x0000ffff99047812 */ /* 0x001fe400078ec0ff */
[----:B------:R-:W3:Y:S02]  /*18690*/  LDL R5, [R1+0x91c] ;  /* 0x00091c0001057983 */ /* 0x000ee40000100800 */
[----:B------:R-:W-:Y:S02]  /*186a0*/  PRMT R153, R4, 0x3340, R3 ;  /* 0x0000334004997816 */ /* 0x000fe40000000003 */
[----:B------:R-:W4:Y:S04]  /*186b0*/  LDL.LU R90, [R1+0x13e0] ;  /* 0x0013e000015a7983 */ /* 0x000f280000300800 */
[----:B------:R-:W3:Y:S04]  /*186c0*/  LDL R4, [R1+0x918] ;  /* 0x0009180001047983 */ /* 0x000ee80000100800 */
[----:B------:R-:W2:Y:S01]  /*186d0*/  LDL.LU R3, [R1+0x10c] ;  /* 0x00010c0001037983 */ /* 0x000ea20000300800 */
[----:B------:R-:W-:-:S02]  /*186e0*/  PRMT R89, RZ, 0x7610, R89 ;  /* 0x00007610ff597816 */ /* 0x000fc40000000059 */
[----:B---3--:R-:W-:-:S04]  /*186f0*/  @P0 LOP3.LUT R5, R5, R4, RZ, 0x3c, !PT ;  /* 0x0000000405050212 */ /* 0x008fc800078e3cff */
[----:B------:R-:W-:-:S04]  /*18700*/  @P0 LOP3.LUT R4, R5, R4, RZ, 0x3c, !PT ;  /* 0x0000000405040212 */ /* 0x000fc800078e3cff */
[----:B------:R-:W-:-:S05]  /*18710*/  @P0 LOP3.LUT R5, R5, R4, RZ, 0x3c, !PT ;  /* 0x0000000405050212 */ /* 0x000fca00078e3cff */
[----:B------:R2:W3:Y:S02]  /*18720*/  @P0 LDG.E.U8 R89, desc[UR56][R4.64] ;  /* 0x0000003804590981 */ /* 0x0004e4000c1e1100 */
[----:B--2---:R-:W-:Y:S02]  /*18730*/  LOP3.LUT R4, R3, 0xffff, RZ, 0xc0, !PT ;  /* 0x0000ffff03047812 */ /* 0x004fe400078ec0ff */
[----:B------:R-:W2:Y:S01]  /*18740*/  LDL R5, [R1+0x914] ;  /* 0x0009140001057983 */ /* 0x000ea20000100800 */
[----:B------:R-:W-:-:S04]  /*18750*/  LOP3.LUT R3, R212, 0xffff, RZ, 0xc0, !PT ;  /* 0x0000ffffd4037812 */ /* 0x000fc800078ec0ff */
[----:B------:R-:W-:Y:S02]  /*18760*/  PRMT R212, R4, 0x3340, R3 ;  /* 0x0000334004d47816 */ /* 0x000fe40000000003 */
[----:B------:R-:W3:Y:S01]  /*18770*/  LDL R3, [R1+0x910] ;  /* 0x0009100001037983 */ /* 0x000ee20000100800 */
[----:B------:R-:W-:Y:S02]  /*18780*/  ISETP.GT.AND P0, PT, R0, 0x7f, PT ;  /* 0x0000007f0000780c */ /* 0x000fe40003f04270 */
[----:B----4-:R-:W-:Y:S02]  /*18790*/  PRMT R90, RZ, 0x7610, R90 ;  /* 0x00007610ff5a7816 */ /* 0x010fe4000000005a */
[----:B------:R-:W-:-:S09]  /*187a0*/  LOP3.LUT R6, R6, 0xffff, RZ, 0xc0, !PT ;  /* 0x0000ffff06067812 */ /* 0x000fd200078ec0ff */
[----:B--2---:R-:W-:Y:S02]  /*187b0*/  @P0 IMAD.MOV.U32 R4, RZ, RZ, R5 ;  /* 0x000000ffff040224 */ /* 0x004fe400078e0005 */
[----:B---3--:R-:W-:Y:S01]  /*187c0*/  @P0 IMAD.MOV.U32 R5, RZ, RZ, R3 ;  /* 0x000000ffff050224 */ /* 0x008fe200078e0003 */
[----:B------:R-:W-:-:S04]  /*187d0*/  LOP3.LUT R3, R209, 0xffff, RZ, 0xc0, !PT ;  /* 0x0000ffffd1037812 */ /* 0x000fc800078ec0ff */
[----:B------:R0:W2:Y:S02]  /*187e0*/  @P0 LDG.E.U8 R90, desc[UR56][R4.64] ;  /* 0x00000038045a0981 */ /* 0x0000a4000c1e1100 */
[----:B0-----:R-:W-:Y:S02]  /*187f0*/  LOP3.LUT R5, R213, 0xffff, RZ, 0xc0, !PT ;  /* 0x0000ffffd5057812 */ /* 0x001fe400078ec0ff */
[----:B------:R-:W-:Y:S01]  /*18800*/  LOP3.LUT R4, R210, 0xffff, RZ, 0xc0, !PT ;  /* 0x0000ffffd2047812 */ /* 0x000fe200078ec0ff */
[----:B------:R-:W3:Y:S01]  /*18810*/  LDL R213, [R1+0xde0] ;  /* 0x000de00001d57983 */ /* 0x000ee20000100800 */
[----:B------:R-:W-:Y:S02]  /*18820*/  PRMT R210, R6, 0x3340, R5 ;  /* 0x0000334006d27816 */ /* 0x000fe40000000005 */
[----:B------:R-:W-:Y:S02]  /*18830*/  PRMT R209, R4, 0x3340, R3 ;  /* 0x0000334004d17816 */ /* 0x000fe40000000003 */
[----:B------:R-:W-:-:S02]  /*18840*/  LOP3.LUT R6, R117, 0xffff, RZ, 0xc0, !PT ;  /* 0x0000ffff75067812 */ /* 0x000fc400078ec0ff */
[----:B------:R-:W4:Y:S01]  /*18850*/  LDL.LU R117, [R1+0x13dc] ;  /* 0x0013dc0001757983 */ /* 0x000f220000300800 */
[----:B------:R-:W-:Y:S02]  /*18860*/  LOP3.LUT R5, R9, 0xffff, RZ, 0xc0, !PT ;  /* 0x0000ffff09057812 */ /* 0x000fe400078ec0ff */
[----:B------:R-:W-:Y:S01]  /*18870*/  LOP3.LUT R4, R8, 0xffff, RZ, 0xc0, !PT ;  /* 0x0000ffff08047812 */ /* 0x000fe200078ec0ff */
[----:B------:R-:W2:Y:S04]  /*18880*/  LDL R9, [R1+0x90c] ;  /* 0x00090c0001097983 */ /* 0x000ea80000100800 */
[----:B------:R-:W2:Y:S01]  /*18890*/  LDL R8, [R1+0x908] ;  /* 0x0009080001087983 */ /* 0x000ea20000100800 */
[----:B------:R-:W-:Y:S02]  /*188a0*/  LOP3.LUT R3, R7, 0xffff, RZ, 0xc0, !PT ;  /* 0x0000ffff07037812 */ /* 0x000fe400078ec0ff */
[----:B------:R-:W-:-:S02]  /*188b0*/  PRMT R7, R6, 0x3340, R5 ;  /* 0x0000334006077816 */ /* 0x000fc40000000005 */
[----:B------:R-:W-:Y:S02]  /*188c0*/  PRMT R3, R4, 0x3340, R3 ;  /* 0x0000334004037816 */ /* 0x000fe40000000003 */
[----:B------:R-:W-:Y:S02]  /*188d0*/  PRMT R4, R211, 0x5410, R154 ;  /* 0x00005410d3047816 */ /* 0x000fe4000000009a */
[----:B------:R-:W3:Y:S01]  /*188e0*/  LDL.LU R154, [R1+0x13d8] ;  /* 0x0013d800019a7983 */ /* 0x000ee20000300800 */
[----:B------:R-:W-:-:S03]  /*188f0*/  PRMT R5, R153, 0x5410, R212 ;  /* 0x0000541099057816 */ /* 0x000fc600000000d4 */
[----:B------:R-:W3:Y:S01]  /*18900*/  LDL.LU R211, [R1+0x13d4] ;  /* 0x0013d40001d37983 */ /* 0x000ee20000300800 */
[----:B------:R-:W-:-:S03]  /*18910*/  PRMT R6, R210, 0x5410, R209 ;  /* 0x00005410d2067816 */ /* 0x000fc600000000d1 */
[----:B------:R-:W3:Y:S01]  /*18920*/  LDL.LU R212, [R1+0x13d0] ;  /* 0x0013d00001d47983 */ /* 0x000ee20000300800 */
[----:B------:R-:W-:-:S03]  /*18930*/  PRMT R7, R7, 0x5410, R3 ;  /* 0x0000541007077816 */ /* 0x000fc60000000003 */
[----:B------:R-:W3:Y:S04]  /*18940*/  LDL.LU R153, [R1+0x13cc] ;  /* 0x0013cc0001997983 */ /* 0x000ee80000300800 */
[----:B------:R-:W3:Y:S04]  /*18950*/  LDL.LU R209, [R1+0x13c8] ;  /* 0x0013c80001d17983 */ /* 0x000ee80000300800 */
[----:B------:R-:W3:Y:S04]  /*18960*/  LDL.LU R210, [R1+0x13c4] ;  /* 0x0013c40001d27983 */ /* 0x000ee80000300800 */
[----:B------:R-:W3:Y:S01]  /*18970*/  LDL.LU R3, [R1+0x11c] ;  /* 0x00011c0001037983 */ /* 0x000ee20000300800 */
[----:B----4-:R-:W-:-:S02]  /*18980*/  PRMT R117, RZ, 0x7610, R117 ;  /* 0x00007610ff757816 */ /* 0x010fc40000000075 */
[----:B--2---:R-:W-:-:S04]  /*18990*/  @P0 LOP3.LUT R9, R9, R8, RZ, 0x3c, !PT ;  /* 0x0000000809090212 */ /* 0x004fc800078e3cff */
[----:B------:R-:W-:-:S04]  /*189a0*/  @P0 LOP3.LUT R8, R9, R8, RZ, 0x3c, !PT ;  /* 0x0000000809080212 */ /* 0x000fc800078e3cff */
[----:B------:R-:W-:-:S05]  /*189b0*/  @P0 LOP3.LUT R9, R9, R8, RZ, 0x3c, !PT ;  /* 0x0000000809090212 */ /* 0x000fca00078e3cff */
[----:B------:R0:W2:Y:S01]  /*189c0*/  @P0 LDG.E.U8 R117, desc[UR56][R8.64] ;  /* 0x0000003808750981 */ /* 0x0000a2000c1e1100 */
[----:B------:R-:W-:Y:S06]  /*189d0*/  BAR.SYNC.DEFER_BLOCKING 0x0 ;  /* 0x0000000000007b1d */ /* 0x000fec0000010000 */
[----:B------:R-:W4:Y:S04]  /*189e0*/  LDL.LU R8, [R1+0x120] ;  /* 0x0001200001087983 */ /* 0x000f280000300800 */
[----:B------:R-:W2:Y:S04]  /*189f0*/  LDL.LU R9, [R1+0x118] ;  /* 0x0001180001097983 */ /* 0x000ea80000300800 */
[----:B---3--:R1:W-:Y:S02]  /*18a00*/  STS.128 [R213+UR58], R4 ;  /* 0x00000004d5007988 */ /* 0x0083e40008000c3a */
[----:B-1----:R-:W-:-:S02]  /*18a10*/  LOP3.LUT R5, R3, 0xffff, RZ, 0xc0, !PT ;  /* 0x0000ffff03057812 */ /* 0x002fc400078ec0ff */
[----:B------:R-:W-:Y:S02]  /*18a20*/  LOP3.LUT R4, R210, 0xffff, RZ, 0xc0, !PT ;  /* 0x0000ffffd2047812 */ /* 0x000fe400078ec0ff */
[----:B------:R-:W-:-:S04]  /*18a30*/  LOP3.LUT R3, R209, 0xffff, RZ, 0xc0, !PT ;  /* 0x0000ffffd1037812 */ /* 0x000fc800078ec0ff */
[----:B------:R-:W-:Y:S02]  /*18a40*/  PRMT R209, R4, 0x3340, R3 ;  /* 0x0000334004d17816 */ /* 0x000fe40000000003 */
[----:B------:R-:W-:Y:S02]  /*18a50*/  LOP3.LUT R4, R212, 0xffff, RZ, 0xc0, !PT ;  /* 0x0000ffffd4047812 */ /* 0x000fe400078ec0ff */
[----:B------:R-:W-:-:S04]  /*18a60*/  LOP3.LUT R3, R211, 0xffff, RZ, 0xc0, !PT ;  /* 0x0000ffffd3037812 */ /* 0x000fc800078ec0ff */
[----:B------:R-:W-:Y:S02]  /*18a70*/  PRMT R211, R4, 0x3340, R3 ;  /* 0x0000334004d37816 */ /* 0x000fe40000000003 */
[----:B------:R-:W-:Y:S02]  /*18a80*/  LOP3.LUT R4, R156, 0xffff, RZ, 0xc0, !PT ;  /* 0x0000ffff9c047812 */ /* 0x000fe400078ec0ff */
[----:B------:R-:W-:Y:S02]  /*18a90*/  LOP3.LUT R3, R157, 0xffff, RZ, 0xc0, !PT ;  /* 0x0000ffff9d037812 */ /* 0x000fe400078ec0ff */
[----:B----4-:R-:W-:-:S04]  /*18aa0*/  LOP3.LUT R6, R8, 0xffff, RZ, 0xc0, !PT ;  /* 0x0000ffff08067812 */ /* 0x010fc800078ec0ff */
[----:B------:R-:W-:Y:S02]  /*18ab0*/  PRMT R210, R6, 0x3340, R5 ;  /* 0x0000334006d27816 */ /* 0x000fe40000000005 */
[----:B--2---:R-:W-:Y:S02]  /*18ac0*/  LOP3.LUT R6, R9, 0xffff, RZ, 0xc0, !PT ;  /* 0x0000ffff09067812 */ /* 0x004fe400078ec0ff */
[----:B------:R-:W-:Y:S02]  /*18ad0*/  LOP3.LUT R5, R153, 0xffff, RZ, 0xc0, !PT ;  /* 0x0000ffff99057812 */ /* 0x000fe400078ec0ff */
[----:B0-----:R-:W-:Y:S01]  /*18ae0*/  PRMT R8, R4, 0x3340, R3 ;  /* 0x0000334004087816 */ /* 0x001fe20000000003 */
[----:B------:R-:W2:Y:S01]  /*18af0*/  LDL.LU R153, [R1+0x13c0] ;  /* 0x0013c00001997983 */ /* 0x000ea20000300800 */
[----:B------:R-:W-:Y:S02]  /*18b00*/  PRMT R212, R6, 0x3340, R5 ;  /* 0x0000334006d47816 */ /* 0x000fe40000000005 */
[----:B------:R-:W-:-:S02]  /*18b10*/  LOP3.LUT R6, R154, 0xffff, RZ, 0xc0, !PT ;  /* 0x0000ffff9a067812 */ /* 0x000fc400078ec0ff */
[----:B------:R-:W-:Y:S01]  /*18b20*/  LOP3.LUT R5, R155, 0xffff, RZ, 0xc0, !PT ;  /* 0x0000ffff9b057812 */ /* 0x000fe200078ec0ff */
[----:B------:R-:W3:Y:S01]  /*18b30*/  LDL.LU R154, [R1+0x13bc] ;  /* 0x0013bc00019a7983 */ /* 0x000ee20000300800 */
[----:B------:R-:W-:Y:S02]  /*18b40*/  LOP3.LUT R4, R176, 0xffff, RZ, 0xc0, !PT ;  /* 0x0000ffffb0047812 */ /* 0x000fe400078ec0ff */
[----:B------:R-:W-:Y:S01]  /*18b50*/  PRMT R9, R6, 0x3340, R5 ;  /* 0x0000334006097816 */ /* 0x000fe20000000005 */
[----:B------:R-:W4:Y:S01]  /*18b60*/  LDL.LU R155, [R1+0x13b8] ;  /* 0x0013b800019b7983 */ /* 0x000f220000300800 */
[----:B------:R-:W-:Y:S02]  /*18b70*/  LOP3.LUT R6, R158, 0xffff, RZ, 0xc0, !PT ;  /* 0x0000ffff9e067812 */ /* 0x000fe400078ec0ff */
[----:B------:R-:W-:Y:S01]  /*18b80*/  LOP3.LUT R5, R159, 0xffff, RZ, 0xc0, !PT ;  /* 0x0000ffff9f057812 */ /* 0x000fe200078ec0ff */
[----:B------:R-:W2:Y:S01]  /*18b90*/  LDL.LU R156, [R1+0x13b4] ;  /* 0x0013b400019c7983 */ /* 0x000ea20000300800 */
[----:B------:R-:W-:-:S02]  /*18ba0*/  LOP3.LUT R3, R208, 0xffff, RZ, 0xc0, !PT ;  /* 0x0000ffffd0037812 */ /* 0x000fc400078ec0ff */
[----:B------:R-:W-:Y:S01]  /*18bb0*/  PRMT R7, R6, 0x3340, R5 ;  /* 0x0000334006077816 */ /* 0x000fe20000000005 */
[----:B------:R-:W3:Y:S01]  /*18bc0*/  LDL.LU R157, [R1+0x13b0] ;  /* 0x0013b000019d7983 */ /* 0x000ee20000300800 */
[----:B------:R-:W-:Y:S02]  /*18bd0*/  PRMT R3, R4, 0x3340, R3 ;  /* 0x0000334004037816 */ /* 0x000fe40000000003 */
[----:B------:R-:W-:Y:S01]  /*18be0*/  PRMT R4, R210, 0x5410, R209 ;  /* 0x00005410d2047816 */ /* 0x000fe200000000d1 */
[----:B------:R-:W4:Y:S01]  /*18bf0*/  LDL.LU R158, [R1+0x13ac] ;  /* 0x0013ac00019e7983 */ /* 0x000f220000300800 */
[----:B------:R-:W-:Y:S02]  /*18c00*/  PRMT R5, R212, 0x5410, R211 ;  /* 0x00005410d4057816 */ /* 0x000fe400000000d3 */
[----:B------:R-:W-:Y:S01]  /*18c10*/  PRMT R6, R9, 0x5410, R8 ;  /* 0x0000541009067816 */ /* 0x000fe20000000008 */
[----:B------:R-:W2:Y:S01]  /*18c20*/  LDL.LU R159, [R1+0x13a8] ;  /* 0x0013a800019f7983 */ /* 0x000ea20000300800 */
[----:B------:R-:W-:-:S03]  /*18c30*/  PRMT R7, R7, 0x5410, R3 ;  /* 0x0000541007077816 */ /* 0x000fc60000000003 */
[----:B------:R-:W3:Y:S04]  /*18c40*/  LDL.LU R176, [R1+0x13a4] ;  /* 0x0013a40001b07983 */ /* 0x000ee80000300800 */
[----:B------:R-:W4:Y:S04]  /*18c50*/  LDL.LU R208, [R1+0x13a0] ;  /* 0x0013a00001d07983 */ /* 0x000f280000300800 */
[----:B------:R-:W2:Y:S04]  /*18c60*/  LDL.LU R209, [R1+0x139c] ;  /* 0x00139c0001d17983 */ /* 0x000ea80000300800 */
[----:B------:R-:W3:Y:S04]  /*18c70*/  LDL.LU R210, [R1+0x1398] ;  /* 0x0013980001d27983 */ /* 0x000ee80000300800 */
[----:B------:R-:W4:Y:S04]  /*18c80*/  LDL.LU R211, [R1+0x1394] ;  /* 0x0013940001d37983 */ /* 0x000f280000300800 */
[----:B------:R0:W-:Y:S04]  /*18c90*/  STS.128 [R213+UR58+0x4000], R4 ;  /* 0x00400004d5007988 */ /* 0x0001e80008000c3a */
[----:B------:R-:W2:Y:S01]  /*18ca0*/  LDL.LU R212, [R1+0x1390] ;  /* 0x0013900001d47983 */ /* 0x000ea20000300800 */
[----:B------:R-:W-:-:S02]  /*18cb0*/  LOP3.LUT R3, R148, 0xffff, RZ, 0xc0, !PT ;  /* 0x0000ffff94037812 */ /* 0x000fc400078ec0ff */
[----:B0-----:R-:W-:Y:S01]  /*18cc0*/  LOP3.LUT R6, R214, 0xffff, RZ, 0xc0, !PT ;  /* 0x0000ffffd6067812 */ /* 0x001fe200078ec0ff */
[----:B------:R-:W3:Y:S01]  /*18cd0*/  LDL.LU R213, [R1+0x138c] ;  /* 0x00138c0001d57983 */ /* 0x000ee20000300800 */
[----:B------:R-:W-:Y:S02]  /*18ce0*/  LOP3.LUT R5, R215, 0xffff, RZ, 0xc0, !PT ;  /* 0x0000ffffd7057812 */ /* 0x000fe400078ec0ff */
[----:B------:R-:W-:Y:S01]  /*18cf0*/  LOP3.LUT R4, R149, 0xffff, RZ, 0xc0, !PT ;  /* 0x0000ffff95047812 */ /* 0x000fe200078ec0ff */
[----:B------:R-:W4:Y:S01]  /*18d00*/  LDL.LU R214, [R1+0x1388] ;  /* 0x0013880001d67983 */ /* 0x000f220000300800 */
[----:B------:R-:W-:-:S03]  /*18d10*/  PRMT R8, R6, 0x3340, R5 ;  /* 0x0000334006087816 */ /* 0x000fc60000000005 */
[----:B------:R-:W2:Y:S01]  /*18d20*/  LDL.LU R215, [R1+0x1384] ;  /* 0x0013840001d77983 */ /* 0x000ea20000300800 */
[----:B------:R-:W-:-:S03]  /*18d30*/  LOP3.LUT R6, R147, 0xffff, RZ, 0xc0, !PT ;  /* 0x0000ffff93067812 */ /* 0x000fc600078ec0ff */
[----:B------:R-:W3:Y:S01]  /*18d40*/  LDL.LU R149, [R1+0x1380] ;  /* 0x0013800001957983 */ /* 0x000ee20000300800 */
[----:B------:R-:W-:-:S03]  /*18d50*/  LOP3.LUT R5, R152, 0xffff, RZ, 0xc0, !PT ;  /* 0x0000ffff98057812 */ /* 0x000fc600078ec0ff */
[----:B------:R-:W4:Y:S04]  /*18d60*/  LDL.LU R148, [R1+0x137c] ;  /* 0x00137c0001947983 */ /* 0x000f280000300800 */
[----:B------:R-:W4:Y:S04]  /*18d70*/  LDL.LU R147, [R1+0x1378] ;  /* 0x0013780001937983 */ /* 0x000f280000300800 */
[----:B------:R-:W2:Y:S01]  /*18d80*/  LDL R152, [R1+0xdfc] ;  /* 0x000dfc0001987983 */ /* 0x000ea20000100800 */
[----:B------:R-:W-:Y:S02]  /*18d90*/  PRMT R7, R4, 0x3340, R3 ;  /* 0x0000334004077816 */ /* 0x000fe40000000003 */
[----:B------:R-:W-:-:S02]  /*18da0*/  LOP3.LUT R4, R146, 0xffff, RZ, 0xc0, !PT ;  /* 0x0000ffff92047812 */ /* 0x000fc400078ec0ff */
[----:B------:R-:W-:Y:S02]  /*18db0*/  LOP3.LUT R3, R250, 0xffff, RZ, 0xc0, !PT ;  /* 0x0000fffffa037812 */ /* 0x000fe400078ec0ff */
[----:B------:R-:W-:Y:S02]  /*18dc0*/  PRMT R146, R6, 0x3340, R5 ;  /* 0x0000334006927816 */ /* 0x000fe40000000005 */
[----:B------:R-:W-:Y:S02]  /*18dd0*/  PRMT R250, R4, 0x3340, R3 ;  /* 0x0000334004fa7816 */ /* 0x000fe40000000003 */
[----:B------:R-:W-:Y:S02]  /*18de0*/  LOP3.LUT R6, R246, 0xffff, RZ, 0xc0, !PT ;  /* 0x0000fffff6067812 */ /* 0x000fe400078ec0ff */
[----:B------:R-:W-:Y:S02]  /*18df0*/  LOP3.LUT R5, R241, 0xffff, RZ, 0xc0, !PT ;  /* 0x0000fffff1057812 */ /* 0x000fe400078ec0ff */
[----:B------:R-:W-:-:S02]  /*18e00*/  LOP3.LUT R4, R236, 0xffff, RZ, 0xc0, !PT ;  /* 0x0000ffffec047812 */ /* 0x000fc400078ec0ff */
[----:B------:R-:W-:Y:S01]  /*18e10*/  LOP3.LUT R3, R232, 0xffff, RZ, 0xc0, !PT ;  /* 0x0000ffffe8037812 */ /* 0x000fe200078ec0ff */
[----:B------:R-:W-:Y:S01]  /*18e20*/  IMAD.MOV.U32 R232, RZ, RZ, R8 ;  /* 0x000000ffffe87224 */ /* 0x000fe200078e0008 */
        /* <DEDUP_REMOVED lines=9> */
[----:B------:R-:W-:Y:S02]  /*18ec0*/  PRMT R4, R232, 0x5410, R228 ;  /* 0x00005410e8047816 */ /* 0x000fe400000000e4 */
[----:B------:R-:W-:Y:S01]  /*18ed0*/  PRMT R5, R146, 0x5410, R250 ;  /* 0x0000541092057816 */ /* 0x000fe200000000fa */
[----:B------:R-:W0:Y:S01]  /*18ee0*/  S2R R232, SR_TID.X ;  /* 0x0000000000e87919 */ /* 0x000e220000002100 */
[----:B------:R-:W-:-:S02]  /*18ef0*/  PRMT R6, R9, 0x5410, R8 ;  /* 0x0000541009067816 */ /* 0x000fc40000000008 */
[----:B------:R-:W-:Y:S01]  /*18f00*/  PRMT R7, R7, 0x5410, R3 ;  /* 0x0000541007077816 */ /* 0x000fe20000000003 */
[----:B------:R-:W4:Y:S01]  /*18f10*/  LDL.LU R146, [R1+0x1374] ;  /* 0x0013740001927983 */ /* 0x000f220000300800 */
[----:B------:R-:W-:-:S03]  /*18f20*/  LOP3.LUT R3, R137, 0xffff, RZ, 0xc0, !PT ;  /* 0x0000ffff89037812 */ /* 0x000fc600078ec0ff */
[----:B--2---:R1:W-:Y:S02]  /*18f30*/  STS.128 [R152+UR58], R4 ;  /* 0x0000000498007988 */ /* 0x0043e40008000c3a */
[----:B-1----:R-:W-:Y:S02]  /*18f40*/  LOP3.LUT R6, R140, 0xffff, RZ, 0xc0, !PT ;  /* 0x0000ffff8c067812 */ /* 0x002fe400078ec0ff */
[----:B------:R-:W-:Y:S01]  /*18f50*/  LOP3.LUT R5, R139, 0xffff, RZ, 0xc0, !PT ;  /* 0x0000ffff8b057812 */ /* 0x000fe200078ec0ff */
[----:B------:R-:W2:Y:S01]  /*18f60*/  LDL.LU R140, [R1+0x1370] ;  /* 0x00137000018c7983 */ /* 0x000ea20000300800 */
[----:B------:R-:W-:Y:S02]  /*18f70*/  LOP3.LUT R4, R138, 0xffff, RZ, 0xc0, !PT ;  /* 0x0000ffff8a047812 */ /* 0x000fe400078ec0ff */
[----:B------:R-:W-:Y:S01]  /*18f80*/  PRMT R228, R6, 0x3340, R5 ;  /* 0x0000334006e47816 */ /* 0x000fe20000000005 */
[----:B------:R-:W4:Y:S01]  /*18f90*/  LDL.LU R139, [R1+0x136c] ;  /* 0x00136c00018b7983 */ /* 0x000f220000300800 */
[----:B------:R-:W-:-:S02]  /*18fa0*/  PRMT R224, R4, 0x3340, R3 ;  /* 0x0000334004e07816 */ /* 0x000fc40000000003 */
[----:B------:R-:W-:Y:S01]  /*18fb0*/  LOP3.LUT R6, R136, 0xffff, RZ, 0xc0, !PT ;  /* 0x0000ffff88067812 */ /* 0x000fe200078ec0ff */
[----:B------:R-:W2:Y:S01]  /*18fc0*/  LDL.LU R138, [R1+0x1368] ;  /* 0x00136800018a7983 */ /* 0x000ea20000300800 */
[----:B------:R-:W-:Y:S02]  /*18fd0*/  LOP3.LUT R5, R135, 0xffff, RZ, 0xc0, !PT ;  /* 0x0000ffff87057812 */ /* 0x000fe400078ec0ff */
[----:B------:R-:W-:Y:S01]  /*18fe0*/  LOP3.LUT R4, R134, 0xffff, RZ, 0xc0, !PT ;  /* 0x0000ffff86047812 */ /* 0x000fe200078ec0ff */
[----:B------:R-:W4:Y:S01]  /*18ff0*/  LDL.LU R137, [R1+0x1364] ;  /* 0x0013640001897983 */ /* 0x000f220000300800 */
[----:B------:R-:W-:Y:S02]  /*19000*/  LOP3.LUT R3, R133, 0xffff, RZ, 0xc0, !PT ;  /* 0x0000ffff85037812 */ /* 0x000fe400078ec0ff */
[----:B------:R-:W-:Y:S01]  /*19010*/  PRMT R216, R6, 0x3340, R5 ;  /* 0x0000334006d87816 */ /* 0x000fe20000000005 */
[----:B------:R-:W2:Y:S01]  /*19020*/  LDL.LU R136, [R1+0x1360] ;  /* 0x0013600001887983 */ /* 0x000ea20000300800 */
[----:B------:R-:W-:-:S02]  /*19030*/  PRMT R21, R4, 0x3340, R3 ;  /* 0x0000334004157816 */ /* 0x000fc40000000003 */
[----:B------:R-:W-:Y:S01]  /*19040*/  LOP3.LUT R6, R124, 0xffff, RZ, 0xc0, !PT ;  /* 0x0000ffff7c067812 */ /* 0x000fe200078ec0ff */
[----:B------:R-:W4:Y:S01]  /*19050*/  LDL.LU R135, [R1+0x135c] ;  /* 0x00135c0001877983 */ /* 0x000f220000300800 */
[----:B------:R-:W-:Y:S02]  /*19060*/  LOP3.LUT R5, R123, 0xffff, RZ, 0xc0, !PT ;  /* 0x0000ffff7b057812 */ /* 0x000fe400078ec0ff */
        /* <DEDUP_REMOVED lines=15> */
[----:B------:R-:W-:Y:S01]  /*19160*/  PRMT R4, R228, 0x5410, R224 ;  /* 0x00005410e4047816 */ /* 0x000fe200000000e0 */
[----:B------:R-:W4:Y:S01]  /*19170*/  LDL.LU R121, [R1+0x1344] ;  /* 0x0013440001797983 */ /* 0x000f220000300800 */
[----:B------:R-:W-:Y:S02]  /*19180*/  PRMT R5, R216, 0x5410, R21 ;  /* 0x00005410d8057816 */ /* 0x000fe40000000015 */
[----:B------:R-:W-:Y:S01]  /*19190*/  PRMT R6, R9, 0x5410, R8 ;  /* 0x0000541009067816 */ /* 0x000fe20000000008 */
[----:B------:R-:W2:Y:S01]  /*191a0*/  LDL.LU R120, [R1+0x1340] ;  /* 0x0013400001787983 */ /* 0x000ea20000300800 */
[----:B------:R-:W-:Y:S02]  /*191b0*/  PRMT R7, R7, 0x5410, R3 ;  /* 0x0000541007077816 */ /* 0x000fe40000000003 */
[----:B0-----:R-:W-:-:S03]  /*191c0*/  LOP3.LUT R3, R232, 0x7f, RZ, 0xc0, !PT ;  /* 0x0000007fe8037812 */ /* 0x001fc600078ec0ff */
[----:B------:R0:W-:Y:S01]  /*191d0*/  STS.128 [R152+UR58+0x4000], R4 ;  /* 0x0040000498007988 */ /* 0x0001e20008000c3a */
[----:B------:R-:W-:Y:S02]  /*191e0*/  ISETP.GE.AND P0, PT, R3, R0, PT ;  /* 0x000000000300720c */ /* 0x000fe40003f06270 */
[----:B------:R-:W-:Y:S02]  /*191f0*/  LOP3.LUT R3, R235, 0xffff, RZ, 0xc0, !PT ;  /* 0x0000ffffeb037812 */ /* 0x000fe400078ec0ff */
[----:B------:R-:W-:-:S04]  /*19200*/  LOP3.LUT R0, R231, 0xffff, RZ, 0xc0, !PT ;  /* 0x0000ffffe7007812 */ /* 0x000fc800078ec0ff */
[----:B------:R-:W-:Y:S02]  /*19210*/  PRMT R21, R3, 0x3340, R0 ;  /* 0x0000334003157816 */ /* 0x000fe40000000000 */
[----:B0-----:R-:W-:Y:S01]  /*19220*/  LOP3.LUT R5, R244, 0xffff, RZ, 0xc0, !PT ;  /* 0x0000fffff4057812 */ /* 0x001fe200078ec0ff */
[----:B------:R-:W4:Y:S01]  /*19230*/  LDL.LU R152, [R1+0x1f0] ;  /* 0x0001f00001987983 */ /* 0x000f220000300800 */
[----:B------:R-:W-:-:S04]  /*19240*/  LOP3.LUT R4, R239, 0xffff, RZ, 0xc0, !PT ;  /* 0x0000ffffef047812 */ /* 0x000fc800078ec0ff */
[----:B------:R-:W-:Y:S02]  /*19250*/  PRMT R216, R5, 0x3340, R4 ;  /* 0x0000334005d87816 */ /* 0x000fe40000000004 */
[----:B------:R-:W-:Y:S02]  /*19260*/  LOP3.LUT R5, R227, 0xffff, RZ, 0xc0, !PT ;  /* 0x0000ffffe3057812 */ /* 0x000fe400078ec0ff */
[----:B------:R-:W-:Y:S02]  /*19270*/  LOP3.LUT R4, R223, 0xffff, RZ, 0xc0, !PT ;  /* 0x0000ffffdf047812 */ /* 0x000fe400078ec0ff */
[----:B------:R-:W-:Y:S02]  /*19280*/  LOP3.LUT R0, R20, 0xffff, RZ, 0xc0, !PT ;  /* 0x0000ffff14007812 */ /* 0x000fe400078ec0ff */
[----:B------:R-:W-:Y:S02]  /*19290*/  PRMT R20, R5, 0x3340, R4 ;  /* 0x0000334005147816 */ /* 0x000fe40000000004 */
[----:B------:R-:W-:-:S02]  /*192a0*/  LOP3.LUT R5, R18, 0xffff, RZ, 0xc0, !PT ;  /* 0x0000ffff12057812 */ /* 0x000fc400078ec0ff */
[----:B------:R-:W-:Y:S01]  /*192b0*/  LOP3.LUT R4, R16, 0xffff, RZ, 0xc0, !PT ;  /* 0x0000ffff10047812 */ /* 0x000fe200078ec0ff */
[----:B------:R-:W4:Y:S01]  /*192c0*/  LDL R18, [R1+0x4ec] ;  /* 0x0004ec0001127983 */ /* 0x000f220000100800 */
[----:B------:R-:W-:Y:S02]  /*192d0*/  LOP3.LUT R3, R23, 0xffff, RZ, 0xc0, !PT ;  /* 0x0000ffff17037812 */ /* 0x000fe400078ec0ff */
[----:B------:R-:W-:Y:S01]  /*192e0*/  PRMT R8, R5, 0x3340, R4 ;  /* 0x0000334005087816 */ /* 0x000fe20000000004 */
[----:B------:R-:W4:Y:S01]  /*192f0*/  LDL R23, [R1+0xdf8] ;  /* 0x000df80001177983 */ /* 0x000f220000100800 */
[----:B------:R-:W-:Y:S02]  /*19300*/  PRMT R9, R3, 0x3340, R0 ;  /* 0x0000334003097816 */ /* 0x000fe40000000000 */
[----:B------:R-:W-:Y:S01]  /*19310*/  LOP3.LUT R5, R13, 0xffff, RZ, 0xc0, !PT ;  /* 0x0000ffff0d057812 */ /* 0x000fe200078ec0ff */
[----:B------:R-:W4:Y:S01]  /*19320*/  LDL R16, [R1+0x4e8] ;  /* 0x0004e80001107983 */ /* 0x000f220000100800 */
[----:B------:R-:W-:-:S02]  /*19330*/  LOP3.LUT R4, R12, 0xffff, RZ, 0xc0, !PT ;  /* 0x0000ffff0c047812 */ /* 0x000fc400078ec0ff */
[----:B------:R-:W-:Y:S01]  /*19340*/  LOP3.LUT R3, R15, 0xffff, RZ, 0xc0, !PT ;  /* 0x0000ffff0f037812 */ /* 0x000fe200078ec0ff */
[----:B------:R-:W4:Y:S01]  /*19350*/  LDL R13, [R1+0x56c] ;  /* 0x00056c00010d7983 */ /* 0x000f220000100800 */
[----:B------:R-:W-:Y:S02]  /*19360*/  LOP3.LUT R0, R14, 0xffff, RZ, 0xc0, !PT ;  /* 0x0000ffff0e007812 */ /* 0x000fe400078ec0ff */
[----:B------:R-:W-:Y:S01]  /*19370*/  PRMT R7, R5, 0x3340, R4 ;  /* 0x0000334005077816 */ /* 0x000fe20000000004 */
[----:B------:R-:W4:Y:S01]  /*19380*/  LDL R12, [R1+0x568] ;  /* 0x00056800010c7983 */ /* 0x000f220000100800 */
[----:B------:R-:W-:Y:S02]  /*19390*/  PRMT R6, R3, 0x3340, R0 ;  /* 0x0000334003067816 */ /* 0x000fe40000000000 */
[----:B------:R-:W-:Y:S01]  /*193a0*/  PRMT R5, R20, 0x5410, R9 ;  /* 0x0000541014057816 */ /* 0x000fe20000000009 */
[----:B------:R-:W4:Y:S01]  /*193b0*/  LDL R15, [R1+0x52c] ;  /* 0x00052c00010f7983 */ /* 0x000f220000100800 */
[----:B------:R-:W-:-:S02]  /*193c0*/  LOP3.LUT R3, R11, 0xffff, RZ, 0xc0, !PT ;  /* 0x0000ffff0b037812 */ /* 0x000fc400078ec0ff */
[----:B------:R-:W-:Y:S01]  /*193d0*/  LOP3.LUT R0, R10, 0xffff, RZ, 0xc0, !PT ;  /* 0x0000ffff0a007812 */ /* 0x000fe200078ec0ff */
[----:B------:R-:W4:Y:S01]  /*193e0*/  LDL R9, [R1+0x1f4] ;  /* 0x0001f40001097983 */ /* 0x000f220000100800 */
[----:B------:R-:W-:Y:S02]  /*193f0*/  PRMT R4, R216, 0x5410, R21 ;  /* 0x00005410d8047816 */ /* 0x000fe40000000015 */
[----:B------:R-:W-:Y:S01]  /*19400*/  PRMT R0, R3, 0x3340, R0 ;  /* 0x0000334003007816 */ /* 0x000fe20000000000 */
[----:B------:R-:W4:Y:S04]  /*19410*/  LDL R21, [R1+0x900] ;  /* 0x0009000001157983 */ /* 0x000f280000100800 */
[----:B------:R-:W4:Y:S04]  /*19420*/  LDL R3, [R1+0x904] ;  /* 0x0009040001037983 */ /* 0x000f280000100800 */
[----:B------:R-:W4:Y:S04]  /*19430*/  LDL R11, [R1+0x5ac] ;  /* 0x0005ac00010b7983 */ /* 0x000f280000100800 */
[----:B------:R-:W4:Y:S04]  /*19440*/  LDL R10, [R1+0x5a8] ;  /* 0x0005a800010a7983 */ /* 0x000f280000100800 */
[----:B------:R-:W4:Y:S01]  /*19450*/  LDL R14, [R1+0x528] ;  /* 0x00052800010e7983 */ /* 0x000f220000100800 */
[----:B------:R-:W-:-:S02]  /*19460*/  PRMT R6, R8, 0x5410, R6 ;  /* 0x0000541008067816 */ /* 0x000fc40000000006 */
[----:B------:R-:W-:Y:S02]  /*19470*/  PRMT R7, R7, 0x5410, R0 ;  /* 0x0000541007077816 */ /* 0x000fe40000000000 */
[----:B---3--:R-:W-:Y:S02]  /*19480*/  PRMT R149, RZ, 0x7610, R149 ;  /* 0x00007610ff957816 */ /* 0x008fe40000000095 */
[----:B------:R-:W-:Y:S02]  /*19490*/  LOP3.LUT R0, R129, 0xffff, RZ, 0xc0, !PT ;  /* 0x0000ffff81007812 */ /* 0x000fe400078ec0ff */
[----:B--2---:R-:W-:Y:S02]  /*194a0*/  PRMT R120, RZ, 0x7610, R120 ;  /* 0x00007610ff787816 */ /* 0x004fe40000000078 */
[----:B----4-:R-:W-:Y:S02]  /*194b0*/  PRMT R121, RZ, 0x7610, R121 ;  /* 0x00007610ff797816 */ /* 0x010fe40000000079 */
[----:B------:R-:W-:-:S02]  /*194c0*/  PRMT R122, RZ, 0x7610, R122 ;  /* 0x00007610ff7a7816 */ /* 0x000fc4000000007a */
[----:B------:R-:W-:Y:S02]  /*194d0*/  PRMT R123, RZ, 0x7610, R123 ;  /* 0x00007610ff7b7816 */ /* 0x000fe4000000007b */
[----:B------:R-:W-:Y:S01]  /*194e0*/  PRMT R124, RZ, 0x7610, R124 ;  /* 0x00007610ff7c7816 */ /* 0x000fe2000000007c */
[----:B------:R0:W-:Y:S02]  /*194f0*/  STS.128 [R23+UR58], R4 ;  /* 0x0000000417007988 */ /* 0x0001e40008000c3a */
[----:B0-----:R-:W-:Y:S02]  /*19500*/  @!P0 IMAD.MOV.U32 R5, RZ, RZ, R152 ;  /* 0x000000ffff058224 */ /* 0x001fe400078e0098 */
[----:B------:R-:W-:-:S05]  /*19510*/  @!P0 IMAD.MOV.U32 R4, RZ, RZ, R9 ;  /* 0x000000ffff048224 */ /* 0x000fca00078e0009 */
[----:B------:R0:W2:Y:S02]  /*19520*/  @!P0 LDG.E.U8 R149, desc[UR56][R4.64] ;  /* 0x0000003804958981 */ /* 0x0000a4000c1e1100 */
[----:B0-----:R-:W-:Y:S02]  /*19530*/  @!P0 IMAD.MOV.U32 R4, RZ, RZ, R3 ;  /* 0x000000ffff048224 */ /* 0x001fe400078e0003 */
[----:B------:R-:W-:-:S05]  /*19540*/  @!P0 IMAD.MOV.U32 R5, RZ, RZ, R21 ;  /* 0x000000ffff058224 */ /* 0x000fca00078e0015 */
[----:B------:R0:W3:Y:S02]  /*19550*/  @!P0 LDG.E.U8 R120, desc[UR56][R4.64] ;  /* 0x0000003804788981 */ /* 0x0000e4000c1e1100 */
[----:B0-----:R-:W-:Y:S02]  /*19560*/  @!P0 IMAD.MOV.U32 R4, RZ, RZ, R11 ;  /* 0x000000ffff048224 */ /* 0x001fe400078e000b */
[----:B------:R-:W-:-:S05]  /*19570*/  @!P0 IMAD.MOV.U32 R5, RZ, RZ, R10 ;  /* 0x000000ffff058224 */ /* 0x000fca00078e000a */
[----:B------:R0:W4:Y:S02]  /*19580*/  @!P0 LDG.E.U8 R121, desc[UR56][R4.64] ;  /* 0x0000003804798981 */ /* 0x000124000c1e1100 */
[----:B0-----:R-:W-:Y:S02]  /*19590*/  @!P0 IMAD.MOV.U32 R4, RZ, RZ, R13 ;  /* 0x000000ffff048224 */ /* 0x001fe400078e000d */
[----:B------:R-:W-:-:S05]  /*195a0*/  @!P0 IMAD.MOV.U32 R5, RZ, RZ, R12 ;  /* 0x000000ffff058224 */ /* 0x000fca00078e000c */
[----:B------:R0:W2:Y:S02]  /*195b0*/  @!P0 LDG.E.U8 R122, desc[UR56][R4.64] ;  /* 0x00000038047a8981 */ /* 0x0000a4000c1e1100 */
[----:B0-----:R-:W-:Y:S02]  /*195c0*/  @!P0 IMAD.MOV.U32 R4, RZ, RZ, R15 ;  /* 0x000000ffff048224 */ /* 0x001fe400078e000f */
[----:B------:R-:W-:-:S05]  /*195d0*/  @!P0 IMAD.MOV.U32 R5, RZ, RZ, R14 ;  /* 0x000000ffff058224 */ /* 0x000fca00078e000e */
[----:B------:R0:W2:Y:S01]  /*195e0*/  @!P0 LDG.E.U8 R123, desc[UR56][R4.64] ;  /* 0x00000038047b8981 */ /* 0x0000a2000c1e1100 */
[----:B------:R-:W-:Y:S01]  /*195f0*/  LOP3.LUT R3, R130, 0xffff, RZ, 0xc0, !PT ;  /* 0x0000ffff82037812 */ /* 0x000fe200078ec0ff */
[----:B0-----:R-:W-:Y:S02]  /*19600*/  @!P0 IMAD.MOV.U32 R4, RZ, RZ, R18 ;  /* 0x000000ffff048224 */ /* 0x001fe400078e0012 */
[----:B------:R-:W-:-:S05]  /*19610*/  @!P0 IMAD.MOV.U32 R5, RZ, RZ, R16 ;  /* 0x000000ffff058224 */ /* 0x000fca00078e0010 */
[----:B------:R0:W2:Y:S01]  /*19620*/  @!P0 LDG.E.U8 R124, desc[UR56][R4.64] ;  /* 0x00000038047c8981 */ /* 0x0000a2000c1e1100 */
[----:B------:R-:W-:Y:S02]  /*19630*/  PRMT R11, R3, 0x3340, R0 ;  /* 0x00003340030b7816 */ /* 0x000fe40000000000 */
[----:B0-----:R-:W-:Y:S02]  /*19640*/  LOP3.LUT R5, R132, 0xffff, RZ, 0xc0, !PT ;  /* 0x0000ffff84057812 */ /* 0x001fe400078ec0ff */
[----:B------:R-:W-:Y:S01]  /*19650*/  LOP3.LUT R4, R131, 0xffff, RZ, 0xc0, !PT ;  /* 0x0000ffff83047812 */ /* 0x000fe200078ec0ff */
[----:B------:R-:W3:Y:S03]  /*19660*/  LDL.LU R132, [R1+0x133c] ;  /* 0x00133c0001847983 */ /* 0x000ee60000300800 */
[----:B------:R-:W-:Y:S01]  /*19670*/  PRMT R12, R5, 0x3340, R4 ;  /* 0x00003340050c7816 */ /* 0x000fe20000000004 */
[----:B------:R-:W4:Y:S01]  /*19680*/  LDL.LU R131, [R1+0x1338] ;  /* 0x0013380001837983 */ /* 0x000f220000300800 */
[----:B------:R-:W-:-:S03]  /*19690*/  LOP3.LUT R5, R128, 0xffff, RZ, 0xc0, !PT ;  /* 0x0000ffff80057812 */ /* 0x000fc600078ec0ff */
[----:B------:R-:W2:Y:S01]  /*196a0*/  LDL.LU R130, [R1+0x1334] ;  /* 0x0013340001827983 */ /* 0x000ea20000300800 */
[----:B------:R-:W-:-:S03]  /*196b0*/  LOP3.LUT R4, R127, 0xffff, RZ, 0xc0, !PT ;  /* 0x0000ffff7f047812 */ /* 0x000fc600078ec0ff */
[----:B------:R-:W3:Y:S01]  /*196c0*/  LDL.LU R129, [R1+0x1330] ;  /* 0x0013300001817983 */ /* 0x000ee20000300800 */
[----:B------:R-:W-:-:S03]  /*196d0*/  LOP3.LUT R3, R126, 0xffff, RZ, 0xc0, !PT ;  /* 0x0000ffff7e037812 */ /* 0x000fc600078ec0ff */
[----:B------:R-:W4:Y:S04]  /*196e0*/  LDL.LU R128, [R1+0x132c] ;  /* 0x00132c0001807983 */ /* 0x000f280000300800 */
[----:B------:R-:W2:Y:S04]  /*196f0*/  LDL.LU R127, [R1+0x1328] ;  /* 0x00132800017f7983 */ /* 0x000ea80000300800 */
[----:B------:R-:W3:Y:S04]  /*19700*/  LDL R14, [R1+0x4ac] ;  /* 0x0004ac00010e7983 */ /* 0x000ee80000100800 */
[----:B------:R-:W4:Y:S04]  /*19710*/  LDL.LU R126, [R1+0x1324] ;  /* 0x00132400017e7983 */ /* 0x000f280000300800 */
[----:B------:R-:W2:Y:S01]  /*19720*/  LDL R15, [R1+0x4a8] ;  /* 0x0004a800010f7983 */ /* 0x000ea20000100800 */
[----:B------:R-:W-:-:S03]  /*19730*/  LOP3.LUT R0, R125, 0xffff, RZ, 0xc0, !PT ;  /* 0x0000ffff7d007812 */ /* 0x000fc600078ec0ff */
[----:B------:R-:W4:Y:S04]  /*19740*/  LDL.LU R125, [R1+0x1320] ;  /* 0x00132000017d7983 */ /* 0x000f280000300800 */
[----:B------:R-:W4:Y:S01]  /*19750*/  LDL R13, [R1+0x46c] ;  /* 0x00046c00010d7983 */ /* 0x000f220000100800 */
[----:B------:R-:W-:Y:S02]  /*19760*/  PRMT R10, R5, 0x3340, R4 ;  /* 0x00003340050a7816 */ /* 0x000fe40000000004 */
[----:B------:R-:W-:Y:S01]  /*19770*/  PRMT R9, R3, 0x3340, R0 ;  /* 0x0000334003097816 */ /* 0x000fe20000000000 */
[----:B------:R-:W4:Y:S01]  /*19780*/  LDL R20, [R1+0x468] ;  /* 0x0004680001147983 */ /* 0x000f220000100800 */
[----:B------:R-:W-:Y:S02]  /*19790*/  LOP3.LUT R5, R252, 0xffff, RZ, 0xc0, !PT ;  /* 0x0000fffffc057812 */ /* 0x000fe400078ec0ff */
[----:B------:R-:W-:Y:S01]  /*197a0*/  LOP3.LUT R4, R248, 0xffff, RZ, 0xc0, !PT ;  /* 0x0000fffff8047812 */ /* 0x000fe200078ec0ff */
[----:B------:R-:W4:Y:S01]  /*197b0*/  LDL R18, [R1+0x428] ;  /* 0x0004280001127983 */ /* 0x000f220000100800 */
[----:B------:R-:W-:-:S02]  /*197c0*/  LOP3.LUT R3, R243, 0xffff, RZ, 0xc0, !PT ;  /* 0x0000fffff3037812 */ /* 0x000fc400078ec0ff */
[----:B------:R-:W-:Y:S01]  /*197d0*/  LOP3.LUT R0, R238, 0xffff, RZ, 0xc0, !PT ;  /* 0x0000ffffee007812 */ /* 0x000fe200078ec0ff */
[----:B------:R-:W4:Y:S01]  /*197e0*/  LDL R16, [R1+0x42c] ;  /* 0x00042c0001107983 */ /* 0x000f220000100800 */
[----:B------:R-:W-:Y:S02]  /*197f0*/  PRMT R8, R5, 0x3340, R4 ;  /* 0x0000334005087816 */ /* 0x000fe40000000004 */
[----:B------:R-:W-:Y:S02]  /*19800*/  PRMT R6, R3, 0x3340, R0 ;  /* 0x0000334003067816 */ /* 0x000fe40000000000 */
[----:B------:R-:W-:Y:S02]  /*19810*/  LOP3.LUT R5, R234, 0xffff, RZ, 0xc0, !PT ;  /* 0x0000ffffea057812 */ /* 0x000fe400078ec0ff */
[----:B------:R-:W-:Y:S02]  /*19820*/  LOP3.LUT R4, R230, 0xffff, RZ, 0xc0, !PT ;  /* 0x0000ffffe6047812 */ /* 0x000fe400078ec0ff */
[----:B------:R-:W-:-:S02]  /*19830*/  LOP3.LUT R3, R226, 0xffff, RZ, 0xc0, !PT ;  /* 0x0000ffffe2037812 */ /* 0x000fc400078ec0ff */
[----:B------:R-:W-:Y:S02]  /*19840*/  LOP3.LUT R0, R222, 0xffff, RZ, 0xc0, !PT ;  /* 0x0000ffffde007812 */ /* 0x000fe400078ec0ff */
[----:B------:R-:W-:Y:S02]  /*19850*/  PRMT R7, R5, 0x3340, R4 ;  /* 0x0000334005077816 */ /* 0x000fe40000000004 */
[----:B------:R-:W-:Y:S02]  /*19860*/  PRMT R0, R3, 0x3340, R0 ;  /* 0x0000334003007816 */ /* 0x000fe40000000000 */
[----:B------:R-:W-:Y:S01]  /*19870*/  PRMT R5, R10, 0x5410, R9 ;  /* 0x000054100a057816 */ /* 0x000fe20000000009 */
[----:B------:R-:W4:Y:S01]  /*19880*/  LDL R3, [R1+0x328] ;  /* 0x0003280001037983 */ /* 0x000f220000100800 */
[----:B------:R-:W-:Y:S02]  /*19890*/  PRMT R6, R8, 0x5410, R6 ;  /* 0x0000541008067816 */ /* 0x000fe40000000006 */
[----:B------:R-:W-:Y:S01]  /*198a0*/  PRMT R4, R12, 0x5410, R11 ;  /* 0x000054100c047816 */ /* 0x000fe2000000000b */
[----:B------:R-:W4:Y:S01]  /*198b0*/  LDL R10, [R1+0x36c] ;  /* 0x00036c00010a7983 */ /* 0x000f220000100800 */
[----:B------:R-:W-:-:S03]  /*198c0*/  PRMT R7, R7, 0x5410, R0 ;  /* 0x0000541007077816 */ /* 0x000fc60000000000 */
[----:B------:R-:W4:Y:S04]  /*198d0*/  LDL R12, [R1+0x3ac] ;  /* 0x0003ac00010c7983 */ /* 0x000f280000100800 */
[----:B------:R0:W-:Y:S04]  /*198e0*/  STS.128 [R23+UR58+0x4000], R4 ;  /* 0x0040000417007988 */ /* 0x0001e80008000c3a */
[----:B------:R-:W4:Y:S04]  /*198f0*/  LDL R11, [R1+0x368] ;  /* 0x00036800010b7983 */ /* 0x000f280000100800 */
[----:B------:R-:W4:Y:S04]  /*19900*/  LDL R0, [R1+0x32c] ;  /* 0x00032c0001007983 */ /* 0x000f280000100800 */
[----:B0-----:R-:W4:Y:S04]  /*19910*/  LDL R7, [R1+0x2a8] ;  /* 0x0002a80001077983 */ /* 0x001f280000100800 */
[----:B------:R-:W4:Y:S01]  /*19920*/  LDL R6, [R1+0x2ac] ;  /* 0x0002ac0001067983 */ /* 0x000f220000100800 */
[----:B---3--:R-:W-:-:S03]  /*19930*/  @!P0 IMAD.MOV.U32 R8, RZ, RZ, R14 ;  /* 0x000000ffff088224 */ /* 0x008fc600078e000e */
[----:B------:R-:W3:Y:S01]  /*19940*/  LDL R14, [R1+0x3ec] ;  /* 0x0003ec00010e7983 */ /* 0x000ee20000100800 */
[----:B--2---:R-:W-:-:S03]  /*19950*/  @!P0 IMAD.MOV.U32 R9, RZ, RZ, R15 ;  /* 0x000000ffff098224 */ /* 0x004fc600078e000f */
[----:B------:R-:W2:Y:S01]  /*19960*/  LDL R15, [R1+0x3e8] ;  /* 0x0003e800010f7983 */ /* 0x000ea20000100800 */
[----:B----4-:R-:W-:-:S03]  /*19970*/  @!P0 IMAD.MOV.U32 R4, RZ, RZ, R13 ;  /* 0x000000ffff048224 */ /* 0x010fc600078e000d */
[----:B------:R-:W4:Y:S01]  /*19980*/  LDL R13, [R1+0x3a8] ;  /* 0x0003a800010d7983 */ /* 0x000f220000100800 */
[----:B------:R-:W-:Y:S01]  /*19990*/  PRMT R126, RZ, 0x7610, R126 ;  /* 0x00007610ff7e7816 */ /* 0x000fe2000000007e */
[----:B------:R-:W-:Y:S01]  /*199a0*/  @!P0 IMAD.MOV.U32 R5, RZ, RZ, R20 ;  /* 0x000000ffff058224 */ /* 0x000fe200078e0014 */
[----:B------:R-:W-:-:S04]  /*199b0*/  PRMT R127, RZ, 0x7610, R127 ;  /* 0x00007610ff7f7816 */ /* 0x000fc8000000007f */
[----:B------:R0:W4:Y:S01]  /*199c0*/  @!P0 LDG.E.U8 R126, desc[UR56][R4.64] ;  /* 0x00000038047e8981 */ /* 0x000122000c1e1100 */
[----:B------:R-:W-:Y:S02]  /*199d0*/  PRMT R128, RZ, 0x7610, R128 ;  /* 0x00007610ff807816 */ /* 0x000fe40000000080 */
[----:B------:R-:W-:Y:S02]  /*199e0*/  PRMT R125, RZ, 0x7610, R125 ;  /* 0x00007610ff7d7816 */ /* 0x000fe4000000007d */
[----:B------:R-:W-:-:S04]  /*199f0*/  PRMT R129, RZ, 0x7610, R129 ;  /* 0x00007610ff817816 */ /* 0x000fc80000000081 */
[----:B------:R-:W4:Y:S01]  /*19a00*/  @!P0 LDG.E.U8 R125, desc[UR56][R8.64] ;  /* 0x00000038087d8981 */ /* 0x000f22000c1e1100 */
[----:B0-----:R-:W-:Y:S02]  /*19a10*/  @!P0 IMAD.MOV.U32 R4, RZ, RZ, R16 ;  /* 0x000000ffff048224 */ /* 0x001fe400078e0010 */
[----:B------:R-:W-:-:S05]  /*19a20*/  @!P0 IMAD.MOV.U32 R5, RZ, RZ, R18 ;  /* 0x000000ffff058224 */ /* 0x000fca00078e0012 */
[----:B------:R3:W4:Y:S04]  /*19a30*/  @!P0 LDG.E.U8 R127, desc[UR56][R4.64] ;  /* 0x00000038047f8981 */ /* 0x000728000c1e1100 */
[----:B------:R-:W4:Y:S04]  /*19a40*/  LDL R9, [R1+0x2e8] ;  /* 0x0002e80001097983 */ /* 0x000f280000100800 */
[----:B------:R-:W4:Y:S01]  /*19a50*/  LDL R8, [R1+0x2ec] ;  /* 0x0002ec0001087983 */ /* 0x000f220000100800 */
[----:B------:R-:W-:Y:S01]  /*19a60*/  PRMT R130, RZ, 0x7610, R130 ;  /* 0x00007610ff827816 */ /* 0x000fe20000000082 */
[----:B---3--:R-:W-:-:S02]  /*19a70*/  @!P0 IMAD.MOV.U32 R4, RZ, RZ, R14 ;  /* 0x000000ffff048224 */ /* 0x008fc400078e000e */
[----:B------:R-:W3:Y:S01]  /*19a80*/  LDL R14, [R1+0x22c] ;  /* 0x00022c00010e7983 */ /* 0x000ee20000100800 */
[----:B--2---:R-:W-:-:S03]  /*19a90*/  @!P0 IMAD.MOV.U32 R5, RZ, RZ, R15 ;  /* 0x000000ffff058224 */ /* 0x004fc600078e000f */
[----:B------:R-:W2:Y:S04]  /*19aa0*/  LDL R15, [R1+0x228] ;  /* 0x00022800010f7983 */ /* 0x000ea80000100800 */
[----:B------:R0:W2:Y:S02]  /*19ab0*/  @!P0 LDG.E.U8 R128, desc[UR56][R4.64] ;  /* 0x0000003804808981 */ /* 0x0000a4000c1e1100 */
[----:B0-----:R-:W-:Y:S02]  /*19ac0*/  @!P0 IMAD.MOV.U32 R4, RZ, RZ, R12 ;  /* 0x000000ffff048224 */ /* 0x001fe400078e000c */
[----:B----4-:R-:W-:Y:S01]  /*19ad0*/  @!P0 IMAD.MOV.U32 R5, RZ, RZ, R13 ;  /* 0x000000ffff058224 */ /* 0x010fe200078e000d */
[----:B------:R-:W4:Y:S04]  /*19ae0*/  LDL R12, [R1+0x8e4] ;  /* 0x0008e400010c7983 */ /* 0x000f280000100800 */
[----:B------:R0:W4:Y:S04]  /*19af0*/  @!P0 LDG.E.U8 R129, desc[UR56][R4.64] ;  /* 0x0000003804818981 */ /* 0x000128000c1e1100 */
[----:B------:R-:W4:Y:S01]  /*19b00*/  LDL R13, [R1+0x5c0] ;  /* 0x0005c000010d7983 */ /* 0x000f220000100800 */
[----:B0-----:R-:W-:-:S02]  /*19b10*/  @!P0 IMAD.MOV.U32 R4, RZ, RZ, R10 ;  /* 0x000000ffff048224 */ /* 0x001fc400078e000a */
[----:B------:R-:W-:Y:S01]  /*19b20*/  @!P0 IMAD.MOV.U32 R5, RZ, RZ, R11 ;  /* 0x000000ffff058224 */ /* 0x000fe200078e000b */
[----:B------:R-:W-:Y:S01]  /*19b30*/  PRMT R131, RZ, 0x7610, R131 ;  /* 0x00007610ff837816 */ /* 0x000fe20000000083 */
[----:B------:R-:W4:Y:S04]  /*19b40*/  LDL R11, [R1+0x5a0] ;  /* 0x0005a000010b7983 */ /* 0x000f280000100800 */
[----:B------:R0:W4:Y:S04]  /*19b50*/  @!P0 LDG.E.U8 R130, desc[UR56][R4.64] ;  /* 0x0000003804828981 */ /* 0x000128000c1e1100 */
[----:B------:R-:W4:Y:S01]  /*19b60*/  LDL R10, [R1+0x5a4] ;  /* 0x0005a400010a7983 */ /* 0x000f220000100800 */
[----:B0-----:R-:W-:-:S02]  /*19b70*/  @!P0 IMAD.MOV.U32 R4, RZ, RZ, R0 ;  /* 0x000000ffff048224 */ /* 0x001fc400078e0000 */
[----:B------:R-:W-:Y:S01]  /*19b80*/  @!P0 IMAD.MOV.U32 R5, RZ, RZ, R3 ;  /* 0x000000ffff058224 */ /* 0x000fe200078e0003 */
[----:B------:R-:W3:Y:S04]  /*19b90*/  LDL R0, [R1+0x26c] ;  /* 0x00026c0001007983 */ /* 0x000ee80000100800 */
[----:B------:R-:W2:Y:S01]  /*19ba0*/  LDL R3, [R1+0x268] ;  /* 0x0002680001037983 */ /* 0x000ea20000100800 */
[----:B------:R-:W-:-:S03]  /*19bb0*/  PRMT R132, RZ, 0x7610, R132 ;  /* 0x00007610ff847816 */ /* 0x000fc60000000084 */
[----:B------:R0:W4:Y:S01]  /*19bc0*/  @!P0 LDG.E.U8 R131, desc[UR56][R4.64] ;  /* 0x0000003804838981 */ /* 0x000122000c1e1100 */
[----:B------:R-:W-:Y:S01]  /*19bd0*/  PRMT R133, RZ, 0x7610, R133 ;  /* 0x00007610ff857816 */ /* 0x000fe20000000085 */
[----:B0-----:R-:W-:Y:S02]  /*19be0*/  @!P0 IMAD.MOV.U32 R4, RZ, RZ, R8 ;  /* 0x000000ffff048224 */ /* 0x001fe400078e0008 */
[----:B------:R-:W-:Y:S01]  /*19bf0*/  @!P0 IMAD.MOV.U32 R5, RZ, RZ, R9 ;  /* 0x000000ffff058224 */ /* 0x000fe200078e0009 */
[----:B------:R-:W4:Y:S04]  /*19c00*/  LDL R8, [R1+0x564] ;  /* 0x0005640001087983 */ /* 0x000f280000100800 */
[----:B------:R-:W4:Y:S04]  /*19c10*/  LDL R9, [R1+0x560] ;  /* 0x0005600001097983 */ /* 0x000f280000100800 */
[----:B------:R0:W4:Y:S02]  /*19c20*/  @!P0 LDG.E.U8 R132, desc[UR56][R4.64] ;  /* 0x0000003804848981 */ /* 0x000124000c1e1100 */
[----:B0-----:R-:W-:-:S02]  /*19c30*/  @!P0 IMAD.MOV.U32 R4, RZ, RZ, R6 ;  /* 0x000000ffff048224 */ /* 0x001fc400078e0006 */
[----:B------:R-:W-:Y:S01]  /*19c40*/  @!P0 IMAD.MOV.U32 R5, RZ, RZ, R7 ;  /* 0x000000ffff058224 */ /* 0x000fe200078e0007 */
[----:B------:R-:W4:Y:S04]  /*19c50*/  LDL R6, [R1+0x524] ;  /* 0x0005240001067983 */ /* 0x000f280000100800 */
[----:B------:R-:W4:Y:S04]  /*19c60*/  LDL R7, [R1+0x520] ;  /* 0x0005200001077983 */ /* 0x000f280000100800 */
[----:B------:R3:W4:Y:S02]  /*19c70*/  @!P0 LDG.E.U8 R133, desc[UR56][R4.64] ;  /* 0x0000003804858981 */ /* 0x000724000c1e1100 */
[----:B---3--:R-:W-:-:S02]  /*19c80*/  @!P0 IMAD.MOV.U32 R4, RZ, RZ, R0 ;  /* 0x000000ffff048224 */ /* 0x008fc400078e0000 */
[----:B------:R-:W3:Y:S01]  /*19c90*/  LDL R0, [R1+0x4e4] ;  /* 0x0004e40001007983 */ /* 0x000ee20000100800 */
[----:B--2---:R-:W-:-:S03]  /*19ca0*/  @!P0 IMAD.MOV.U32 R5, RZ, RZ, R3 ;  /* 0x000000ffff058224 */ /* 0x004fc600078e0003 */
[----:B------:R-:W2:Y:S01]  /*19cb0*/  LDL R3, [R1+0x4e0] ;  /* 0x0004e00001037983 */ /* 0x000ea20000100800 */
[----:B------:R-:W-:Y:S02]  /*19cc0*/  PRMT R134, RZ, 0x7610, R134 ;  /* 0x00007610ff867816 */ /* 0x000fe40000000086 */
[----:B------:R-:W-:-:S04]  /*19cd0*/  PRMT R135, RZ, 0x7610, R135 ;  /* 0x00007610ff877816 */ /* 0x000fc80000000087 */
[----:B------:R0:W2:Y:S01]  /*19ce0*/  @!P0 LDG.E.U8 R134, desc[UR56][R4.64] ;  /* 0x0000003804868981 */ /* 0x0000a2000c1e1100 */
[----:B------:R-:W-:Y:S01]  /*19cf0*/  PRMT R136, RZ, 0x7610, R136 ;  /* 0x00007610ff887816 */ /* 0x000fe20000000088 */
[----:B0-----:R-:W-:Y:S02]  /*19d00*/  @!P0 IMAD.MOV.U32 R4, RZ, RZ, R14 ;  /* 0x000000ffff048224 */ /* 0x001fe400078e000e */
[----:B------:R-:W-:-:S05]  /*19d10*/  @!P0 IMAD.MOV.U32 R5, RZ, RZ, R15 ;  /* 0x000000ffff058224 */ /* 0x000fca00078e000f */
[----:B------:R4:W2:Y:S01]  /*19d20*/  @!P0 LDG.E.U8 R135, desc[UR56][R4.64] ;  /* 0x0000003804878981 */ /* 0x0008a2000c1e1100 */
[----:B------:R-:W-:Y:S01]  /*19d30*/  PRMT R137, RZ, 0x7610, R137 ;  /* 0x00007610ff897816 */ /* 0x000fe20000000089 */
[----:B----4-:R-:W-:Y:S02]  /*19d40*/  @!P0 IMAD.MOV.U32 R4, RZ, RZ, R12 ;  /* 0x000000ffff048224 */ /* 0x010fe400078e000c */
[----:B------:R-:W-:-:S05]  /*19d50*/  @!P0 IMAD.MOV.U32 R5, RZ, RZ, R13 ;  /* 0x000000ffff058224 */ /* 0x000fca00078e000d */
[----:B------:R0:W4:Y:S01]  /*19d60*/  @!P0 LDG.E.U8 R136, desc[UR56][R4.64] ;  /* 0x0000003804888981 */ /* 0x000122000c1e1100 */
[----:B------:R-:W-:Y:S01]  /*19d70*/  PRMT R138, RZ, 0x7610, R138 ;  /* 0x00007610ff8a7816 */ /* 0x000fe2000000008a */
[----:B0-----:R-:W-:Y:S02]  /*19d80*/  @!P0 IMAD.MOV.U32 R4, RZ, RZ, R10 ;  /* 0x000000ffff048224 */ /* 0x001fe400078e000a */
        /* <DEDUP_REMOVED lines=9> */
[----:B------:R3:W4:Y:S02]  /*19e20*/  @!P0 LDG.E.U8 R139, desc[UR56][R4.64] ;  /* 0x00000038048b8981 */ /* 0x000724000c1e1100 */
[----:B---3--:R-:W-:Y:S02]  /*19e30*/  @!P0 IMAD.MOV.U32 R4, RZ, RZ, R0 ;  /* 0x000000ffff048224 */ /* 0x008fe400078e0000 */
[----:B--2---:R-:W-:Y:S01]  /*19e40*/  @!P0 IMAD.MOV.U32 R5, RZ, RZ, R3 ;  /* 0x000000ffff058224 */ /* 0x004fe200078e0003 */
[----:B------:R-:W-:-:S04]  /*19e50*/  LOP3.LUT R3, R143, 0xffff, RZ, 0xc0, !PT ;  /* 0x0000ffff8f037812 */ /* 0x000fc800078ec0ff */
[----:B------:R0:W2:Y:S01]  /*19e60*/  @!P0 LDG.E.U8 R140, desc[UR56][R4.64] ;  /* 0x00000038048c8981 */ /* 0x0000a2000c1e1100 */
[----:B------:R-:W-:Y:S02]  /*19e70*/  LOP3.LUT R0, R142, 0xffff, RZ, 0xc0, !PT ;  /* 0x0000ffff8e007812 */ /* 0x000fe400078ec0ff */
[----:B0-----:R-:W-:Y:S02]  /*19e80*/  LOP3.LUT R5, R145, 0xffff, RZ, 0xc0, !PT ;  /* 0x0000ffff91057812 */ /* 0x001fe400078ec0ff */
[----:B------:R-:W3:Y:S01]  /*19e90*/  LDL.LU R145, [R1+0x131c] ;  /* 0x00131c0001917983 */ /* 0x000ee20000300800 */
[----:B------:R-:W-:-:S03]  /*19ea0*/  LOP3.LUT R4, R144, 0xffff, RZ, 0xc0, !PT ;  /* 0x0000ffff90047812 */ /* 0x000fc600078ec0ff */
[----:B------:R-:W4:Y:S04]  /*19eb0*/  LDL.LU R144, [R1+0x1318] ;  /* 0x0013180001907983 */ /* 0x000f280000300800 */
[----:B------:R-:W2:Y:S01]  /*19ec0*/  LDL.LU R143, [R1+0x1314] ;  /* 0x00131400018f7983 */ /* 0x000ea20000300800 */
[----:B------:R-:W-:-:S03]  /*19ed0*/  PRMT R12, R5, 0x3340, R4 ;  /* 0x00003340050c7816 */ /* 0x000fc60000000004 */
[----:B------:R-:W3:Y:S01]  /*19ee0*/  LDL.LU R142, [R1+0x1310] ;  /* 0x00131000018e7983 */ /* 0x000ee20000300800 */
[----:B------:R-:W-:-:S03]  /*19ef0*/  LOP3.LUT R5, R141, 0xffff, RZ, 0xc0, !PT ;  /* 0x0000ffff8d057812 */ /* 0x000fc600078ec0ff */
[----:B------:R-:W4:Y:S04]  /*19f00*/  LDL R15, [R1+0x4a0] ;  /* 0x0004a000010f7983 */ /* 0x000f280000100800 */
[----:B------:R-:W2:Y:S04]  /*19f10*/  LDL R14, [R1+0x4a4] ;  /* 0x0004a400010e7983 */ /* 0x000ea80000100800 */
[----:B------:R-:W3:Y:S04]  /*19f20*/  LDL.LU R141, [R1+0x130c] ;  /* 0x00130c00018d7983 */ /* 0x000ee80000300800 */
[----:B------:R-:W3:Y:S04]  /*19f30*/  LDL R20, [R1+0xdf4] ;  /* 0x000df40001147983 */ /* 0x000ee80000100800 */
[----:B------:R-:W3:Y:S01]  /*19f40*/  LDL R13, [R1+0x464] ;  /* 0x00046400010d7983 */ /* 0x000ee20000100800 */
[----:B------:R-:W-:-:S02]  /*19f50*/  PRMT R11, R3, 0x3340, R0 ;  /* 0x00003340030b7816 */ /* 0x000fc40000000000 */
[----:B------:R-:W-:Y:S01]  /*19f60*/  LOP3.LUT R4, R251, 0xffff, RZ, 0xc0, !PT ;  /* 0x0000fffffb047812 */ /* 0x000fe200078ec0ff */
[----:B------:R-:W3:Y:S01]  /*19f70*/  LDL R21, [R1+0x460] ;  /* 0x0004600001157983 */ /* 0x000ee20000100800 */
[----:B------:R-:W-:Y:S02]  /*19f80*/  LOP3.LUT R3, R247, 0xffff, RZ, 0xc0, !PT ;  /* 0x0000fffff7037812 */ /* 0x000fe400078ec0ff */
[----:B------:R-:W-:Y:S01]  /*19f90*/  LOP3.LUT R0, R242, 0xffff, RZ, 0xc0, !PT ;  /* 0x0000fffff2007812 */ /* 0x000fe200078ec0ff */
[----:B------:R-:W3:Y:S01]  /*19fa0*/  LDL R18, [R1+0x420] ;  /* 0x0004200001127983 */ /* 0x000ee20000100800 */
[----:B------:R-:W-:Y:S02]  /*19fb0*/  PRMT R10, R5, 0x3340, R4 ;  /* 0x00003340050a7816 */ /* 0x000fe40000000004 */
[----:B------:R-:W-:Y:S01]  /*19fc0*/  PRMT R9, R3, 0x3340, R0 ;  /* 0x0000334003097816 */ /* 0x000fe20000000000 */
[----:B------:R-:W3:Y:S01]  /*19fd0*/  LDL R16, [R1+0x424] ;  /* 0x0004240001107983 */ /* 0x000ee20000100800 */
[----:B------:R-:W-:-:S02]  /*19fe0*/  LOP3.LUT R5, R237, 0xffff, RZ, 0xc0, !PT ;  /* 0x0000ffffed057812 */ /* 0x000fc400078ec0ff */
[----:B------:R-:W-:Y:S02]  /*19ff0*/  LOP3.LUT R4, R233, 0xffff, RZ, 0xc0, !PT ;  /* 0x0000ffffe9047812 */ /* 0x000fe400078ec0ff */
[----:B------:R-:W-:Y:S02]  /*1a000*/  LOP3.LUT R3, R229, 0xffff, RZ, 0xc0, !PT ;  /* 0x0000ffffe5037812 */ /* 0x000fe400078ec0ff */
[----:B------:R-:W-:Y:S02]  /*1a010*/  LOP3.LUT R0, R225, 0xffff, RZ, 0xc0, !PT ;  /* 0x0000ffffe1007812 */ /* 0x000fe400078ec0ff */
[----:B------:R-:W-:Y:S02]  /*1a020*/  PRMT R8, R5, 0x3340, R4 ;  /* 0x0000334005087816 */ /* 0x000fe40000000004 */
[----:B------:R-:W-:Y:S02]  /*1a030*/  PRMT R6, R3, 0x3340, R0 ;  /* 0x0000334003067816 */ /* 0x000fe40000000000 */
[----:B------:R-:W-:-:S02]  /*1a040*/  LOP3.LUT R5, R217, 0xffff, RZ, 0xc0, !PT ;  /* 0x0000ffffd9057812 */ /* 0x000fc400078ec0ff */
[----:B------:R-:W-:Y:S02]  /*1a050*/  LOP3.LUT R4, R22, 0xffff, RZ, 0xc0, !PT ;  /* 0x0000ffff16047812 */ /* 0x000fe400078ec0ff */
[----:B------:R-:W-:Y:S02]  /*1a060*/  LOP3.LUT R3, R19, 0xffff, RZ, 0xc0, !PT ;  /* 0x0000ffff13037812 */ /* 0x000fe400078ec0ff */
[----:B------:R-:W-:Y:S02]  /*1a070*/  LOP3.LUT R0, R17, 0xffff, RZ, 0xc0, !PT ;  /* 0x0000ffff11007812 */ /* 0x000fe400078ec0ff */
[----:B------:R-:W-:Y:S02]  /*1a080*/  PRMT R7, R5, 0x3340, R4 ;  /* 0x0000334005077816 */ /* 0x000fe40000000004 */
[----:B------:R-:W-:Y:S02]  /*1a090*/  PRMT R0, R3, 0x3340, R0 ;  /* 0x0000334003007816 */ /* 0x000fe40000000000 */
[----:B------:R-:W-:Y:S01]  /*1a0a0*/  PRMT R5, R10, 0x5410, R9 ;  /* 0x000054100a057816 */ /* 0x000fe20000000009 */
[----:B------:R-:W3:Y:S01]  /*1a0b0*/  LDL R3, [R1+0x320] ;  /* 0x0003200001037983 */ /* 0x000ee20000100800 */
[----:B------:R-:W-:-:S02]  /*1a0c0*/  PRMT R6, R8, 0x5410, R6 ;  /* 0x0000541008067816 */ /* 0x000fc40000000006 */
[----:B------:R-:W-:Y:S01]  /*1a0d0*/  PRMT R4, R12, 0x5410, R11 ;  /* 0x000054100c047816 */ /* 0x000fe2000000000b */
[----:B------:R-:W3:Y:S01]  /*1a0e0*/  LDL R10, [R1+0x364] ;  /* 0x00036400010a7983 */ /* 0x000ee20000100800 */
[----:B------:R-:W-:-:S03]  /*1a0f0*/  PRMT R7, R7, 0x5410, R0 ;  /* 0x0000541007077816 */ /* 0x000fc60000000000 */
[----:B------:R-:W3:Y:S04]  /*1a100*/  LDL R12, [R1+0x3a4] ;  /* 0x0003a400010c7983 */ /* 0x000ee80000100800 */
[----:B------:R-:W3:Y:S04]  /*1a110*/  LDL R11, [R1+0x360] ;  /* 0x00036000010b7983 */ /* 0x000ee80000100800 */
[----:B------:R-:W3:Y:S01]  /*1a120*/  LDL R0, [R1+0x324] ;  /* 0x0003240001007983 */ /* 0x000ee20000100800 */
[----:B----4-:R-:W-:-:S03]  /*1a130*/  @!P0 IMAD.MOV.U32 R9, RZ, RZ, R15 ;  /* 0x000000ffff098224 */ /* 0x010fc600078e000f */
[----:B------:R-:W4:Y:S01]  /*1a140*/  LDL R15, [R1+0x3e0] ;  /* 0x0003e000010f7983 */ /* 0x000f220000100800 */
[----:B--2---:R-:W-:-:S03]  /*1a150*/  @!P0 IMAD.MOV.U32 R8, RZ, RZ, R14 ;  /* 0x000000ffff088224 */ /* 0x004fc600078e000e */
[----:B------:R-:W2:Y:S04]  /*1a160*/  LDL R14, [R1+0x3e4] ;  /* 0x0003e400010e7983 */ /* 0x000ea80000100800 */
[----:B---3--:R0:W-:Y:S02]  /*1a170*/  STS.128 [R20+UR58], R4 ;  /* 0x0000000414007988 */ /* 0x0081e40008000c3a */
[----:B0-----:R-:W-:Y:S01]  /*1a180*/  @!P0 IMAD.MOV.U32 R4, RZ, RZ, R13 ;  /* 0x000000ffff048224 */ /* 0x001fe200078e000d */
[----:B------:R-:W-:Y:S01]  /*1a190*/  PRMT R142, RZ, 0x7610, R142 ;  /* 0x00007610ff8e7816 */ /* 0x000fe2000000008e */
[----:B------:R-:W3:Y:S01]  /*1a1a0*/  LDL R13, [R1+0x3a0] ;  /* 0x0003a000010d7983 */ /* 0x000ee20000100800 */
[----:B------:R-:W-:Y:S01]  /*1a1b0*/  @!P0 IMAD.MOV.U32 R5, RZ, RZ, R21 ;  /* 0x000000ffff058224 */ /* 0x000fe200078e0015 */
[----:B------:R-:W-:-:S02]  /*1a1c0*/  PRMT R143, RZ, 0x7610, R143 ;  /* 0x00007610ff8f7816 */ /* 0x000fc4000000008f */
[----:B------:R-:W-:Y:S01]  /*1a1d0*/  PRMT R144, RZ, 0x7610, R144 ;  /* 0x00007610ff907816 */ /* 0x000fe20000000090 */
[----:B------:R-:W3:Y:S04]  /*1a1e0*/  LDL R7, [R1+0x2a0] ;  /* 0x0002a00001077983 */ /* 0x000ee80000100800 */
[----:B------:R0:W3:Y:S01]  /*1a1f0*/  @!P0 LDG.E.U8 R142, desc[UR56][R4.64] ;  /* 0x00000038048e8981 */ /* 0x0000e2000c1e1100 */
[----:B------:R-:W-:Y:S02]  /*1a200*/  PRMT R141, RZ, 0x7610, R141 ;  /* 0x00007610ff8d7816 */ /* 0x000fe4000000008d */
[----:B------:R-:W-:Y:S01]  /*1a210*/  PRMT R215, RZ, 0x7610, R215 ;  /* 0x00007610ffd77816 */ /* 0x000fe200000000d7 */
[----:B------:R-:W3:Y:S04]  /*1a220*/  LDL R6, [R1+0x2a4] ;  /* 0x0002a40001067983 */ /* 0x000ee80000100800 */
[----:B------:R-:W3:Y:S01]  /*1a230*/  @!P0 LDG.E.U8 R141, desc[UR56][R8.64] ;  /* 0x00000038088d8981 */ /* 0x000ee2000c1e1100 */
[----:B0-----:R-:W-:-:S02]  /*1a240*/  @!P0 IMAD.MOV.U32 R4, RZ, RZ, R16 ;  /* 0x000000ffff048224 */ /* 0x001fc400078e0010 */
[----:B------:R-:W-:-:S05]  /*1a250*/  @!P0 IMAD.MOV.U32 R5, RZ, RZ, R18 ;  /* 0x000000ffff058224 */ /* 0x000fca00078e0012 */
[----:B------:R4:W3:Y:S04]  /*1a260*/  @!P0 LDG.E.U8 R143, desc[UR56][R4.64] ;  /* 0x00000038048f8981 */ /* 0x0008e8000c1e1100 */
[----:B------:R-:W3:Y:S04]  /*1a270*/  LDL R9, [R1+0x2e0] ;  /* 0x0002e00001097983 */ /* 0x000ee80000100800 */
[----:B------:R-:W3:Y:S01]  /*1a280*/  LDL R8, [R1+0x2e4] ;  /* 0x0002e40001087983 */ /* 0x000ee20000100800 */
[----:B------:R-:W-:Y:S01]  /*1a290*/  PRMT R145, RZ, 0x7610, R145 ;  /* 0x00007610ff917816 */ /* 0x000fe20000000091 */
[----:B----4-:R-:W-:-:S02]  /*1a2a0*/  @!P0 IMAD.MOV.U32 R5, RZ, RZ, R15 ;  /* 0x000000ffff058224 */ /* 0x010fc400078e000f */
[----:B------:R-:W4:Y:S01]  /*1a2b0*/  LDL R15, [R1+0x220] ;  /* 0x00022000010f7983 */ /* 0x000f220000100800 */
[----:B--2---:R-:W-:-:S03]  /*1a2c0*/  @!P0 IMAD.MOV.U32 R4, RZ, RZ, R14 ;  /* 0x000000ffff048224 */ /* 0x004fc600078e000e */
[----:B------:R-:W2:Y:S04]  /*1a2d0*/  LDL R14, [R1+0x224] ;  /* 0x00022400010e7983 */ /* 0x000ea80000100800 */
[----:B------:R0:W4:Y:S02]  /*1a2e0*/  @!P0 LDG.E.U8 R144, desc[UR56][R4.64] ;  /* 0x0000003804908981 */ /* 0x000124000c1e1100 */
[----:B0-----:R-:W-:Y:S02]  /*1a2f0*/  @!P0 IMAD.MOV.U32 R4, RZ, RZ, R12 ;  /* 0x000000ffff048224 */ /* 0x001fe400078e000c */
[----:B------:R-:W4:Y:S01]  /*1a300*/  LDL R12, [R1+0x8fc] ;  /* 0x0008fc00010c7983 */ /* 0x000f220000100800 */
[----:B---3--:R-:W-:-:S03]  /*1a310*/  @!P0 IMAD.MOV.U32 R5, RZ, RZ, R13 ;  /* 0x000000ffff058224 */ /* 0x008fc600078e000d */
[----:B------:R-:W3:Y:S04]  /*1a320*/  LDL R13, [R1+0x8e0] ;  /* 0x0008e000010d7983 */ /* 0x000ee80000100800 */
[----:B------:R0:W3:Y:S02]  /*1a330*/  @!P0 LDG.E.U8 R215, desc[UR56][R4.64] ;  /* 0x0000003804d78981 */ /* 0x0000e4000c1e1100 */
[----:B0-----:R-:W-:Y:S02]  /*1a340*/  @!P0 IMAD.MOV.U32 R4, RZ, RZ, R10 ;  /* 0x000000ffff048224 */ /* 0x001fe400078e000a */
[----:B------:R-:W-:Y:S01]  /*1a350*/  @!P0 IMAD.MOV.U32 R5, RZ, RZ, R11 ;  /* 0x000000ffff058224 */ /* 0x000fe200078e000b */
[----:B------:R-:W-:Y:S01]  /*1a360*/  PRMT R146, RZ, 0x7610, R146 ;  /* 0x00007610ff927816 */ /* 0x000fe20000000092 */
[----:B------:R-:W3:Y:S04]  /*1a370*/  LDL R11, [R1+0x598] ;  /* 0x00059800010b7983 */ /* 0x000ee80000100800 */
[----:B------:R0:W3:Y:S04]  /*1a380*/  @!P0 LDG.E.U8 R145, desc[UR56][R4.64] ;  /* 0x0000003804918981 */ /* 0x0000e8000c1e1100 */
[----:B------:R-:W3:Y:S01]  /*1a390*/  LDL R10, [R1+0x59c] ;  /* 0x00059c00010a7983 */ /* 0x000ee20000100800 */
[----:B0-----:R-:W-:-:S02]  /*1a3a0*/  @!P0 IMAD.MOV.U32 R4, RZ, RZ, R0 ;  /* 0x000000ffff048224 */ /* 0x001fc400078e0000 */
[----:B------:R-:W-:Y:S01]  /*1a3b0*/  @!P0 IMAD.MOV.U32 R5, RZ, RZ, R3 ;  /* 0x000000ffff058224 */ /* 0x000fe200078e0003 */
[----:B------:R-:W2:Y:S04]  /*1a3c0*/  LDL R0, [R1+0x264] ;  /* 0x0002640001007983 */ /* 0x000ea80000100800 */
[----:B------:R-:W4:Y:S01]  /*1a3d0*/  LDL R3, [R1+0x260] ;  /* 0x0002600001037983 */ /* 0x000f220000100800 */
[----:B------:R-:W-:-:S03]  /*1a3e0*/  PRMT R147, RZ, 0x7610, R147 ;  /* 0x00007610ff937816 */ /* 0x000fc60000000093 */
[----:B------:R0:W3:Y:S01]  /*1a3f0*/  @!P0 LDG.E.U8 R146, desc[UR56][R4.64] ;  /* 0x0000003804928981 */ /* 0x0000e2000c1e1100 */
[----:B------:R-:W-:Y:S01]  /*1a400*/  PRMT R148, RZ, 0x7610, R148 ;  /* 0x00007610ff947816 */ /* 0x000fe20000000094 */
[----:B0-----:R-:W-:Y:S02]  /*1a410*/  @!P0 IMAD.MOV.U32 R4, RZ, RZ, R8 ;  /* 0x000000ffff048224 */ /* 0x001fe400078e0008 */
[----:B------:R-:W-:Y:S01]  /*1a420*/  @!P0 IMAD.MOV.U32 R5, RZ, RZ, R9 ;  /* 0x000000ffff058224 */ /* 0x000fe200078e0009 */
[----:B------:R-:W3:Y:S04]  /*1a430*/  LDL R8, [R1+0x55c] ;  /* 0x00055c0001087983 */ /* 0x000ee80000100800 */
[----:B------:R-:W3:Y:S04]  /*1a440*/  LDL R9, [R1+0x558] ;  /* 0x0005580001097983 */ /* 0x000ee80000100800 */
[----:B------:R0:W3:Y:S02]  /*1a450*/  @!P0 LDG.E.U8 R147, desc[UR56][R4.64] ;  /* 0x0000003804938981 */ /* 0x0000e4000c1e1100 */
[----:B0-----:R-:W-:-:S02]  /*1a460*/  @!P0 IMAD.MOV.U32 R4, RZ, RZ, R6 ;  /* 0x000000ffff048224 */ /* 0x001fc400078e0006 */
[----:B------:R-:W-:Y:S01]  /*1a470*/  @!P0 IMAD.MOV.U32 R5, RZ, RZ, R7 ;  /* 0x000000ffff058224 */ /* 0x000fe200078e0007 */
[----:B------:R-:W3:Y:S04]  /*1a480*/  LDL R6, [R1+0x51c] ;  /* 0x00051c0001067983 */ /* 0x000ee80000100800 */
[----:B------:R-:W3:Y:S04]  /*1a490*/  LDL R7, [R1+0x518] ;  /* 0x0005180001077983 */ /* 0x000ee80000100800 */
[----:B------:R2:W3:Y:S02]  /*1a4a0*/  @!P0 LDG.E.U8 R148, desc[UR56][R4.64] ;  /* 0x0000003804948981 */ /* 0x0004e4000c1e1100 */
[----:B--2---:R-:W-:-:S02]  /*1a4b0*/  @!P0 IMAD.MOV.U32 R4, RZ, RZ, R0 ;  /* 0x000000ffff048224 */ /* 0x004fc400078e0000 */
[----:B------:R-:W2:Y:S01]  /*1a4c0*/  LDL R0, [R1+0x4dc] ;  /* 0x0004dc0001007983 */ /* 0x000ea20000100800 */
[----:B----4-:R-:W-:-:S03]  /*1a4d0*/  @!P0 IMAD.MOV.U32 R5, RZ, RZ, R3 ;  /* 0x000000ffff058224 */ /* 0x010fc600078e0003 */
[----:B------:R-:W4:Y:S01]  /*1a4e0*/  LDL R3, [R1+0x4d8] ;  /* 0x0004d80001037983 */ /* 0x000f220000100800 */
[----:B------:R-:W-:Y:S02]  /*1a4f0*/  PRMT R214, RZ, 0x7610, R214 ;  /* 0x00007610ffd67816 */ /* 0x000fe400000000d6 */
[----:B------:R-:W-:-:S04]  /*1a500*/  PRMT R213, RZ, 0x7610, R213 ;  /* 0x00007610ffd57816 */ /* 0x000fc800000000d5 */
[----:B------:R0:W4:Y:S01]  /*1a510*/  @!P0 LDG.E.U8 R214, desc[UR56][R4.64] ;  /* 0x0000003804d68981 */ /* 0x000122000c1e1100 */
[----:B------:R-:W-:Y:S01]  /*1a520*/  PRMT R212, RZ, 0x7610, R212 ;  /* 0x00007610ffd47816 */ /* 0x000fe200000000d4 */
[----:B0-----:R-:W-:Y:S02]  /*1a530*/  @!P0 IMAD.MOV.U32 R4, RZ, RZ, R14 ;  /* 0x000000ffff048224 */ /* 0x001fe400078e000e */
[----:B------:R-:W-:-:S05]  /*1a540*/  @!P0 IMAD.MOV.U32 R5, RZ, RZ, R15 ;  /* 0x000000ffff058224 */ /* 0x000fca00078e000f */
[----:B------:R0:W4:Y:S01]  /*1a550*/  @!P0 LDG.E.U8 R213, desc[UR56][R4.64] ;  /* 0x0000003804d58981 */ /* 0x000122000c1e1100 */
[----:B------:R-:W-:Y:S01]  /*1a560*/  PRMT R211, RZ, 0x7610, R211 ;  /* 0x00007610ffd37816 */ /* 0x000fe200000000d3 */
[----:B0-----:R-:W-:Y:S02]  /*1a570*/  @!P0 IMAD.MOV.U32 R4, RZ, RZ, R12 ;  /* 0x000000ffff048224 */ /* 0x001fe400078e000c */
[----:B---3--:R-:W-:-:S05]  /*1a580*/  @!P0 IMAD.MOV.U32 R5, RZ, RZ, R13 ;  /* 0x000000ffff058224 */ /* 0x008fca00078e000d */
[----:B------:R0:W3:Y:S01]  /*1a590*/  @!P0 LDG.E.U8 R212, desc[UR56][R4.64] ;  /* 0x0000003804d48981 */ /* 0x0000e2000c1e1100 */
[----:B------:R-:W-:Y:S01]  /*1a5a0*/  PRMT R210, RZ, 0x7610, R210 ;  /* 0x00007610ffd27816 */ /* 0x000fe200000000d2 */
[----:B0-----:R-:W-:Y:S02]  /*1a5b0*/  @!P0 IMAD.MOV.U32 R4, RZ, RZ, R10 ;  /* 0x000000ffff048224 */ /* 0x001fe400078e000a */
[----:B------:R-:W-:-:S05]  /*1a5c0*/  @!P0 IMAD.MOV.U32 R5, RZ, RZ, R11 ;  /* 0x000000ffff058224 */ /* 0x000fca00078e000b */
        /* <DEDUP_REMOVED lines=8> */
[----:B------:R2:W3:Y:S02]  /*1a650*/  @!P0 LDG.E.U8 R209, desc[UR56][R4.64] ;  /* 0x0000003804d18981 */ /* 0x0004e4000c1e1100 */
[----:B--2---:R-:W-:Y:S02]  /*1a660*/  @!P0 IMAD.MOV.U32 R4, RZ, RZ, R0 ;  /* 0x000000ffff048224 */ /* 0x004fe400078e0000 */
[----:B----4-:R-:W-:Y:S01]  /*1a670*/  @!P0 IMAD.MOV.U32 R5, RZ, RZ, R3 ;  /* 0x000000ffff058224 */ /* 0x010fe200078e0003 */
[----:B------:R-:W-:-:S04]  /*1a680*/  LOP3.LUT R3, R194, 0xffff, RZ, 0xc0, !PT ;  /* 0x0000ffffc2037812 */ /* 0x000fc800078ec0ff */
[----:B------:R0:W2:Y:S01]  /*1a690*/  @!P0 LDG.E.U8 R208, desc[UR56][R4.64] ;  /* 0x0000003804d08981 */ /* 0x0000a2000c1e1100 */
[----:B------:R-:W-:Y:S02]  /*1a6a0*/  LOP3.LUT R0, R195, 0xffff, RZ, 0xc0, !PT ;  /* 0x0000ffffc3007812 */ /* 0x000fe400078ec0ff */
[----:B0-----:R-:W-:Y:S02]  /*1a6b0*/  LOP3.LUT R5, R192, 0xffff, RZ, 0xc0, !PT ;  /* 0x0000ffffc0057812 */ /* 0x001fe400078ec0ff */
[----:B------:R-:W-:Y:S01]  /*1a6c0*/  LOP3.LUT R4, R193, 0xffff, RZ, 0xc0, !PT ;  /* 0x0000ffffc1047812 */ /* 0x000fe200078ec0ff */
[----:B------:R-:W4:Y:S01]  /*1a6d0*/  LDL.LU R192, [R1+0x1308] ;  /* 0x0013080001c07983 */ /* 0x000f220000300800 */
[----:B------:R-:W-:Y:S02]  /*1a6e0*/  PRMT R11, R3, 0x3340, R0 ;  /* 0x00003340030b7816 */ /* 0x000fe40000000000 */
[----:B------:R-:W-:Y:S01]  /*1a6f0*/  PRMT R12, R5, 0x3340, R4 ;  /* 0x00003340050c7816 */ /* 0x000fe20000000004 */
[----:B------:R-:W3:Y:S01]  /*1a700*/  LDL.LU R193, [R1+0x1304] ;  /* 0x0013040001c17983 */ /* 0x000ee20000300800 */
[----:B------:R-:W-:-:S02]  /*1a710*/  LOP3.LUT R5, R196, 0xffff, RZ, 0xc0, !PT ;  /* 0x0000ffffc4057812 */ /* 0x000fc400078ec0ff */
[----:B------:R-:W-:Y:S01]  /*1a720*/  LOP3.LUT R4, R197, 0xffff, RZ, 0xc0, !PT ;  /* 0x0000ffffc5047812 */ /* 0x000fe200078ec0ff */
[----:B------:R-:W2:Y:S01]  /*1a730*/  LDL.LU R194, [R1+0x1300] ;  /* 0x0013000001c27983 */ /* 0x000ea20000300800 */
[----:B------:R-:W-:Y:S02]  /*1a740*/  LOP3.LUT R3, R198, 0xffff, RZ, 0xc0, !PT ;  /* 0x0000ffffc6037812 */ /* 0x000fe400078ec0ff */
[----:B------:R-:W-:Y:S01]  /*1a750*/  LOP3.LUT R0, R199, 0xffff, RZ, 0xc0, !PT ;  /* 0x0000ffffc7007812 */ /* 0x000fe200078ec0ff */
[----:B------:R-:W4:Y:S01]  /*1a760*/  LDL.LU R195, [R1+0x12fc] ;  /* 0x0012fc0001c37983 */ /* 0x000f220000300800 */
[----:B------:R-:W-:-:S03]  /*1a770*/  PRMT R10, R5, 0x3340, R4 ;  /* 0x00003340050a7816 */ /* 0x000fc60000000004 */
[----:B------:R-:W3:Y:S01]  /*1a780*/  LDL.LU R196, [R1+0x12f8] ;  /* 0x0012f80001c47983 */ /* 0x000ee20000300800 */
[----:B------:R-:W-:-:S03]  /*1a790*/  LOP3.LUT R5, R200, 0xffff, RZ, 0xc0, !PT ;  /* 0x0000ffffc8057812 */ /* 0x000fc600078ec0ff */
[----:B------:R-:W2:Y:S01]  /*1a7a0*/  LDL.LU R197, [R1+0x12f4] ;  /* 0x0012f40001c57983 */ /* 0x000ea20000300800 */
[----:B------:R-:W-:-:S03]  /*1a7b0*/  PRMT R9, R3, 0x3340, R0 ;  /* 0x0000334003097816 */ /* 0x000fc60000000000 */
[----:B------:R-:W4:Y:S01]  /*1a7c0*/  LDL.LU R198, [R1+0x12f0] ;  /* 0x0012f00001c67983 */ /* 0x000f220000300800 */
[----:B------:R-:W-:-:S03]  /*1a7d0*/  LOP3.LUT R4, R201, 0xffff, RZ, 0xc0, !PT ;  /* 0x0000ffffc9047812 */ /* 0x000fc600078ec0ff */
[----:B------:R-:W3:Y:S01]  /*1a7e0*/  LDL.LU R199, [R1+0x12ec] ;  /* 0x0012ec0001c77983 */ /* 0x000ee20000300800 */
[----:B------:R-:W-:-:S03]  /*1a7f0*/  LOP3.LUT R3, R202, 0xffff, RZ, 0xc0, !PT ;  /* 0x0000ffffca037812 */ /* 0x000fc600078ec0ff */
[----:B------:R-:W2:Y:S01]  /*1a800*/  LDL.LU R200, [R1+0x12e8] ;  /* 0x0012e80001c87983 */ /* 0x000ea20000300800 */
[----:B------:R-:W-:-:S03]  /*1a810*/  LOP3.LUT R0, R203, 0xffff, RZ, 0xc0, !PT ;  /* 0x0000ffffcb007812 */ /* 0x000fc600078ec0ff */
[----:B------:R-:W4:Y:S04]  /*1a820*/  LDL.LU R201, [R1+0x12e4] ;  /* 0x0012e40001c97983 */ /* 0x000f280000300800 */
[----:B------:R-:W3:Y:S04]  /*1a830*/  LDL.LU R202, [R1+0x12e0] ;  /* 0x0012e00001ca7983 */ /* 0x000ee80000300800 */
[----:B------:R-:W2:Y:S04]  /*1a840*/  LDL R14, [R1+0x49c] ;  /* 0x00049c00010e7983 */ /* 0x000ea80000100800 */
[----:B------:R-:W4:Y:S01]  /*1a850*/  LDL.LU R203, [R1+0x12dc] ;  /* 0x0012dc0001cb7983 */ /* 0x000f220000300800 */
[----:B------:R-:W-:-:S03]  /*1a860*/  PRMT R8, R5, 0x3340, R4 ;  /* 0x0000334005087816 */ /* 0x000fc60000000004 */
[----:B------:R-:W3:Y:S01]  /*1a870*/  LDL R15, [R1+0x498] ;  /* 0x00049800010f7983 */ /* 0x000ee20000100800 */
[----:B------:R-:W-:-:S03]  /*1a880*/  LOP3.LUT R5, R204, 0xffff, RZ, 0xc0, !PT ;  /* 0x0000ffffcc057812 */ /* 0x000fc600078ec0ff */
[----:B------:R-:W4:Y:S04]  /*1a890*/  LDL.LU R204, [R1+0x12d8] ;  /* 0x0012d80001cc7983 */ /* 0x000f280000300800 */
[----:B------:R-:W4:Y:S01]  /*1a8a0*/  LDL R13, [R1+0x45c] ;  /* 0x00045c00010d7983 */ /* 0x000f220000100800 */
[----:B------:R-:W-:Y:S02]  /*1a8b0*/  LOP3.LUT R4, R207, 0xffff, RZ, 0xc0, !PT ;  /* 0x0000ffffcf047812 */ /* 0x000fe400078ec0ff */
[----:B------:R-:W-:Y:S01]  /*1a8c0*/  PRMT R6, R3, 0x3340, R0 ;  /* 0x0000334003067816 */ /* 0x000fe20000000000 */
[----:B------:R-:W4:Y:S01]  /*1a8d0*/  LDL.LU R207, [R1+0x12d4] ;  /* 0x0012d40001cf7983 */ /* 0x000f220000300800 */
[----:B------:R-:W-:-:S03]  /*1a8e0*/  LOP3.LUT R3, R205, 0xffff, RZ, 0xc0, !PT ;  /* 0x0000ffffcd037812 */ /* 0x000fc600078ec0ff */
[----:B------:R-:W4:Y:S01]  /*1a8f0*/  LDL R18, [R1+0x458] ;  /* 0x0004580001127983 */ /* 0x000f220000100800 */
[----:B------:R-:W-:-:S03]  /*1a900*/  LOP3.LUT R0, R206, 0xffff, RZ, 0xc0, !PT ;  /* 0x0000ffffce007812 */ /* 0x000fc600078ec0ff */
[----:B------:R-:W4:Y:S04]  /*1a910*/  LDL R16, [R1+0x41c] ;  /* 0x00041c0001107983 */ /* 0x000f280000100800 */
[----:B------:R-:W4:Y:S04]  /*1a920*/  LDL.LU R205, [R1+0x12d0] ;  /* 0x0012d00001cd7983 */ /* 0x000f280000300800 */
[----:B------:R-:W4:Y:S04]  /*1a930*/  LDL R17, [R1+0x418] ;  /* 0x0004180001117983 */ /* 0x000f280000100800 */
[----:B------:R-:W4:Y:S01]  /*1a940*/  LDL.LU R206, [R1+0x12cc] ;  /* 0x0012cc0001ce7983 */ /* 0x000f220000300800 */
[----:B------:R-:W-:-:S02]  /*1a950*/  PRMT R7, R5, 0x3340, R4 ;  /* 0x0000334005077816 */ /* 0x000fc40000000004 */
        /* <DEDUP_REMOVED lines=13> */
[----:B--2---:R-:W-:-:S03]  /*1aa30*/  @!P0 IMAD.MOV.U32 R8, RZ, RZ, R14 ;  /* 0x000000ffff088224 */ /* 0x004fc600078e000e */
[----:B------:R-:W2:Y:S01]  /*1aa40*/  LDL R14, [R1+0x3dc] ;  /* 0x0003dc00010e7983 */ /* 0x000ea20000100800 */
[----:B---3--:R-:W-:-:S03]  /*1aa50*/  @!P0 IMAD.MOV.U32 R9, RZ, RZ, R15 ;  /* 0x000000ffff098224 */ /* 0x008fc600078e000f */
[----:B------:R-:W3:Y:S01]  /*1aa60*/  LDL R15, [R1+0x3d8] ;  /* 0x0003d800010f7983 */ /* 0x000ee20000100800 */
[----:B----4-:R-:W-:-:S03]  /*1aa70*/  @!P0 IMAD.MOV.U32 R4, RZ, RZ, R13 ;  /* 0x000000ffff048224 */ /* 0x010fc600078e000d */
[----:B------:R-:W4:Y:S01]  /*1aa80*/  LDL R13, [R1+0x398] ;  /* 0x00039800010d7983 */ /* 0x000f220000100800 */
[----:B------:R-:W-:Y:S01]  /*1aa90*/  @!P0 IMAD.MOV.U32 R5, RZ, RZ, R18 ;  /* 0x000000ffff058224 */ /* 0x000fe200078e0012 */
[----:B------:R-:W-:Y:S02]  /*1aaa0*/  PRMT R204, RZ, 0x7610, R204 ;  /* 0x00007610ffcc7816 */ /* 0x000fe400000000cc */
[----:B------:R-:W-:Y:S02]  /*1aab0*/  PRMT R205, RZ, 0x7610, R205 ;  /* 0x00007610ffcd7816 */ /* 0x000fe400000000cd */
[----:B------:R-:W-:-:S06]  /*1aac0*/  PRMT R206, RZ, 0x7610, R206 ;  /* 0x00007610ffce7816 */ /* 0x000fcc00000000ce */
[----:B------:R0:W4:Y:S01]  /*1aad0*/  @!P0 LDG.E.U8 R206, desc[UR56][R4.64] ;  /* 0x0000003804ce8981 */ /* 0x000122000c1e1100 */
        /* <DEDUP_REMOVED lines=9> */
[----:B--2---:R-:W-:-:S02]  /*1ab70*/  @!P0 IMAD.MOV.U32 R4, RZ, RZ, R14 ;  /* 0x000000ffff048224 */ /* 0x004fc400078e000e */
[----:B------:R-:W2:Y:S01]  /*1ab80*/  LDL R14, [R1+0x21c] ;  /* 0x00021c00010e7983 */ /* 0x000ea20000100800 */
[----:B---3--:R-:W-:-:S03]  /*1ab90*/  @!P0 IMAD.MOV.U32 R5, RZ, RZ, R15 ;  /* 0x000000ffff058224 */ /* 0x008fc600078e000f */
[----:B------:R-:W3:Y:S04]  /*1aba0*/  LDL R15, [R1+0x218] ;  /* 0x00021800010f7983 */ /* 0x000ee80000100800 */
[----:B------:R0:W3:Y:S02]  /*1abb0*/  @!P0 LDG.E.U8 R204, desc[UR56][R4.64] ;  /* 0x0000003804cc8981 */ /* 0x0000e4000c1e1100 */
        /* <DEDUP_REMOVED lines=13> */
[----:B------:R-:W2:Y:S04]  /*1ac90*/  LDL R0, [R1+0x25c] ;  /* 0x00025c0001007983 */ /* 0x000ea80000100800 */
[----:B------:R-:W3:Y:S01]  /*1aca0*/  LDL R3, [R1+0x258] ;  /* 0x0002580001037983 */ /* 0x000ee20000100800 */
        /* <DEDUP_REMOVED lines=13> */
[----:B--2---:R-:W-:-:S02]  /*1ad80*/  @!P0 IMAD.MOV.U32 R4, RZ, RZ, R0 ;  /* 0x000000ffff048224 */ /* 0x004fc400078e0000 */
[----:B------:R-:W2:Y:S01]  /*1ad90*/  LDL R0, [R1+0x4d4] ;  /* 0x0004d40001007983 */ /* 0x000ea20000100800 */
[----:B---3--:R-:W-:-:S03]  /*1ada0*/  @!P0 IMAD.MOV.U32 R5, RZ, RZ, R3 ;  /* 0x000000ffff058224 */ /* 0x008fc600078e0003 */
[----:B------:R-:W3:Y:S01]  /*1adb0*/  LDL R3, [R1+0x4d0] ;  /* 0x0004d00001037983 */ /* 0x000ee20000100800 */
[----:B------:R-:W-:Y:S02]  /*1adc0*/  PRMT R198, RZ, 0x7610, R198 ;  /* 0x00007610ffc67816 */ /* 0x000fe400000000c6 */
[----:B------:R-:W-:-:S04]  /*1add0*/  PRMT R197, RZ, 0x7610, R197 ;  /* 0x00007610ffc57816 */ /* 0x000fc800000000c5 */
[----:B------:R0:W3:Y:S01]  /*1ade0*/  @!P0 LDG.E.U8 R198, desc[UR56][R4.64] ;  /* 0x0000003804c68981 */ /* 0x0000e2000c1e1100 */
[----:B------:R-:W-:Y:S01]  /*1adf0*/  PRMT R196, RZ, 0x7610, R196 ;  /* 0x00007610ffc47816 */ /* 0x000fe200000000c4 */
[----:B0-----:R-:W-:Y:S02]  /*1ae00*/  @!P0 IMAD.MOV.U32 R4, RZ, RZ, R14 ;  /* 0x000000ffff048224 */ /* 0x001fe400078e000e */
[----:B------:R-:W-:-:S05]  /*1ae10*/  @!P0 IMAD.MOV.U32 R5, RZ, RZ, R15 ;  /* 0x000000ffff058224 */ /* 0x000fca00078e000f */
[----:B------:R4:W3:Y:S01]  /*1ae20*/  @!P0 LDG.E.U8 R197, desc[UR56][R4.64] ;  /* 0x0000003804c58981 */ /* 0x0008e2000c1e1100 */
        /* <DEDUP_REMOVED lines=16> */
[----:B--2---:R-:W-:Y:S02]  /*1af30*/  @!P0 IMAD.MOV.U32 R4, RZ, RZ, R0 ;  /* 0x000000ffff048224 */ /* 0x004fe400078e0000 */
[----:B---3--:R-:W-:Y:S01]  /*1af40*/  @!P0 IMAD.MOV.U32 R5, RZ, RZ, R3 ;  /* 0x000000ffff058224 */ /* 0x008fe200078e0003 */
[----:B------:R-:W-:-:S04]  /*1af50*/  LOP3.LUT R3, R179, 0xffff, RZ, 0xc0, !PT ;  /* 0x0000ffffb3037812 */ /* 0x000fc800078ec0ff */
[----:B------:R0:W2:Y:S01]  /*1af60*/  @!P0 LDG.E.U8 R192, desc[UR56][R4.64] ;  /* 0x0000003804c08981 */ /* 0x0000a2000c1e1100 */
[----:B------:R-:W-:Y:S02]  /*1af70*/  LOP3.LUT R0, R180, 0xffff, RZ, 0xc0, !PT ;  /* 0x0000ffffb4007812 */ /* 0x000fe400078ec0ff */
[----:B0-----:R-:W-:Y:S02]  /*1af80*/  LOP3.LUT R5, R177, 0xffff, RZ, 0xc0, !PT ;  /* 0x0000ffffb1057812 */ /* 0x001fe400078ec0ff */
[----:B------:R-:W-:Y:S01]  /*1af90*/  LOP3.LUT R4, R178, 0xffff, RZ, 0xc0, !PT ;  /* 0x0000ffffb2047812 */ /* 0x000fe200078ec0ff */
[----:B------:R-:W3:Y:S03]  /*1afa0*/  LDL.LU R177, [R1+0x12c8] ;  /* 0x0012c80001b17983 */ /* 0x000ee60000300800 */
[----:B------:R-:W-:Y:S01]  /*1afb0*/  PRMT R12, R5, 0x3340, R4 ;  /* 0x00003340050c7816 */ /* 0x000fe20000000004 */
[----:B------:R-:W4:Y:S01]  /*1afc0*/  LDL.LU R178, [R1+0x12c4] ;  /* 0x0012c40001b27983 */ /* 0x000f220000300800 */
[----:B------:R-:W-:-:S02]  /*1afd0*/  LOP3.LUT R5, R181, 0xffff, RZ, 0xc0, !PT ;  /* 0x0000ffffb5057812 */ /* 0x000fc400078ec0ff */
[----:B------:R-:W-:Y:S01]  /*1afe0*/  LOP3.LUT R4, R182, 0xffff, RZ, 0xc0, !PT ;  /* 0x0000ffffb6047812 */ /* 0x000fe200078ec0ff */
[----:B------:R-:W2:Y:S01]  /*1aff0*/  LDL.LU R179, [R1+0x12c0] ;  /* 0x0012c00001b37983 */ /* 0x000ea20000300800 */
[----:B------:R-:W-:-:S03]  /*1b000*/  PRMT R11, R3, 0x3340, R0 ;  /* 0x00003340030b7816 */ /* 0x000fc60000000000 */
        /* <DEDUP_REMOVED lines=9> */
[----:B------:R-:W4:Y:S01]  /*1b0a0*/  LDL.LU R184, [R1+0x12ac] ;  /* 0x0012ac0001b87983 */ /* 0x000f220000300800 */
[----:B------:R-:W-:-:S03]  /*1b0b0*/  PRMT R9, R3, 0x3340, R0 ;  /* 0x0000334003097816 */ /* 0x000fc60000000000 */
[----:B------:R-:W2:Y:S01]  /*1b0c0*/  LDL.LU R185, [R1+0x12a8] ;  /* 0x0012a80001b97983 */ /* 0x000ea20000300800 */
[----:B------:R-:W-:-:S03]  /*1b0d0*/  LOP3.LUT R3, R187, 0xffff, RZ, 0xc0, !PT ;  /* 0x0000ffffbb037812 */ /* 0x000fc600078ec0ff */
[----:B------:R-:W3:Y:S04]  /*1b0e0*/  LDL.LU R186, [R1+0x12a4] ;  /* 0x0012a40001ba7983 */ /* 0x000ee80000300800 */
[----:B------:R-:W4:Y:S04]  /*1b0f0*/  LDL R14, [R1+0x494] ;  /* 0x00049400010e7983 */ /* 0x000f280000100800 */
[----:B------:R-:W2:Y:S04]  /*1b100*/  LDL.LU R187, [R1+0x12a0] ;  /* 0x0012a00001bb7983 */ /* 0x000ea80000300800 */
[----:B------:R-:W3:Y:S01]  /*1b110*/  LDL R15, [R1+0x490] ;  /* 0x00049000010f7983 */ /* 0x000ee20000100800 */
[----:B------:R-:W-:-:S03]  /*1b120*/  LOP3.LUT R0, R2, 0xffff, RZ, 0xc0, !PT ;  /* 0x0000ffff02007812 */ /* 0x000fc600078ec0ff */
[----:B------:R-:W2:Y:S04]  /*1b130*/  LDL R2, [R1+0xdf0] ;  /* 0x000df00001027983 */ /* 0x000ea80000100800 */
[----:B------:R-:W2:Y:S01]  /*1b140*/  LDL R13, [R1+0x454] ;  /* 0x00045400010d7983 */ /* 0x000ea20000100800 */
[----:B------:R-:W-:Y:S02]  /*1b150*/  PRMT R8, R5, 0x3340, R4 ;  /* 0x0000334005087816 */ /* 0x000fe40000000004 */
[----:B------:R-:W-:Y:S02]  /*1b160*/  LOP3.LUT R5, R191, 0xffff, RZ, 0xc0, !PT ;  /* 0x0000ffffbf057812 */ /* 0x000fe400078ec0ff */
[----:B------:R-:W2:Y:S01]  /*1b170*/  LDL.LU R191, [R1+0x129c] ;  /* 0x00129c0001bf7983 */ /* 0x000ea20000300800 */
[----:B------:R-:W-:-:S02]  /*1b180*/  LOP3.LUT R4, R188, 0xffff, RZ, 0xc0, !PT ;  /* 0x0000ffffbc047812 */ /* 0x000fc400078ec0ff */
[----:B------:R-:W-:Y:S01]  /*1b190*/  PRMT R6, R3, 0x3340, R0 ;  /* 0x0000334003067816 */ /* 0x000fe20000000000 */
[----:B------:R-:W2:Y:S01]  /*1b1a0*/  LDL R18, [R1+0x450] ;  /* 0x0004500001127983 */ /* 0x000ea20000100800 */
[----:B------:R-:W-:-:S03]  /*1b1b0*/  LOP3.LUT R3, R189, 0xffff, RZ, 0xc0, !PT ;  /* 0x0000ffffbd037812 */ /* 0x000fc600078ec0ff */
[----:B------:R-:W2:Y:S01]  /*1b1c0*/  LDL R16, [R1+0x414] ;  /* 0x0004140001107983 */ /* 0x000ea20000100800 */
[----:B------:R-:W-:-:S03]  /*1b1d0*/  LOP3.LUT R0, R190, 0xffff, RZ, 0xc0, !PT ;  /* 0x0000ffffbe007812 */ /* 0x000fc600078ec0ff */
[----:B------:R-:W2:Y:S04]  /*1b1e0*/  LDL.LU R188, [R1+0x1298] ;  /* 0x0012980001bc7983 */ /* 0x000ea80000300800 */
[----:B------:R-:W2:Y:S04]  /*1b1f0*/  LDL R17, [R1+0x410] ;  /* 0x0004100001117983 */ /* 0x000ea80000100800 */
[----:B------:R-:W2:Y:S04]  /*1b200*/  LDL.LU R189, [R1+0x1294] ;  /* 0x0012940001bd7983 */ /* 0x000ea80000300800 */
[----:B------:R-:W2:Y:S01]  /*1b210*/  LDL.LU R190, [R1+0x1290] ;  /* 0x0012900001be7983 */ /* 0x000ea20000300800 */
[----:B------:R-:W-:-:S02]  /*1b220*/  PRMT R7, R5, 0x3340, R4 ;  /* 0x0000334005077816 */ /* 0x000fc40000000004 */
[----:B------:R-:W-:Y:S02]  /*1b230*/  PRMT R0, R3, 0x3340, R0 ;  /* 0x0000334003007816 */ /* 0x000fe40000000000 */
[----:B------:R-:W-:Y:S01]  /*1b240*/  PRMT R5, R10, 0x5410, R9 ;  /* 0x000054100a057816 */ /* 0x000fe20000000009 */
[----:B------:R-:W2:Y:S01]  /*1b250*/  LDL R3, [R1+0x310] ;  /* 0x0003100001037983 */ /* 0x000ea20000100800 */
[----:B------:R-:W-:Y:S02]  /*1b260*/  PRMT R6, R8, 0x5410, R6 ;  /* 0x0000541008067816 */ /* 0x000fe40000000006 */
[----:B------:R-:W-:Y:S01]  /*1b270*/  PRMT R4, R12, 0x5410, R11 ;  /* 0x000054100c047816 */ /* 0x000fe2000000000b */
[----:B------:R-:W2:Y:S01]  /*1b280*/  LDL R10, [R1+0x354] ;  /* 0x00035400010a7983 */ /* 0x000ea20000100800 */
[----:B------:R-:W-:-:S03]  /*1b290*/  PRMT R7, R7, 0x5410, R0 ;  /* 0x0000541007077816 */ /* 0x000fc60000000000 */
[----:B------:R-:W2:Y:S04]  /*1b2a0*/  LDL R12, [R1+0x394] ;  /* 0x00039400010c7983 */ /* 0x000ea80000100800 */
[----:B------:R-:W2:Y:S04]  /*1b2b0*/  LDL R11, [R1+0x350] ;  /* 0x00035000010b7983 */ /* 0x000ea80000100800 */
[----:B------:R-:W2:Y:S01]  /*1b2c0*/  LDL R0, [R1+0x314] ;  /* 0x0003140001007983 */ /* 0x000ea20000100800 */
[----:B----4-:R-:W-:-:S03]  /*1b2d0*/  @!P0 IMAD.MOV.U32 R8, RZ, RZ, R14 ;  /* 0x000000ffff088224 */ /* 0x010fc600078e000e */
[----:B------:R-:W4:Y:S01]  /*1b2e0*/  LDL R14, [R1+0x3d4] ;  /* 0x0003d400010e7983 */ /* 0x000f220000100800 */
[----:B---3--:R-:W-:-:S03]  /*1b2f0*/  @!P0 IMAD.MOV.U32 R9, RZ, RZ, R15 ;  /* 0x000000ffff098224 */ /* 0x008fc600078e000f */
[----:B------:R-:W3:Y:S04]  /*1b300*/  LDL R15, [R1+0x3d0] ;  /* 0x0003d000010f7983 */ /* 0x000ee80000100800 */
[----:B--2---:R0:W-:Y:S02]  /*1b310*/  STS.128 [R2+UR58], R4 ;  /* 0x0000000402007988 */ /* 0x0041e40008000c3a */
[----:B0-----:R-:W-:Y:S01]  /*1b320*/  @!P0 IMAD.MOV.U32 R4, RZ, RZ, R13 ;  /* 0x000000ffff048224 */ /* 0x001fe200078e000d */
[----:B------:R-:W-:Y:S01]  /*1b330*/  PRMT R191, RZ, 0x7610, R191 ;  /* 0x00007610ffbf7816 */ /* 0x000fe200000000bf */
[----:B------:R-:W2:Y:S01]  /*1b340*/  LDL R13, [R1+0x390] ;  /* 0x00039000010d7983 */ /* 0x000ea20000100800 */
[----:B------:R-:W-:Y:S01]  /*1b350*/  @!P0 IMAD.MOV.U32 R5, RZ, RZ, R18 ;  /* 0x000000ffff058224 */ /* 0x000fe200078e0012 */
[----:B------:R-:W-:-:S02]  /*1b360*/  PRMT R188, RZ, 0x7610, R188 ;  /* 0x00007610ffbc7816 */ /* 0x000fc400000000bc */
[----:B------:R-:W-:Y:S01]  /*1b370*/  PRMT R187, RZ, 0x7610, R187 ;  /* 0x00007610ffbb7816 */ /* 0x000fe200000000bb */
[----:B------:R-:W2:Y:S01]  /*1b380*/  @!P0 LDG.E.U8 R191, desc[UR56][R8.64] ;  /* 0x0000003808bf8981 */ /* 0x000ea2000c1e1100 */
[----:B------:R-:W-:-:S03]  /*1b390*/  PRMT R189, RZ, 0x7610, R189 ;  /* 0x00007610ffbd7816 */ /* 0x000fc600000000bd */
[----:B------:R-:W2:Y:S01]  /*1b3a0*/  LDL R7, [R1+0x290] ;  /* 0x0002900001077983 */ /* 0x000ea20000100800 */
[----:B------:R-:W-:-:S03]  /*1b3b0*/  PRMT R190, RZ, 0x7610, R190 ;  /* 0x00007610ffbe7816 */ /* 0x000fc600000000be */
[----:B------:R-:W2:Y:S04]  /*1b3c0*/  LDL R6, [R1+0x294] ;  /* 0x0002940001067983 */ /* 0x000ea80000100800 */
[----:B------:R-:W2:Y:S04]  /*1b3d0*/  LDL R9, [R1+0x2d0] ;  /* 0x0002d00001097983 */ /* 0x000ea80000100800 */
[----:B------:R0:W2:Y:S04]  /*1b3e0*/  @!P0 LDG.E.U8 R190, desc[UR56][R4.64] ;  /* 0x0000003804be8981 */ /* 0x0000a8000c1e1100 */
[----:B------:R-:W2:Y:S01]  /*1b3f0*/  LDL R8, [R1+0x2d4] ;  /* 0x0002d40001087983 */ /* 0x000ea20000100800 */
[----:B0-----:R-:W-:-:S02]  /*1b400*/  @!P0 IMAD.MOV.U32 R4, RZ, RZ, R16 ;  /* 0x000000ffff048224 */ /* 0x001fc400078e0010 */
[----:B------:R-:W-:-:S05]  /*1b410*/  @!P0 IMAD.MOV.U32 R5, RZ, RZ, R17 ;  /* 0x000000ffff058224 */ /* 0x000fca00078e0011 */
[----:B------:R4:W2:Y:S01]  /*1b420*/  @!P0 LDG.E.U8 R189, desc[UR56][R4.64] ;  /* 0x0000003804bd8981 */ /* 0x0008a2000c1e1100 */
[----:B------:R-:W-:Y:S01]  /*1b430*/  PRMT R186, RZ, 0x7610, R186 ;  /* 0x00007610ffba7816 */ /* 0x000fe200000000ba */
[----:B----4-:R-:W-:Y:S02]  /*1b440*/  @!P0 IMAD.MOV.U32 R4, RZ, RZ, R14 ;  /* 0x000000ffff048224 */ /* 0x010fe400078e000e */
[----:B------:R-:W4:Y:S01]  /*1b450*/  LDL R14, [R1+0x214] ;  /* 0x00021400010e7983 */ /* 0x000f220000100800 */
[----:B---3--:R-:W-:-:S03]  /*1b460*/  @!P0 IMAD.MOV.U32 R5, RZ, RZ, R15 ;  /* 0x000000ffff058224 */ /* 0x008fc600078e000f */
[----:B------:R-:W3:Y:S04]  /*1b470*/  LDL R15, [R1+0x210] ;  /* 0x00021000010f7983 */ /* 0x000ee80000100800 */
[----:B------:R0:W3:Y:S02]  /*1b480*/  @!P0 LDG.E.U8 R188, desc[UR56][R4.64] ;  /* 0x0000003804bc8981 */ /* 0x0000e4000c1e1100 */
[----:B0-----:R-:W-:Y:S02]  /*1b490*/  @!P0 IMAD.MOV.U32 R4, RZ, RZ, R12 ;  /* 0x000000ffff048224 */ /* 0x001fe400078e000c */
[----:B------:R-:W3:Y:S01]  /*1b4a0*/  LDL R12, [R1+0x8f4] ;  /* 0x0008f400010c7983 */ /* 0x000ee20000100800 */
[----:B--2---:R-:W-:-:S03]  /*1b4b0*/  @!P0 IMAD.MOV.U32 R5, RZ, RZ, R13 ;  /* 0x000000ffff058224 */ /* 0x004fc600078e000d */
[----:B------:R-:W2:Y:S04]  /*1b4c0*/  LDL R13, [R1+0x5bc] ;  /* 0x0005bc00010d7983 */ /* 0x000ea80000100800 */
[----:B------:R0:W2:Y:S02]  /*1b4d0*/  @!P0 LDG.E.U8 R187, desc[UR56][R4.64] ;  /* 0x0000003804bb8981 */ /* 0x0000a4000c1e1100 */
[----:B0-----:R-:W-:Y:S02]  /*1b4e0*/  @!P0 IMAD.MOV.U32 R4, RZ, RZ, R10 ;  /* 0x000000ffff048224 */ /* 0x001fe400078e000a */
[----:B------:R-:W-:Y:S01]  /*1b4f0*/  @!P0 IMAD.MOV.U32 R5, RZ, RZ, R11 ;  /* 0x000000ffff058224 */ /* 0x000fe200078e000b */
[----:B------:R-:W-:Y:S01]  /*1b500*/  PRMT R185, RZ, 0x7610, R185 ;  /* 0x00007610ffb97816 */ /* 0x000fe200000000b9 */
[----:B------:R-:W2:Y:S04]  /*1b510*/  LDL R11, [R1+0x588] ;  /* 0x00058800010b7983 */ /* 0x000ea80000100800 */
[----:B------:R0:W2:Y:S04]  /*1b520*/  @!P0 LDG.E.U8 R186, desc[UR56][R4.64] ;  /* 0x0000003804ba8981 */ /* 0x0000a8000c1e1100 */
[----:B------:R-:W2:Y:S01]  /*1b530*/  LDL R10, [R1+0x58c] ;  /* 0x00058c00010a7983 */ /* 0x000ea20000100800 */
[----:B0-----:R-:W-:-:S02]  /*1b540*/  @!P0 IMAD.MOV.U32 R4, RZ, RZ, R0 ;  /* 0x000000ffff048224 */ /* 0x001fc400078e0000 */
[----:B------:R-:W-:Y:S01]  /*1b550*/  @!P0 IMAD.MOV.U32 R5, RZ, RZ, R3 ;  /* 0x000000ffff058224 */ /* 0x000fe200078e0003 */
[----:B------:R-:W4:Y:S04]  /*1b560*/  LDL R0, [R1+0x254] ;  /* 0x0002540001007983 */ /* 0x000f280000100800 */
[----:B------:R-:W3:Y:S01]  /*1b570*/  LDL R3, [R1+0x250] ;  /* 0x0002500001037983 */ /* 0x000ee20000100800 */
[----:B------:R-:W-:-:S03]  /*1b580*/  PRMT R184, RZ, 0x7610, R184 ;  /* 0x00007610ffb87816 */ /* 0x000fc600000000b8 */
[----:B------:R0:W2:Y:S01]  /*1b590*/  @!P0 LDG.E.U8 R185, desc[UR56][R4.64] ;  /* 0x0000003804b98981 */ /* 0x0000a2000c1e1100 */
[----:B------:R-:W-:Y:S01]  /*1b5a0*/  PRMT R183, RZ, 0x7610, R183 ;  /* 0x00007610ffb77816 */ /* 0x000fe200000000b7 */
[----:B0-----:R-:W-:Y:S02]  /*1b5b0*/  @!P0 IMAD.MOV.U32 R4, RZ, RZ, R8 ;  /* 0x000000ffff048224 */ /* 0x001fe400078e0008 */
[----:B------:R-:W-:Y:S01]  /*1b5c0*/  @!P0 IMAD.MOV.U32 R5, RZ, RZ, R9 ;  /* 0x000000ffff058224 */ /* 0x000fe200078e0009 */
[----:B------:R-:W2:Y:S04]  /*1b5d0*/  LDL R8, [R1+0x54c] ;  /* 0x00054c0001087983 */ /* 0x000ea80000100800 */
[----:B------:R-:W2:Y:S04]  /*1b5e0*/  LDL R9, [R1+0x548] ;  /* 0x0005480001097983 */ /* 0x000ea80000100800 */
[----:B------:R0:W2:Y:S02]  /*1b5f0*/  @!P0 LDG.E.U8 R184, desc[UR56][R4.64] ;  /* 0x0000003804b88981 */ /* 0x0000a4000c1e1100 */
[----:B0-----:R-:W-:-:S02]  /*1b600*/  @!P0 IMAD.MOV.U32 R4, RZ, RZ, R6 ;  /* 0x000000ffff048224 */ /* 0x001fc400078e0006 */
[----:B------:R-:W-:Y:S01]  /*1b610*/  @!P0 IMAD.MOV.U32 R5, RZ, RZ, R7 ;  /* 0x000000ffff058224 */ /* 0x000fe200078e0007 */
[----:B------:R-:W2:Y:S04]  /*1b620*/  LDL R6, [R1+0x50c] ;  /* 0x00050c0001067983 */ /* 0x000ea80000100800 */
[----:B------:R-:W2:Y:S04]  /*1b630*/  LDL R7, [R1+0x508] ;  /* 0x0005080001077983 */ /* 0x000ea80000100800 */
[----:B------:R4:W2:Y:S02]  /*1b640*/  @!P0 LDG.E.U8 R183, desc[UR56][R4.64] ;  /* 0x0000003804b78981 */ /* 0x0008a4000c1e1100 */
[----:B----4-:R-:W-:-:S02]  /*1b650*/  @!P0 IMAD.MOV.U32 R4, RZ, RZ, R0 ;  /* 0x000000ffff048224 */ /* 0x010fc400078e0000 */
[----:B------:R-:W4:Y:S01]  /*1b660*/  LDL R0, [R1+0x4cc] ;  /* 0x0004cc0001007983 */ /* 0x000f220000100800 */
        /* <DEDUP_REMOVED lines=10> */
[----:B0-----:R-:W-:Y:S02]  /*1b710*/  @!P0 IMAD.MOV.U32 R4, RZ, RZ, R12 ;  /* 0x000000ffff048224 */ /* 0x001fe400078e000c */
[----:B--2---:R-:W-:-:S05]  /*1b720*/  @!P0 IMAD.MOV.U32 R5, RZ, RZ, R13 ;  /* 0x000000ffff058224 */ /* 0x004fca00078e000d */
[----:B------:R0:W2:Y:S01]  /*1b730*/  @!P0 LDG.E.U8 R180, desc[UR56][R4.64] ;  /* 0x0000003804b48981 */ /* 0x0000a2000c1e1100 */
[----:B------:R-:W-:Y:S01]  /*1b740*/  PRMT R178, RZ, 0x7610, R178 ;  /* 0x00007610ffb27816 */ /* 0x000fe200000000b2 */
[----:B0-----:R-:W-:Y:S02]  /*1b750*/  @!P0 IMAD.MOV.U32 R4, RZ, RZ, R10 ;  /* 0x000000ffff048224 */ /* 0x001fe400078e000a */
[----:B------:R-:W-:-:S05]  /*1b760*/  @!P0 IMAD.MOV.U32 R5, RZ, RZ, R11 ;  /* 0x000000ffff058224 */ /* 0x000fca00078e000b */
        /* <DEDUP_REMOVED lines=8> */
[----:B------:R4:W2:Y:S02]  /*1b7f0*/  @!P0 LDG.E.U8 R177, desc[UR56][R4.64] ;  /* 0x0000003804b18981 */ /* 0x0008a4000c1e1100 */
[----:B----4-:R-:W-:Y:S02]  /*1b800*/  @!P0 IMAD.MOV.U32 R4, RZ, RZ, R0 ;  /* 0x000000ffff048224 */ /* 0x010fe400078e0000 */
[----:B---3--:R-:W-:Y:S01]  /*1b810*/  @!P0 IMAD.MOV.U32 R5, RZ, RZ, R3 ;  /* 0x000000ffff058224 */ /* 0x008fe200078e0003 */
[----:B------:R-:W-:-:S04]  /*1b820*/  LOP3.LUT R3, R162, 0xffff, RZ, 0xc0, !PT ;  /* 0x0000ffffa2037812 */ /* 0x000fc800078ec0ff */
[----:B------:R0:W3:Y:S01]  /*1b830*/  @!P0 LDG.E.U8 R176, desc[UR56][R4.64] ;  /* 0x0000003804b08981 */ /* 0x0000e2000c1e1100 */
[----:B------:R-:W-:Y:S02]  /*1b840*/  LOP3.LUT R0, R163, 0xffff, RZ, 0xc0, !PT ;  /* 0x0000ffffa3007812 */ /* 0x000fe400078ec0ff */
[----:B0-----:R-:W-:Y:S02]  /*1b850*/  LOP3.LUT R5, R160, 0xffff, RZ, 0xc0, !PT ;  /* 0x0000ffffa0057812 */ /* 0x001fe400078ec0ff */
[----:B------:R-:W-:Y:S01]  /*1b860*/  LOP3.LUT R4, R161, 0xffff, RZ, 0xc0, !PT ;  /* 0x0000ffffa1047812 */ /* 0x000fe200078ec0ff */
[----:B------:R-:W4:Y:S01]  /*1b870*/  LDL.LU R160, [R1+0x128c] ;  /* 0x00128c0001a07983 */ /* 0x000f220000300800 */
[----:B------:R-:W-:Y:S02]  /*1b880*/  PRMT R11, R3, 0x3340, R0 ;  /* 0x00003340030b7816 */ /* 0x000fe40000000000 */
[----:B------:R-:W-:Y:S01]  /*1b890*/  PRMT R12, R5, 0x3340, R4 ;  /* 0x00003340050c7816 */ /* 0x000fe20000000004 */
[----:B------:R-:W2:Y:S01]  /*1b8a0*/  LDL.LU R161, [R1+0x1288] ;  /* 0x0012880001a17983 */ /* 0x000ea20000300800 */
[----:B------:R-:W-:-:S02]  /*1b8b0*/  LOP3.LUT R5, R164, 0xffff, RZ, 0xc0, !PT ;  /* 0x0000ffffa4057812 */ /* 0x000fc400078ec0ff */
[----:B------:R-:W-:Y:S01]  /*1b8c0*/  LOP3.LUT R4, R165, 0xffff, RZ, 0xc0, !PT ;  /* 0x0000ffffa5047812 */ /* 0x000fe200078ec0ff */
[----:B------:R-:W3:Y:S01]  /*1b8d0*/  LDL.LU R162, [R1+0x1284] ;  /* 0x0012840001a27983 */ /* 0x000ee20000300800 */
[----:B------:R-:W-:-:S03]  /*1b8e0*/  LOP3.LUT R3, R166, 0xffff, RZ, 0xc0, !PT ;  /* 0x0000ffffa6037812 */ /* 0x000fc600078ec0ff */
[----:B------:R-:W4:Y:S01]  /*1b8f0*/  LDL.LU R163, [R1+0x1280] ;  /* 0x0012800001a37983 */ /* 0x000f220000300800 */
[----:B------:R-:W-:-:S03]  /*1b900*/  LOP3.LUT R0, R167, 0xffff, RZ, 0xc0, !PT ;  /* 0x0000ffffa7007812 */ /* 0x000fc600078ec0ff */
[----:B------:R-:W2:Y:S01]  /*1b910*/  LDL.LU R164, [R1+0x127c] ;  /* 0x00127c0001a47983 */ /* 0x000ea20000300800 */
[----:B------:R-:W-:-:S03]  /*1b920*/  PRMT R10, R5, 0x3340, R4 ;  /* 0x00003340050a7816 */ /* 0x000fc60000000004 */
[----:B------:R-:W3:Y:S01]  /*1b930*/  LDL.LU R165, [R1+0x1278] ;  /* 0x0012780001a57983 */ /* 0x000ee20000300800 */
[----:B------:R-:W-:-:S03]  /*1b940*/  LOP3.LUT R5, R168, 0xffff, RZ, 0xc0, !PT ;  /* 0x0000ffffa8057812 */ /* 0x000fc600078ec0ff */
[----:B------:R-:W4:Y:S04]  /*1b950*/  LDL.LU R166, [R1+0x1274] ;  /* 0x0012740001a67983 */ /* 0x000f280000300800 */
[----:B------:R-:W2:Y:S04]  /*1b960*/  LDL.LU R167, [R1+0x1270] ;  /* 0x0012700001a77983 */ /* 0x000ea80000300800 */
[----:B------:R-:W3:Y:S04]  /*1b970*/  LDL R13, [R1+0x48c] ;  /* 0x00048c00010d7983 */ /* 0x000ee80000100800 */
[----:B------:R-:W4:Y:S04]  /*1b980*/  LDL.LU R168, [R1+0x126c] ;  /* 0x00126c0001a87983 */ /* 0x000f280000300800 */
[----:B------:R-:W2:Y:S01]  /*1b990*/  LDL R14, [R1+0x488] ;  /* 0x00048800010e7983 */ /* 0x000ea20000100800 */
[----:B------:R-:W-:-:S02]  /*1b9a0*/  LOP3.LUT R4, R169, 0xffff, RZ, 0xc0, !PT ;  /* 0x0000ffffa9047812 */ /* 0x000fc400078ec0ff */
[----:B------:R-:W-:Y:S01]  /*1b9b0*/  PRMT R9, R3, 0x3340, R0 ;  /* 0x0000334003097816 */ /* 0x000fe20000000000 */
[----:B------:R-:W4:Y:S01]  /*1b9c0*/  LDL.LU R169, [R1+0x1268] ;  /* 0x0012680001a97983 */ /* 0x000f220000300800 */
[----:B------:R-:W-:Y:S02]  /*1b9d0*/  LOP3.LUT R3, R170, 0xffff, RZ, 0xc0, !PT ;  /* 0x0000ffffaa037812 */ /* 0x000fe400078ec0ff */
[----:B------:R-:W-:Y:S01]  /*1b9e0*/  LOP3.LUT R0, R171, 0xffff, RZ, 0xc0, !PT ;  /* 0x0000ffffab007812 */ /* 0x000fe200078ec0ff */
[----:B------:R-:W4:Y:S01]  /*1b9f0*/  LDL.LU R170, [R1+0x1264] ;  /* 0x0012640001aa7983 */ /* 0x000f220000300800 */
[----:B------:R-:W-:Y:S02]  /*1ba00*/  PRMT R8, R5, 0x3340, R4 ;  /* 0x0000334005087816 */ /* 0x000fe40000000004 */
[----:B------:R-:W-:Y:S01]  /*1ba10*/  LOP3.LUT R5, R172, 0xffff, RZ, 0xc0, !PT ;  /* 0x0000ffffac057812 */ /* 0x000fe200078ec0ff */
[----:B------:R-:W4:Y:S01]  /*1ba20*/  LDL.LU R171, [R1+0x1260] ;  /* 0x0012600001ab7983 */ /* 0x000f220000300800 */
[----:B------:R-:W-:-:S03]  /*1ba30*/  LOP3.LUT R4, R175, 0xffff, RZ, 0xc0, !PT ;  /* 0x0000ffffaf047812 */ /* 0x000fc600078ec0ff */
[----:B------:R-:W4:Y:S04]  /*1ba40*/  LDL.LU R172, [R1+0x125c] ;  /* 0x00125c0001ac7983 */ /* 0x000f280000300800 */
[----:B------:R-:W4:Y:S01]  /*1ba50*/  LDL.LU R175, [R1+0x1258] ;  /* 0x0012580001af7983 */ /* 0x000f220000300800 */
[----:B------:R-:W-:Y:S02]  /*1ba60*/  PRMT R6, R3, 0x3340, R0 ;  /* 0x0000334003067816 */ /* 0x000fe40000000000 */
[----:B------:R-:W-:Y:S01]  /*1ba70*/  LOP3.LUT R3, R173, 0xffff, RZ, 0xc0, !PT ;  /* 0x0000ffffad037812 */ /* 0x000fe200078ec0ff */
[----:B------:R-:W4:Y:S01]  /*1ba80*/  LDL R18, [R1+0x44c] ;  /* 0x00044c0001127983 */ /* 0x000f220000100800 */
[----:B------:R-:W-:-:S03]  /*1ba90*/  LOP3.LUT R0, R174, 0xffff, RZ, 0xc0, !PT ;  /* 0x0000ffffae007812 */ /* 0x000fc600078ec0ff */
[----:B------:R-:W4:Y:S04]  /*1baa0*/  LDL.LU R173, [R1+0x1254] ;  /* 0x0012540001ad7983 */ /* 0x000f280000300800 */
[----:B------:R-:W4:Y:S04]  /*1bab0*/  LDL R19, [R1+0x448] ;  /* 0x0004480001137983 */ /* 0x000f280000100800 */
[----:B------:R-:W4:Y:S01]  /*1bac0*/  LDL.LU R174, [R1+0x1250] ;  /* 0x0012500001ae7983 */ /* 0x000f220000300800 */
[----:B------:R-:W-:-:S03]  /*1bad0*/  PRMT R7, R5, 0x3340, R4 ;  /* 0x0000334005077816 */ /* 0x000fc60000000004 */
[----:B------:R-:W4:Y:S04]  /*1bae0*/  LDL R17, [R1+0x408] ;  /* 0x0004080001117983 */ /* 0x000f280000100800 */
[----:B------:R-:W4:Y:S01]  /*1baf0*/  LDL R16, [R1+0x40c] ;  /* 0x00040c0001107983 */ /* 0x000f220000100800 */
[----:B------:R-:W-:-:S03]  /*1bb00*/  PRMT R5, R10, 0x5410, R9 ;  /* 0x000054100a057816 */ /* 0x000fc60000000009 */
[----:B------:R-:W4:Y:S01]  /*1bb10*/  LDL R15, [R1+0x3c8] ;  /* 0x0003c800010f7983 */ /* 0x000f220000100800 */
[----:B------:R-:W-:Y:S02]  /*1bb20*/  PRMT R6, R8, 0x5410, R6 ;  /* 0x0000541008067816 */ /* 0x000fe40000000006 */
[----:B------:R-:W-:Y:S01]  /*1bb30*/  PRMT R4, R12, 0x5410, R11 ;  /* 0x000054100c047816 */ /* 0x000fe2000000000b */
[----:B------:R-:W4:Y:S04]  /*1bb40*/  LDL R10, [R1+0x34c] ;  /* 0x00034c00010a7983 */ /* 0x000f280000100800 */
[----:B------:R-:W4:Y:S04]  /*1bb50*/  LDL R12, [R1+0x38c] ;  /* 0x00038c00010c7983 */ /* 0x000f280000100800 */
[----:B------:R-:W4:Y:S01]  /*1bb60*/  LDL R11, [R1+0x348] ;  /* 0x00034800010b7983 */ /* 0x000f220000100800 */
[----:B------:R-:W-:-:S04]  /*1bb70*/  PRMT R0, R3, 0x3340, R0 ;  /* 0x0000334003007816 */ /* 0x000fc80000000000 */
[----:B------:R-:W-:-:S05]  /*1bb80*/  PRMT R7, R7, 0x5410, R0 ;  /* 0x0000541007077816 */ /* 0x000fca0000000000 */
[----:B------:R0:W-:Y:S01]  /*1bb90*/  STS.128 [R2+UR58+0x4000], R4 ;  /* 0x0040000402007988 */ /* 0x0001e20008000c3a */
[----:B---3--:R-:W-:-:S03]  /*1bba0*/  @!P0 IMAD.MOV.U32 R8, RZ, RZ, R13 ;  /* 0x000000ffff088224 */ /* 0x008fc600078e000d */
[----:B------:R-:W3:Y:S01]  /*1bbb0*/  LDL R13, [R1+0x388] ;  /* 0x00038800010d7983 */ /* 0x000ee20000100800 */
[----:B--2---:R-:W-:-:S03]  /*1bbc0*/  @!P0 IMAD.MOV.U32 R9, RZ, RZ, R14 ;  /* 0x000000ffff098224 */ /* 0x004fc600078e000e */
[----:B------:R-:W2:Y:S04]  /*1bbd0*/  LDL R14, [R1+0x3cc] ;  /* 0x0003cc00010e7983 */ /* 0x000ea80000100800 */
[----:B0-----:R-:W3:Y:S04]  /*1bbe0*/  LDL.LU R2, [R1+0x1f8] ;  /* 0x0001f80001027983 */ /* 0x001ee80000300800 */
[----:B------:R-:W3:Y:S01]  /*1bbf0*/  LDL R6, [R1+0x2cc] ;  /* 0x0002cc0001067983 */ /* 0x000ee20000100800 */
[----:B----4-:R-:W-:-:S03]  /*1bc00*/  PRMT R171, RZ, 0x7610, R171 ;  /* 0x00007610ffab7816 */ /* 0x010fc600000000ab */
[----:B------:R-:W4:Y:S01]  /*1bc10*/  LDL R7, [R1+0x2c8] ;  /* 0x0002c80001077983 */ /* 0x000f220000100800 */
[----:B------:R-:W-:-:S06]  /*1bc20*/  PRMT R175, RZ, 0x7610, R175 ;  /* 0x00007610ffaf7816 */ /* 0x000fcc00000000af */
[----:B------:R-:W4:Y:S04]  /*1bc30*/  @!P0 LDG.E.U8 R175, desc[UR56][R8.64] ;  /* 0x0000003808af8981 */ /* 0x000f28000c1e1100 */
[----:B------:R-:W4:Y:S04]  /*1bc40*/  LDL R9, [R1+0x308] ;  /* 0x0003080001097983 */ /* 0x000f280000100800 */
[----:B------:R-:W4:Y:S01]  /*1bc50*/  LDL R8, [R1+0x30c] ;  /* 0x00030c0001087983 */ /* 0x000f220000100800 */
[----:B------:R-:W-:Y:S01]  /*1bc60*/  PRMT R174, RZ, 0x7610, R174 ;  /* 0x00007610ffae7816 */ /* 0x000fe200000000ae */
[----:B------:R-:W-:-:S02]  /*1bc70*/  @!P0 IMAD.MOV.U32 R4, RZ, RZ, R18 ;  /* 0x000000ffff048224 */ /* 0x000fc400078e0012 */
[----:B------:R-:W-:Y:S01]  /*1bc80*/  @!P0 IMAD.MOV.U32 R5, RZ, RZ, R19 ;  /* 0x000000ffff058224 */ /* 0x000fe200078e0013 */
[----:B------:R-:W-:-:S04]  /*1bc90*/  PRMT R173, RZ, 0x7610, R173 ;  /* 0x00007610ffad7816 */ /* 0x000fc800000000ad */
[----:B------:R0:W4:Y:S01]  /*1bca0*/  @!P0 LDG.E.U8 R174, desc[UR56][R4.64] ;  /* 0x0000003804ae8981 */ /* 0x000122000c1e1100 */
[----:B------:R-:W-:Y:S01]  /*1bcb0*/  PRMT R172, RZ, 0x7610, R172 ;  /* 0x00007610ffac7816 */ /* 0x000fe200000000ac */
[----:B0-----:R-:W-:Y:S02]  /*1bcc0*/  @!P0 IMAD.MOV.U32 R4, RZ, RZ, R16 ;  /* 0x000000ffff048224 */ /* 0x001fe400078e0010 */
[----:B------:R-:W-:Y:S01]  /*1bcd0*/  @!P0 IMAD.MOV.U32 R5, RZ, RZ, R17 ;  /* 0x000000ffff058224 */ /* 0x000fe200078e0011 */
[----:B------:R-:W-:Y:S01]  /*1bce0*/  PRMT R170, RZ, 0x7610, R170 ;  /* 0x00007610ffaa7816 */ /* 0x000fe200000000aa */
[----:B------:R-:W4:Y:S04]  /*1bcf0*/  LDL R16, [R1+0x1fc] ;  /* 0x0001fc0001107983 */ /* 0x000f280000100800 */
[----:B------:R0:W4:Y:S02]  /*1bd00*/  @!P0 LDG.E.U8 R173, desc[UR56][R4.64] ;  /* 0x0000003804ad8981 */ /* 0x000124000c1e1100 */
[----:B0-----:R-:W-:-:S02]  /*1bd10*/  @!P0 IMAD.MOV.U32 R5, RZ, RZ, R15 ;  /* 0x000000ffff058224 */ /* 0x001fc400078e000f */
[----:B------:R-:W4:Y:S01]  /*1bd20*/  LDL R15, [R1+0x248] ;  /* 0x00024800010f7983 */ /* 0x000f220000100800 */
[----:B------:R-:W-:Y:S01]  /*1bd30*/  PRMT R169, RZ, 0x7610, R169 ;  /* 0x00007610ffa97816 */ /* 0x000fe200000000a9 */
[----:B--2---:R-:W-:Y:S02]  /*1bd40*/  @!P0 IMAD.MOV.U32 R4, RZ, RZ, R14 ;  /* 0x000000ffff048224 */ /* 0x004fe400078e000e */
[----:B------:R-:W2:Y:S04]  /*1bd50*/  LDL R14, [R1+0x24c] ;  /* 0x00024c00010e7983 */ /* 0x000ea80000100800 */
[----:B------:R0:W2:Y:S02]  /*1bd60*/  @!P0 LDG.E.U8 R172, desc[UR56][R4.64] ;  /* 0x0000003804ac8981 */ /* 0x0000a4000c1e1100 */
[----:B0-----:R-:W-:-:S02]  /*1bd70*/  @!P0 IMAD.MOV.U32 R4, RZ, RZ, R12 ;  /* 0x000000ffff048224 */ /* 0x001fc400078e000c */
[----:B---3--:R-:W-:Y:S01]  /*1bd80*/  @!P0 IMAD.MOV.U32 R5, RZ, RZ, R13 ;  /* 0x000000ffff058224 */ /* 0x008fe200078e000d */
[----:B------:R-:W3:Y:S04]  /*1bd90*/  LDL R12, [R1+0x20c] ;  /* 0x00020c00010c7983 */ /* 0x000ee80000100800 */
[----:B------:R0:W3:Y:S04]  /*1bda0*/  @!P0 LDG.E.U8 R171, desc[UR56][R4.64] ;  /* 0x0000003804ab8981 */ /* 0x0000e8000c1e1100 */
[----:B------:R-:W3:Y:S01]  /*1bdb0*/  LDL R13, [R1+0x208] ;  /* 0x00020800010d7983 */ /* 0x000ee20000100800 */
[----:B0-----:R-:W-:-:S02]  /*1bdc0*/  @!P0 IMAD.MOV.U32 R4, RZ, RZ, R10 ;  /* 0x000000ffff048224 */ /* 0x001fc400078e000a */
[----:B------:R-:W-:Y:S01]  /*1bdd0*/  @!P0 IMAD.MOV.U32 R5, RZ, RZ, R11 ;  /* 0x000000ffff058224 */ /* 0x000fe200078e000b */
[----:B------:R-:W2:Y:S04]  /*1bde0*/  LDL R10, [R1+0x28c] ;  /* 0x00028c00010a7983 */ /* 0x000ea80000100800 */
[----:B------:R-:W3:Y:S04]  /*1bdf0*/  LDL R11, [R1+0x288] ;  /* 0x00028800010b7983 */ /* 0x000ee80000100800 */
[----:B------:R4:W3:Y:S02]  /*1be00*/  @!P0 LDG.E.U8 R170, desc[UR56][R4.64] ;  /* 0x0000003804aa8981 */ /* 0x0008e4000c1e1100 */
[----:B----4-:R-:W-:-:S02]  /*1be10*/  @!P0 IMAD.MOV.U32 R4, RZ, RZ, R8 ;  /* 0x000000ffff048224 */ /* 0x010fc400078e0008 */
[----:B------:R-:W-:Y:S01]  /*1be20*/  @!P0 IMAD.MOV.U32 R5, RZ, RZ, R9 ;  /* 0x000000ffff058224 */ /* 0x000fe200078e0009 */
[----:B------:R-:W4:Y:S04]  /*1be30*/  LDL R8, [R1+0x8f0] ;  /* 0x0008f00001087983 */ /* 0x000f280000100800 */
[----:B------:R-:W4:Y:S04]  /*1be40*/  LDL R9, [R1+0x8ec] ;  /* 0x0008ec0001097983 */ /* 0x000f280000100800 */
[----:B------:R0:W4:Y:S02]  /*1be50*/  @!P0 LDG.E.U8 R169, desc[UR56][R4.64] ;  /* 0x0000003804a98981 */ /* 0x000124000c1e1100 */
[----:B0-----:R-:W-:-:S02]  /*1be60*/  @!P0 IMAD.MOV.U32 R4, RZ, RZ, R6 ;  /* 0x000000ffff048224 */ /* 0x001fc400078e0006 */
[----:B------:R-:W4:Y:S01]  /*1be70*/  LDL R6, [R1+0x584] ;  /* 0x0005840001067983 */ /* 0x000f220000100800 */
[----:B------:R-:W-:Y:S01]  /*1be80*/  PRMT R168, RZ, 0x7610, R168 ;  /* 0x00007610ffa87816 */ /* 0x000fe200000000a8 */
[----:B------:R-:W-:Y:S02]  /*1be90*/  @!P0 IMAD.MOV.U32 R5, RZ, RZ, R7 ;  /* 0x000000ffff058224 */ /* 0x000fe400078e0007 */
[----:B------:R-:W4:Y:S01]  /*1bea0*/  LDL R7, [R1+0x580] ;  /* 0x0005800001077983 */ /* 0x000f220000100800 */
[----:B------:R-:W-:-:S03]  /*1beb0*/  PRMT R167, RZ, 0x7610, R167 ;  /* 0x00007610ffa77816 */ /* 0x000fc600000000a7 */
[----:B------:R2:W4:Y:S01]  /*1bec0*/  @!P0 LDG.E.U8 R168, desc[UR56][R4.64] ;  /* 0x0000003804a88981 */ /* 0x000522000c1e1100 */
[----:B------:R-:W-:Y:S02]  /*1bed0*/  PRMT R166, RZ, 0x7610, R166 ;  /* 0x00007610ffa67816 */ /* 0x000fe400000000a6 */
[----:B------:R-:W-:Y:S02]  /*1bee0*/  PRMT R165, RZ, 0x7610, R165 ;  /* 0x00007610ffa57816 */ /* 0x000fe400000000a5 */
[----:B------:R-:W-:Y:S01]  /*1bef0*/  PRMT R164, RZ, 0x7610, R164 ;  /* 0x00007610ffa47816 */ /* 0x000fe200000000a4 */
[----:B--2---:R-:W-:Y:S02]  /*1bf00*/  @!P0 IMAD.MOV.U32 R4, RZ, RZ, R10 ;  /* 0x000000ffff048224 */ /* 0x004fe400078e000a */
[----:B------:R-:W2:Y:S01]  /*1bf10*/  LDL R10, [R1+0x544] ;  /* 0x00054400010a7983 */ /* 0x000ea20000100800 */
[----:B---3--:R-:W-:-:S03]  /*1bf20*/  @!P0 IMAD.MOV.U32 R5, RZ, RZ, R11 ;  /* 0x000000ffff058224 */ /* 0x008fc600078e000b */
[----:B------:R-:W3:Y:S04]  /*1bf30*/  LDL R11, [R1+0x540] ;  /* 0x00054000010b7983 */ /* 0x000ee80000100800 */
[----:B------:R0:W3:Y:S02]  /*1bf40*/  @!P0 LDG.E.U8 R167, desc[UR56][R4.64] ;  /* 0x0000003804a78981 */ /* 0x0000e4000c1e1100 */
[----:B0-----:R-:W-:Y:S02]  /*1bf50*/  @!P0 IMAD.MOV.U32 R4, RZ, RZ, R14 ;  /* 0x000000ffff048224 */ /* 0x001fe400078e000e */
[----:B------:R-:W-:Y:S01]  /*1bf60*/  @!P0 IMAD.MOV.U32 R5, RZ, RZ, R15 ;  /* 0x000000ffff058224 */ /* 0x000fe200078e000f */
[----:B------:R-:W3:Y:S04]  /*1bf70*/  LDL R14, [R1+0x484] ;  /* 0x00048400010e7983 */ /* 0x000ee80000100800 */
[----:B------:R0:W3:Y:S04]  /*1bf80*/  @!P0 LDG.E.U8 R166, desc[UR56][R4.64] ;  /* 0x0000003804a68981 */ /* 0x0000e8000c1e1100 */
[----:B------:R-:W3:Y:S01]  /*1bf90*/  LDL R15, [R1+0x480] ;  /* 0x00048000010f7983 */ /* 0x000ee20000100800 */
[----:B0-----:R-:W-:-:S02]  /*1bfa0*/  @!P0 IMAD.MOV.U32 R4, RZ, RZ, R12 ;  /* 0x000000ffff048224 */ /* 0x001fc400078e000c */
[----:B------:R-:W-:Y:S01]  /*1bfb0*/  @!P0 IMAD.MOV.U32 R5, RZ, RZ, R13 ;  /* 0x000000ffff058224 */ /* 0x000fe200078e000d */
[----:B------:R-:W-:Y:S01]  /*1bfc0*/  PRMT R163, RZ, 0x7610, R163 ;  /* 0x00007610ffa37816 */ /* 0x000fe200000000a3 */
[----:B------:R-:W3:Y:S04]  /*1bfd0*/  LDL R13, [R1+0x440] ;  /* 0x00044000010d7983 */ /* 0x000ee80000100800 */
[----:B------:R4:W3:Y:S04]  /*1bfe0*/  @!P0 LDG.E.U8 R165, desc[UR56][R4.64] ;  /* 0x0000003804a58981 */ /* 0x0008e8000c1e1100 */
[----:B------:R-:W3:Y:S01]  /*1bff0*/  LDL R12, [R1+0x444] ;  /* 0x00044400010c7983 */ /* 0x000ee20000100800 */
[----:B----4-:R-:W-:-:S02]  /*1c000*/  @!P0 IMAD.MOV.U32 R4, RZ, RZ, R8 ;  /* 0x000000ffff048224 */ /* 0x010fc400078e0008 */
[----:B------:R-:W-:Y:S01]  /*1c010*/  @!P0 IMAD.MOV.U32 R5, RZ, RZ, R9 ;  /* 0x000000ffff058224 */ /* 0x000fe200078e0009 */
[----:B------:R-:W4:Y:S04]  /*1c020*/  LDL R8, [R1+0x504] ;  /* 0x0005040001087983 */ /* 0x000f280000100800 */
[----:B------:R-:W4:Y:S04]  /*1c030*/  LDL R9, [R1+0x500] ;  /* 0x0005000001097983 */ /* 0x000f280000100800 */
[----:B------:R0:W4:Y:S02]  /*1c040*/  @!P0 LDG.E.U8 R164, desc[UR56][R4.64] ;  /* 0x0000003804a48981 */ /* 0x000124000c1e1100 */
[----:B0-----:R-:W-:-:S02]  /*1c050*/  @!P0 IMAD.MOV.U32 R4, RZ, RZ, R6 ;  /* 0x000000ffff048224 */ /* 0x001fc400078e0006 */
[----:B------:R-:W4:Y:S01]  /*1c060*/  LDL R6, [R1+0x4c4] ;  /* 0x0004c40001067983 */ /* 0x000f220000100800 */
[----:B------:R-:W-:-:S03]  /*1c070*/  @!P0 IMAD.MOV.U32 R5, RZ, RZ, R7 ;  /* 0x000000ffff058224 */ /* 0x000fc600078e0007 */
[----:B------:R-:W4:Y:S01]  /*1c080*/  LDL R7, [R1+0x4c0] ;  /* 0x0004c00001077983 */ /* 0x000f220000100800 */
[----:B------:R-:W-:-:S03]  /*1c090*/  PRMT R162, RZ, 0x7610, R162 ;  /* 0x00007610ffa27816 */ /* 0x000fc600000000a2 */
[----:B------:R2:W4:Y:S01]  /*1c0a0*/  @!P0 LDG.E.U8 R163, desc[UR56][R4.64] ;  /* 0x0000003804a38981 */ /* 0x000522000c1e1100 */
[----:B------:R-:W-:Y:S01]  /*1c0b0*/  PRMT R161, RZ, 0x7610, R161 ;  /* 0x00007610ffa17816 */ /* 0x000fe200000000a1 */
[----:B--2---:R-:W-:Y:S02]  /*1c0c0*/  @!P0 IMAD.MOV.U32 R4, RZ, RZ, R10 ;  /* 0x000000ffff048224 */ /* 0x004fe400078e000a */
[----:B------:R-:W2:Y:S01]  /*1c0d0*/  LDL R10, [R1+0x404] ;  /* 0x00040400010a7983 */ /* 0x000ea20000100800 */
[----:B---3--:R-:W-:-:S03]  /*1c0e0*/  @!P0 IMAD.MOV.U32 R5, RZ, RZ, R11 ;  /* 0x000000ffff058224 */ /* 0x008fc600078e000b */
[----:B------:R-:W3:Y:S04]  /*1c0f0*/  LDL R11, [R1+0x400] ;  /* 0x00040000010b7983 */ /* 0x000ee80000100800 */
[----:B------:R4:W3:Y:S02]  /*1c100*/  @!P0 LDG.E.U8 R162, desc[UR56][R4.64] ;  /* 0x0000003804a28981 */ /* 0x0008e4000c1e1100 */
[----:B----4-:R-:W-:Y:S02]  /*1c110*/  @!P0 IMAD.MOV.U32 R4, RZ, RZ, R8 ;  /* 0x000000ffff048224 */ /* 0x010fe400078e0008 */
[----:B------:R-:W4:Y:S01]  /*1c120*/  LDL R8, [R1+0x3c4] ;  /* 0x0003c40001087983 */ /* 0x000f220000100800 */
[----:B------:R-:W-:-:S03]  /*1c130*/  @!P0 IMAD.MOV.U32 R5, RZ, RZ, R9 ;  /* 0x000000ffff058224 */ /* 0x000fc600078e0009 */
[----:B------:R-:W4:Y:S04]  /*1c140*/  LDL R9, [R1+0x3c0] ;  /* 0x0003c00001097983 */ /* 0x000f280000100800 */
[----:B------:R0:W4:Y:S02]  /*1c150*/  @!P0 LDG.E.U8 R161, desc[UR56][R4.64] ;  /* 0x0000003804a18981 */ /* 0x000124000c1e1100 */
[----:B0-----:R-:W-:Y:S02]  /*1c160*/  @!P0 IMAD.MOV.U32 R4, RZ, RZ, R6 ;  /* 0x000000ffff048224 */ /* 0x001fe400078e0006 */
[----:B------:R-:W4:Y:S01]  /*1c170*/  LDL R6, [R1+0x384] ;  /* 0x0003840001067983 */ /* 0x000f220000100800 */
[----:B------:R-:W-:Y:S01]  /*1c180*/  PRMT R160, RZ, 0x7610, R160 ;  /* 0x00007610ffa07816 */ /* 0x000fe200000000a0 */
[----:B------:R-:W-:Y:S01]  /*1c190*/  @!P0 IMAD.MOV.U32 R5, RZ, RZ, R7 ;  /* 0x000000ffff058224 */ /* 0x000fe200078e0007 */
[----:B------:R-:W-:Y:S01]  /*1c1a0*/  PRMT R159, RZ, 0x7610, R159 ;  /* 0x00007610ff9f7816 */ /* 0x000fe2000000009f */
[----:B------:R-:W4:Y:S04]  /*1c1b0*/  LDL R7, [R1+0x380] ;  /* 0x0003800001077983 */ /* 0x000f280000100800 */
[----:B------:R0:W4:Y:S01]  /*1c1c0*/  @!P0 LDG.E.U8 R160, desc[UR56][R4.64] ;  /* 0x0000003804a08981 */ /* 0x000122000c1e1100 */
[----:B------:R-:W-:Y:S01]  /*1c1d0*/  PRMT R158, RZ, 0x7610, R158 ;  /* 0x00007610ff9e7816 */ /* 0x000fe2000000009e */
        /* <DEDUP_REMOVED lines=12> */
[----:B--2---:R-:W-:-:S03]  /*1c2a0*/  @!P0 IMAD.MOV.U32 R4, RZ, RZ, R10 ;  /* 0x000000ffff048224 */ /* 0x004fc600078e000a */
        /* <DEDUP_REMOVED lines=12> */
[----:B------:R-:W-:-:S02]  /*1c370*/  @!P0 IMAD.MOV.U32 R5, RZ, RZ, R7 ;  /* 0x000000ffff058224 */ /* 0x000fc400078e0007 */
        /* <DEDUP_REMOVED lines=28> */
[----:B0-----:R-:W-:-:S03]  /*1c540*/  @!P0 IMAD.MOV.U32 R4, RZ, RZ, R6 ;  /* 0x000000ffff048224 */ /* 0x001fc600078e0006 */
[----:B------:R-:W4:Y:S01]  /*1c550*/  LDL R6, [R1+0x57c] ;  /* 0x00057c0001067983 */ /* 0x000f220000100800 */
[----:B------:R-:W-:-:S03]  /*1c560*/  @!P0 IMAD.MOV.U32 R5, RZ, RZ, R7 ;  /* 0x000000ffff058224 */ /* 0x000fc600078e0007 */
[----:B------:R-:W4:Y:S04]  /*1c570*/  LDL R7, [R1+0x578] ;  /* 0x0005780001077983 */ /* 0x000f280000100800 */
        /* <DEDUP_REMOVED lines=38> */
[----:B----4-:R-:W-:-:S03]  /*1c7e0*/  @!P0 IMAD.MOV.U32 R4, RZ, RZ, R8 ;  /* 0x000000ffff048224 */ /* 0x010fc600078e0008 */
[----:B------:R-:W4:Y:S01]  /*1c7f0*/  LDL R8, [R1+0x3bc] ;  /* 0x0003bc0001087983 */ /* 0x000f220000100800 */
[----:B------:R-:W-:-:S03]  /*1c800*/  @!P0 IMAD.MOV.U32 R5, RZ, RZ, R9 ;  /* 0x000000ffff058224 */ /* 0x000fc600078e0009 */
[----:B------:R-:W4:Y:S04]  /*1c810*/  LDL R9, [R1+0x3b8] ;  /* 0x0003b80001097983 */ /* 0x000f280000100800 */
[----:B------:R0:W4:Y:S02]  /*1c820*/  @!P0 LDG.E.U8 R243, desc[UR56][R4.64] ;  /* 0x0000003804f38981 */ /* 0x000124000c1e1100 */
[----:B0-----:R-:W-:Y:S02]  /*1c830*/  @!P0 IMAD.MOV.U32 R4, RZ, RZ, R6 ;  /* 0x000000ffff048224 */ /* 0x001fe400078e0006 */
        /* <DEDUP_REMOVED lines=28> */
[----:B------:R0:W4:Y:S01]  /*1ca00*/  @!P0 LDG.E.U8 R238, desc[UR56][R4.64] ;  /* 0x0000003804ee8981 */ /* 0x000122000c1e1100 */
[----:B------:R-:W-:-:S03]  /*1ca10*/  PRMT R235, RZ, 0x7610, R235 ;  /* 0x00007610ffeb7816 */ /* 0x000fc600000000eb */
[----:B------:R-:W4:Y:S01]  /*1ca20*/  LDL R14, [R1+0x534] ;  /* 0x00053400010e7983 */ /* 0x000f220000100800 */
[----:B0-----:R-:W-:Y:S02]  /*1ca30*/  @!P0 IMAD.MOV.U32 R4, RZ, RZ, R12 ;  /* 0x000000ffff048224 */ /* 0x001fe400078e000c */
        /* <DEDUP_REMOVED lines=10> */
[----:B----4-:R-:W-:Y:S01]  /*1cae0*/  @!P0 IMAD.MOV.U32 R4, RZ, RZ, R8 ;  /* 0x000000ffff048224 */ /* 0x010fe200078e0008 */
[----:B------:R-:W-:Y:S01]  /*1caf0*/  PRMT R233, RZ, 0x7610, R233 ;  /* 0x00007610ffe97816 */ /* 0x000fe200000000e9 */
[----:B------:R-:W4:Y:S01]  /*1cb00*/  LDL R8, [R1+0x4b0] ;  /* 0x0004b00001087983 */ /* 0x000f220000100800 */
[----:B------:R-:W-:-:S03]  /*1cb10*/  @!P0 IMAD.MOV.U32 R5, RZ, RZ, R9 ;  /* 0x000000ffff058224 */ /* 0x000fc600078e0009 */
[----:B------:R-:W4:Y:S04]  /*1cb20*/  LDL R9, [R1+0x570] ;  /* 0x0005700001097983 */ /* 0x000f280000100800 */
[----:B------:R0:W4:Y:S02]  /*1cb30*/  @!P0 LDG.E.U8 R235, desc[UR56][R4.64] ;  /* 0x0000003804eb8981 */ /* 0x000124000c1e1100 */
[----:B0-----:R-:W-:Y:S02]  /*1cb40*/  @!P0 IMAD.MOV.U32 R4, RZ, RZ, R6 ;  /* 0x000000ffff048224 */ /* 0x001fe400078e0006 */
[----:B------:R-:W4:Y:S01]  /*1cb50*/  LDL R6, [R1+0x574] ;  /* 0x0005740001067983 */ /* 0x000f220000100800 */
[----:B------:R-:W-:-:S03]  /*1cb60*/  @!P0 IMAD.MOV.U32 R5, RZ, RZ, R7 ;  /* 0x000000ffff058224 */ /* 0x000fc600078e0007 */
[----:B------:R-:W4:Y:S04]  /*1cb70*/  LDL R7, [R1+0x4b4] ;  /* 0x0004b40001077983 */ /* 0x000f280000100800 */
[----:B------:R0:W4:Y:S01]  /*1cb80*/  @!P0 LDG.E.U8 R234, desc[UR56][R4.64] ;  /* 0x0000003804ea8981 */ /* 0x000122000c1e1100 */
[----:B------:R-:W-:-:S03]  /*1cb90*/  PRMT R232, RZ, 0x7610, R232 ;  /* 0x00007610ffe87816 */ /* 0x000fc600000000e8 */
[----:B------:R1:W-:Y:S01]  /*1cba0*/  STL [R1+0xe4c], R2 ;  /* 0x000e4c0201007387 */ /* 0x0003e20000100800 */
[----:B0-----:R-:W-:Y:S02]  /*1cbb0*/  @!P0 IMAD.MOV.U32 R4, RZ, RZ, R16 ;  /* 0x000000ffff048224 */ /* 0x001fe400078e0010 */
[----:B------:R-:W-:Y:S02]  /*1cbc0*/  @!P0 IMAD.MOV.U32 R5, RZ, RZ, R2 ;  /* 0x000000ffff058224 */ /* 0x000fe400078e0002 */
[----:B-1----:R-:W4:Y:S04]  /*1cbd0*/  LDL.LU R2, [R1+0x230] ;  /* 0x0002300001027983 */ /* 0x002f280000300800 */
[----:B------:R2:W4:Y:S02]  /*1cbe0*/  @!P0 LDG.E.U8 R233, desc[UR56][R4.64] ;  /* 0x0000003804e98981 */ /* 0x000524000c1e1100 */
[----:B--2---:R-:W-:-:S02]  /*1cbf0*/  @!P0 IMAD.MOV.U32 R4, RZ, RZ, R10 ;  /* 0x000000ffff048224 */ /* 0x004fc400078e000a */
[----:B------:R-:W2:Y:S01]  /*1cc00*/  LDL R10, [R1+0x474] ;  /* 0x00047400010a7983 */ /* 0x000ea20000100800 */
[----:B---3--:R-:W-:-:S03]  /*1cc10*/  @!P0 IMAD.MOV.U32 R5, RZ, RZ, R11 ;  /* 0x000000ffff058224 */ /* 0x008fc600078e000b */
[----:B------:R-:W3:Y:S04]  /*1cc20*/  LDL R11, [R1+0x470] ;  /* 0x00047000010b7983 */ /* 0x000ee80000100800 */
[----:B------:R4:W3:Y:S02]  /*1cc30*/  @!P0 LDG.E.U8 R232, desc[UR56][R4.64] ;  /* 0x0000003804e88981 */ /* 0x0008e4000c1e1100 */
[----:B----4-:R-:W-:Y:S02]  /*1cc40*/  @!P0 IMAD.MOV.U32 R4, RZ, RZ, R6 ;  /* 0x000000ffff048224 */ /* 0x010fe400078e0006 */
        /* <DEDUP_REMOVED lines=16> */
[----:B------:R-:W-:Y:S01]  /*1cd50*/  @!P0 IMAD.MOV.U32 R5, RZ, RZ, R8 ;  /* 0x000000ffff058224 */ /* 0x000fe200078e0008 */
[----:B------:R-:W4:Y:S04]  /*1cd60*/  LDL R7, [R1+0x3f4] ;  /* 0x0003f40001077983 */ /* 0x000f280000100800 */
[----:B------:R2:W4:Y:S04]  /*1cd70*/  @!P0 LDG.E.U8 R228, desc[UR56][R4.64] ;  /* 0x0000003804e48981 */ /* 0x000528000c1e1100 */
[----:B------:R-:W4:Y:S04]  /*1cd80*/  LDL R8, [R1+0x3f0] ;  /* 0x0003f00001087983 */ /* 0x000f280000100800 */
[----:B------:R-:W4:Y:S04]  /*1cd90*/  LDL.LU R15, [R1+0x1ec] ;  /* 0x0001ec00010f7983 */ /* 0x000f280000300800 */
[----:B------:R-:W4:Y:S04]  /*1cda0*/  LDL.LU R16, [R1+0x1e8] ;  /* 0x0001e80001107983 */ /* 0x000f280000300800 */
[----:B------:R-:W4:Y:S04]  /*1cdb0*/  LDL R20, [R1+0x3b0] ;  /* 0x0003b00001147983 */ /* 0x000f280000100800 */
[----:B------:R-:W4:Y:S04]  /*1cdc0*/  LDL R19, [R1+0x370] ;  /* 0x0003700001137983 */ /* 0x000f280000100800 */
[----:B------:R-:W4:Y:S04]  /*1cdd0*/  LDL R17, [R1+0x374] ;  /* 0x0003740001117983 */ /* 0x000f280000100800 */
[----:B------:R-:W4:Y:S04]  /*1cde0*/  LDL R14, [R1+0x330] ;  /* 0x00033000010e7983 */ /* 0x000f280000100800 */
[----:B------:R-:W4:Y:S01]  /*1cdf0*/  LDL R13, [R1+0x334] ;  /* 0x00033400010d7983 */ /* 0x000f220000100800 */
[----:B--2---:R-:W-:-:S02]  /*1ce00*/  @!P0 IMAD.MOV.U32 R4, RZ, RZ, R10 ;  /* 0x000000ffff048224 */ /* 0x004fc400078e000a */
[----:B---3--:R-:W-:-:S05]  /*1ce10*/  @!P0 IMAD.MOV.U32 R5, RZ, RZ, R11 ;  /* 0x000000ffff058224 */ /* 0x008fca00078e000b */
[----:B------:R4:W2:Y:S02]  /*1ce20*/  @!P0 LDG.E.U8 R227, desc[UR56][R4.64] ;  /* 0x0000003804e38981 */ /* 0x0008a4000c1e1100 */
[----:B----4-:R-:W-:Y:S02]  /*1ce30*/  @!P0 IMAD.MOV.U32 R4, RZ, RZ, R6 ;  /* 0x000000ffff048224 */ /* 0x010fe400078e0006 */
[----:B------:R-:W3:Y:S04]  /*1ce40*/  LDL R6, [R1+0x3b4] ;  /* 0x0003b40001067983 */ /* 0x000ee80000100800 */
[----:B------:R-:W4:Y:S04]  /*1ce50*/  LDL.LU R18, [R1+0x1dc] ;  /* 0x0001dc0001127983 */ /* 0x000f280000300800 */
[----:B------:R-:W2:Y:S04]  /*1ce60*/  LDL.LU R23, [R1+0x1d8] ;  /* 0x0001d80001177983 */ /* 0x000ea80000300800 */
[----:B------:R-:W4:Y:S04]  /*1ce70*/  LDL R12, [R1+0x2f0] ;  /* 0x0002f000010c7983 */ /* 0x000f280000100800 */
[----:B------:R-:W2:Y:S01]  /*1ce80*/  LDL R11, [R1+0x2f4] ;  /* 0x0002f400010b7983 */ /* 0x000ea20000100800 */
[----:B------:R-:W-:Y:S01]  /*1ce90*/  PRMT R226, RZ, 0x7610, R226 ;  /* 0x00007610ffe27816 */ /* 0x000fe200000000e2 */
[----:B------:R-:W-:-:S02]  /*1cea0*/  @!P0 IMAD.MOV.U32 R5, RZ, RZ, R9 ;  /* 0x000000ffff058224 */ /* 0x000fc400078e0009 */
[----:B------:R-:W4:Y:S04]  /*1ceb0*/  LDL R10, [R1+0x2b0] ;  /* 0x0002b000010a7983 */ /* 0x000f280000100800 */
[----:B------:R-:W4:Y:S01]  /*1cec0*/  LDL R9, [R1+0x2b4] ;  /* 0x0002b40001097983 */ /* 0x000f220000100800 */
[----:B------:R-:W-:-:S03]  /*1ced0*/  PRMT R225, RZ, 0x7610, R225 ;  /* 0x00007610ffe17816 */ /* 0x000fc600000000e1 */
[----:B------:R0:W4:Y:S02]  /*1cee0*/  @!P0 LDG.E.U8 R226, desc[UR56][R4.64] ;  /* 0x0000003804e28981 */ /* 0x000124000c1e1100 */
[----:B0-----:R-:W-:Y:S02]  /*1cef0*/  @!P0 IMAD.MOV.U32 R4, RZ, RZ, R7 ;  /* 0x000000ffff048224 */ /* 0x001fe400078e0007 */
[----:B------:R-:W4:Y:S01]  /*1cf00*/  LDL R7, [R1+0x274] ;  /* 0x0002740001077983 */ /* 0x000f220000100800 */
[----:B------:R-:W-:-:S03]  /*1cf10*/  @!P0 IMAD.MOV.U32 R5, RZ, RZ, R8 ;  /* 0x000000ffff058224 */ /* 0x000fc600078e0008 */
[----:B------:R-:W4:Y:S04]  /*1cf20*/  LDL R8, [R1+0x270] ;  /* 0x0002700001087983 */ /* 0x000f280000100800 */
[----:B------:R3:W4:Y:S02]  /*1cf30*/  @!P0 LDG.E.U8 R225, desc[UR56][R4.64] ;  /* 0x0000003804e18981 */ /* 0x000724000c1e1100 */
[----:B---3--:R-:W-:Y:S02]  /*1cf40*/  @!P0 IMAD.MOV.U32 R4, RZ, RZ, R6 ;  /* 0x000000ffff048224 */ /* 0x008fe400078e0006 */
[----:B------:R-:W3:Y:S01]  /*1cf50*/  LDL R6, [R1+0x234] ;  /* 0x0002340001067983 */ /* 0x000ee20000100800 */
[----:B------:R-:W-:Y:S01]  /*1cf60*/  PRMT R224, RZ, 0x7610, R224 ;  /* 0x00007610ffe07816 */ /* 0x000fe200000000e0 */
[----:B------:R-:W-:Y:S01]  /*1cf70*/  @!P0 IMAD.MOV.U32 R5, RZ, RZ, R20 ;  /* 0x000000ffff058224 */ /* 0x000fe200078e0014 */
        /* <DEDUP_REMOVED lines=11> */
[----:B--2---:R-:W-:Y:S02]  /*1d030*/  @!P0 IMAD.MOV.U32 R4, RZ, RZ, R11 ;  /* 0x000000ffff048224 */ /* 0x004fe400078e000b */
[----:B----4-:R-:W-:-:S05]  /*1d040*/  @!P0 IMAD.MOV.U32 R5, RZ, RZ, R12 ;  /* 0x000000ffff058224 */ /* 0x010fca00078e000c */
[----:B------:R0:W2:Y:S01]  /*1d050*/  @!P0 LDG.E.U8 R217, desc[UR56][R4.64] ;  /* 0x0000003804d98981 */ /* 0x0000a2000c1e1100 */
[----:B------:R-:W-:Y:S01]  /*1d060*/  PRMT R3, RZ, 0x7610, R3 ;  /* 0x00007610ff037816 */ /* 0x000fe20000000003 */
[----:B0-----:R-:W-:Y:S02]  /*1d070*/  @!P0 IMAD.MOV.U32 R4, RZ, RZ, R9 ;  /* 0x000000ffff048224 */ /* 0x001fe400078e0009 */
[----:B------:R-:W-:-:S05]  /*1d080*/  @!P0 IMAD.MOV.U32 R5, RZ, RZ, R10 ;  /* 0x000000ffff058224 */ /* 0x000fca00078e000a */
[----:B------:R0:W4:Y:S01]  /*1d090*/  @!P0 LDG.E.U8 R216, desc[UR56][R4.64] ;  /* 0x0000003804d88981 */ /* 0x000122000c1e1100 */
[----:B------:R-:W-:Y:S01]  /*1d0a0*/  PRMT R0, RZ, 0x7610, R0 ;  /* 0x00007610ff007816 */ /* 0x000fe20000000000 */
[----:B0-----:R-:W-:Y:S02]  /*1d0b0*/  @!P0 IMAD.MOV.U32 R4, RZ, RZ, R7 ;  /* 0x000000ffff048224 */ /* 0x001fe400078e0007 */
[----:B------:R-:W-:Y:S01]  /*1d0c0*/  @!P0 IMAD.MOV.U32 R5, RZ, RZ, R8 ;  /* 0x000000ffff058224 */ /* 0x000fe200078e0008 */
[----:B------:R-:W-:-:S04]  /*1d0d0*/  LOP3.LUT R7, R15, 0xffff, RZ, 0xc0, !PT ;  /* 0x0000ffff0f077812 */ /* 0x000fc800078ec0ff */
[----:B------:R0:W4:Y:S02]  /*1d0e0*/  @!P0 LDG.E.U8 R3, desc[UR56][R4.64] ;  /* 0x0000003804038981 */ /* 0x000124000c1e1100 */
[----:B0-----:R-:W-:Y:S02]  /*1d0f0*/  @!P0 IMAD.MOV.U32 R5, RZ, RZ, R2 ;  /* 0x000000ffff058224 */ /* 0x001fe400078e0002 */
[----:B---3--:R-:W-:Y:S01]  /*1d100*/  @!P0 IMAD.MOV.U32 R4, RZ, RZ, R6 ;  /* 0x000000ffff048224 */ /* 0x008fe200078e0006 */
[----:B------:R-:W-:-:S04]  /*1d110*/  LOP3.LUT R6, R151, 0xffff, RZ, 0xc0, !PT ;  /* 0x0000ffff97067812 */ /* 0x000fc800078ec0ff */
[----:B------:R0:W3:Y:S01]  /*1d120*/  @!P0 LDG.E.U8 R0, desc[UR56][R4.64] ;  /* 0x0000003804008981 */ /* 0x0000e2000c1e1100 */
[----:B------:R-:W-:Y:S02]  /*1d130*/  PRMT R151, R7, 0x3340, R6 ;  /* 0x0000334007977816 */ /* 0x000fe40000000006 */
[----:B------:R-:W-:Y:S02]  /*1d140*/  LOP3.LUT R7, R18, 0xffff, RZ, 0xc0, !PT ;  /* 0x0000ffff12077812 */ /* 0x000fe400078ec0ff */
[----:B------:R-:W-:Y:S02]  /*1d150*/  LOP3.LUT R6, R218, 0xffff, RZ, 0xc0, !PT ;  /* 0x0000ffffda067812 */ /* 0x000fe400078ec0ff */
[----:B0-----:R-:W-:Y:S02]  /*1d160*/  LOP3.LUT R5, R16, 0xffff, RZ, 0xc0, !PT ;  /* 0x0000ffff10057812 */ /* 0x001fe400078ec0ff */
[----:B------:R-:W-:Y:S02]  /*1d170*/  LOP3.LUT R4, R92, 0xffff, RZ, 0xc0, !PT ;  /* 0x0000ffff5c047812 */ /* 0x000fe400078ec0ff */
[----:B------:R-:W-:-:S02]  /*1d180*/  PRMT R218, R7, 0x3340, R6 ;  /* 0x0000334007da7816 */ /* 0x000fc40000000006 */
[----:B------:R-:W-:Y:S02]  /*1d190*/  PRMT R92, R5, 0x3340, R4 ;  /* 0x00003340055c7816 */ /* 0x000fe40000000004 */
[----:B------:R-:W-:Y:S02]  /*1d1a0*/  LOP3.LUT R5, R23, 0xffff, RZ, 0xc0, !PT ;  /* 0x0000ffff17057812 */ /* 0x000fe400078ec0ff */
[----:B------:R-:W-:Y:S02]  /*1d1b0*/  LOP3.LUT R4, R91, 0xffff, RZ, 0xc0, !PT ;  /* 0x0000ffff5b047812 */ /* 0x000fe400078ec0ff */
[----:B------:R-:W-:Y:S02]  /*1d1c0*/  LOP3.LUT R7, R71, 0xffff, RZ, 0xc0, !PT ;  /* 0x0000ffff47077812 */ /* 0x000fe400078ec0ff */
[----:B------:R-:W-:Y:S01]  /*1d1d0*/  LOP3.LUT R6, R150, 0xffff, RZ, 0xc0, !PT ;  /* 0x0000ffff96067812 */ /* 0x000fe200078ec0ff */
[----:B------:R-:W3:Y:S01]  /*1d1e0*/  LDL.LU R71, [R1+0x124c] ;  /* 0x00124c0001477983 */ /* 0x000ee20000300800 */
[----:B------:R-:W-:-:S02]  /*1d1f0*/  PRMT R91, R5, 0x3340, R4 ;  /* 0x00003340055b7816 */ /* 0x000fc40000000004 */
[----:B------:R-:W-:Y:S02]  /*1d200*/  LOP3.LUT R5, R82, 0xffff, RZ, 0xc0, !PT ;  /* 0x0000ffff52057812 */ /* 0x000fe400078ec0ff */
[----:B------:R-:W-:Y:S01]  /*1d210*/  LOP3.LUT R4, R93, 0xffff, RZ, 0xc0, !PT ;  /* 0x0000ffff5d047812 */ /* 0x000fe200078ec0ff */
[----:B------:R-:W3:Y:S01]  /*1d220*/  LDL.LU R82, [R1+0x1248] ;  /* 0x0012480001527983 */ /* 0x000ee20000300800 */
[----:B------:R-:W-:Y:S02]  /*1d230*/  PRMT R150, R7, 0x3340, R6 ;  /* 0x0000334007967816 */ /* 0x000fe40000000006 */
        /* <DEDUP_REMOVED lines=8> */
[----:B------:R-:W-:Y:S01]  /*1d2c0*/  LOP3.LUT R7, R65, 0xffff, RZ, 0xc0, !PT ;  /* 0x0000ffff41077812 */ /* 0x000fe200078ec0ff */
[----:B------:R-:W3:Y:S01]  /*1d2d0*/  LDL.LU R67, [R1+0x123c] ;  /* 0x00123c0001437983 */ /* 0x000ee20000300800 */
[----:B------:R-:W-:Y:S02]  /*1d2e0*/  LOP3.LUT R6, R63, 0xffff, RZ, 0xc0, !PT ;  /* 0x0000ffff3f067812 */ /* 0x000fe400078ec0ff */
[----:B------:R-:W-:Y:S01]  /*1d2f0*/  PRMT R21, R5, 0x3340, R4 ;  /* 0x0000334005157816 */ /* 0x000fe20000000004 */
[----:B------:R-:W3:Y:S01]  /*1d300*/  LDL.LU R78, [R1+0x1238] ;  /* 0x00123800014e7983 */ /* 0x000ee20000300800 */
[----:B------:R-:W-:-:S02]  /*1d310*/  LOP3.LUT R5, R76, 0xffff, RZ, 0xc0, !PT ;  /* 0x0000ffff4c057812 */ /* 0x000fc400078ec0ff */
        /* <DEDUP_REMOVED lines=138> */
[----:B------:R-:W-:Y:S02]  /*1dbc0*/  LOP3.LUT R7, R24, 0xffff, RZ, 0xc0, !PT ;  /* 0x0000ffff18077812 */ /* 0x000fe400078ec0ff */
[----:B------:R-:W-:Y:S01]  /*1dbd0*/  LOP3.LUT R6, R115, 0xffff, RZ, 0xc0, !PT ;  /* 0x0000ffff73067812 */ /* 0x000fe200078ec0ff */
[----:B------:R-:W3:Y:S01]  /*1dbe0*/  LDL.LU R24, [R1+0x117c] ;  /* 0x00117c0001187983 */ /* 0x000ee20000300800 */
[----:B------:R-:W-:Y:S02]  /*1dbf0*/  PRMT R110, R5, 0x3340, R4 ;  /* 0x00003340056e7816 */ /* 0x000fe40000000004 */
        /* <DEDUP_REMOVED lines=9> */
[----:B------:R-:W-:Y:S02]  /*1dc90*/  LOP3.LUT R5, R221, 0xffff, RZ, 0xc0, !PT ;  /* 0x0000ffffdd057812 */ /* 0x000fe400078ec0ff */
[----:B------:R-:W-:Y:S01]  /*1dca0*/  PRMT R112, R7, 0x3340, R6 ;  /* 0x0000334007707816 */ /* 0x000fe20000000006 */
[----:B------:R-:W3:Y:S01]  /*1dcb0*/  LDL.LU R221, [R1+0x1170] ;  /* 0x0011700001dd7983 */ /* 0x000ee20000300800 */
[----:B------:R-:W-:-:S03]  /*1dcc0*/  LOP3.LUT R7, R119, 0xffff, RZ, 0xc0, !PT ;  /* 0x0000ffff77077812 */ /* 0x000fc600078ec0ff */
[----:B------:R-:W2:Y:S01]  /*1dcd0*/  LDL R119, [R1+0xdec] ;  /* 0x000dec0001777983 */ /* 0x000ea20000100800 */
[----:B------:R-:W-:Y:S02]  /*1dce0*/  PRMT R114, R5, 0x3340, R4 ;  /* 0x0000334005727816 */ /* 0x000fe40000000004 */
[----:B------:R-:W-:Y:S02]  /*1dcf0*/  LOP3.LUT R5, R219, 0xffff, RZ, 0xc0, !PT ;  /* 0x0000ffffdb057812 */ /* 0x000fe400078ec0ff */
[----:B------:R-:W-:Y:S01]  /*1dd00*/  LOP3.LUT R4, R116, 0xffff, RZ, 0xc0, !PT ;  /* 0x0000ffff74047812 */ /* 0x000fe200078ec0ff */
[----:B------:R-:W3:Y:S01]  /*1dd10*/  LDL.LU R219, [R1+0x116c] ;  /* 0x00116c0001db7983 */ /* 0x000ee20000300800 */
[----:B------:R-:W-:Y:S02]  /*1dd20*/  LOP3.LUT R6, R118, 0xffff, RZ, 0xc0, !PT ;  /* 0x0000ffff76067812 */ /* 0x000fe400078ec0ff */
[----:B------:R-:W-:Y:S02]  /*1dd30*/  PRMT R118, R5, 0x3340, R4 ;  /* 0x0000334005767816 */ /* 0x000fe40000000004 */
[----:B------:R-:W-:-:S02]  /*1dd40*/  PRMT R4, R151, 0x5410, R218 ;  /* 0x0000541097047816 */ /* 0x000fc400000000da */
[----:B------:R-:W-:Y:S01]  /*1dd50*/  PRMT R116, R7, 0x3340, R6 ;  /* 0x0000334007747816 */ /* 0x000fe20000000006 */
[----:B------:R-:W3:Y:S01]  /*1dd60*/  LDL.LU R218, [R1+0x1168] ;  /* 0x0011680001da7983 */ /* 0x000ee20000300800 */
[----:B------:R-:W-:Y:S02]  /*1dd70*/  PRMT R5, R150, 0x5410, R20 ;  /* 0x0000541096057816 */ /* 0x000fe40000000014 */
[----:B------:R-:W-:Y:S01]  /*1dd80*/  PRMT R6, R11, 0x5410, R10 ;  /* 0x000054100b067816 */ /* 0x000fe2000000000a */
[----:B------:R-:W3:Y:S01]  /*1dd90*/  LDL.LU R151, [R1+0x1164] ;  /* 0x0011640001977983 */ /* 0x000ee20000300800 */
[----:B------:R-:W-:Y:S02]  /*1dda0*/  PRMT R7, R9, 0x5410, R8 ;  /* 0x0000541009077816 */ /* 0x000fe40000000008 */
[----:B------:R-:W-:Y:S01]  /*1ddb0*/  LOP3.LUT R11, R88, 0xffff, RZ, 0xc0, !PT ;  /* 0x0000ffff580b7812 */ /* 0x000fe200078ec0ff */
[----:B------:R-:W3:Y:S01]  /*1ddc0*/  LDL.LU R150, [R1+0x1160] ;  /* 0x0011600001967983 */ /* 0x000ee20000300800 */
[----:B------:R-:W-:-:S02]  /*1ddd0*/  LOP3.LUT R9, R89, 0xffff, RZ, 0xc0, !PT ;  /* 0x0000ffff59097812 */ /* 0x000fc400078ec0ff */
[----:B------:R-:W-:Y:S01]  /*1dde0*/  LOP3.LUT R10, R90, 0xffff, RZ, 0xc0, !PT ;  /* 0x0000ffff5a0a7812 */ /* 0x000fe200078ec0ff */
[----:B------:R-:W3:Y:S01]  /*1ddf0*/  LDL.LU R88, [R1+0x115c] ;  /* 0x00115c0001587983 */ /* 0x000ee20000300800 */
[----:B------:R-:W-:-:S03]  /*1de00*/  PRMT R20, R92, 0x5410, R91 ;  /* 0x000054105c147816 */ /* 0x000fc6000000005b */
        /* <DEDUP_REMOVED lines=13> */
[----:B------:R-:W-:-:S03]  /*1dee0*/  LOP3.LUT R8, R117, 0xffff, RZ, 0xc0, !PT ;  /* 0x0000ffff75087812 */ /* 0x000fc600078ec0ff */
        /* <DEDUP_REMOVED lines=9> */
[----:B------:R-:W-:Y:S02]  /*1df80*/  PRMT R117, R9, 0x3340, R8 ;  /* 0x0000334009757816 */ /* 0x000fe40000000008 */
[----:B------:R-:W-:Y:S01]  /*1df90*/  PRMT R15, R103, 0x5410, R15 ;  /* 0x00005410670f7816 */ /* 0x000fe2000000000f */
[----:B------:R-:W3:Y:S01]  /*1dfa0*/  LDL.LU R101, [R1+0x1128] ;  /* 0x0011280001657983 */ /* 0x000ee20000300800 */
[----:B------:R-:W-:-:S03]  /*1dfb0*/  PRMT R8, R105, 0x5410, R104 ;  /* 0x0000541069087816 */ /* 0x000fc60000000068 */
[----:B------:R-:W3:Y:S04]  /*1dfc0*/  LDL.LU R102, [R1+0x1124] ;  /* 0x0011240001667983 */ /* 0x000ee80000300800 */
[----:B------:R-:W3:Y:S01]  /*1dfd0*/  LDL.LU R103, [R1+0x1120] ;  /* 0x0011200001677983 */ /* 0x000ee20000300800 */
[----:B------:R-:W-:-:S03]  /*1dfe0*/  PRMT R9, R109, 0x5410, R108 ;  /* 0x000054106d097816 */ /* 0x000fc6000000006c */
[----:B------:R-:W3:Y:S04]  /*1dff0*/  LDL.LU R104, [R1+0x111c] ;  /* 0x00111c0001687983 */ /* 0x000ee80000300800 */
[----:B------:R-:W3:Y:S01]  /*1e000*/  LDL.LU R105, [R1+0x1118] ;  /* 0x0011180001697983 */ /* 0x000ee20000300800 */
[----:B------:R-:W-:Y:S02]  /*1e010*/  PRMT R11, R11, 0x3340, R10 ;  /* 0x000033400b0b7816 */ /* 0x000fe4000000000a */
[----:B------:R-:W-:Y:S02]  /*1e020*/  PRMT R10, R113, 0x5410, R112 ;  /* 0x00005410710a7816 */ /* 0x000fe40000000070 */
[----:B------:R-:W-:Y:S01]  /*1e030*/  PRMT R11, R116, 0x5410, R11 ;  /* 0x00005410740b7816 */ /* 0x000fe2000000000b */
[----:B--2---:R0:W-:Y:S02]  /*1e040*/  STS.128 [R119+UR58], R4 ;  /* 0x0000000477007988 */ /* 0x0041e40008000c3a */
[----:B0-----:R-:W-:-:S02]  /*1e050*/  PRMT R4, R107, 0x5410, R106 ;  /* 0x000054106b047816 */ /* 0x001fc4000000006a */
[----:B------:R-:W2:Y:S01]  /*1e060*/  LDL.LU R106, [R1+0x1114] ;  /* 0x00111400016a7983 */ /* 0x000ea20000300800 */
[----:B------:R-:W-:-:S03]  /*1e070*/  PRMT R5, R111, 0x5410, R110 ;  /* 0x000054106f057816 */ /* 0x000fc6000000006e */
[----:B------:R-:W2:Y:S04]  /*1e080*/  LDL.LU R107, [R1+0x1110] ;  /* 0x00111000016b7983 */ /* 0x000ea80000300800 */
[----:B------:R-:W2:Y:S04]  /*1e090*/  LDL.LU R108, [R1+0x110c] ;  /* 0x00110c00016c7983 */ /* 0x000ea80000300800 */
        /* <DEDUP_REMOVED lines=8> */
[----:B------:R-:W2:Y:S04]  /*1e120*/  LDL.LU R115, [R1+0x10f0] ;  /* 0x0010f00001737983 */ /* 0x000ea80000300800 */
[----:B------:R-:W2:Y:S04]  /*1e130*/  LDL.LU R116, [R1+0x10ec] ;  /* 0x0010ec0001747983 */ /* 0x000ea80000300800 */
[----:B------:R-:W2:Y:S04]  /*1e140*/  LDL.LU R117, [R1+0x10e8] ;  /* 0x0010e80001757983 */ /* 0x000ea80000300800 */
[----:B------:R-:W2:Y:S04]  /*1e150*/  LDL.LU R118, [R1+0x10e4] ;  /* 0x0010e40001767983 */ /* 0x000ea80000300800 */
[----:B------:R0:W-:Y:S04]  /*1e160*/  STS.128 [R119+UR58+0x4000], R20 ;  /* 0x0040001477007988 */ /* 0x0001e80008000c3a */
[----:B0-----:R-:W2:Y:S04]  /*1e170*/  LDL.LU R119, [R1+0x10e0] ;  /* 0x0010e00001777983 */ /* 0x001ea80000300800 */
[----:B------:R-:W4:Y:S04]  /*1e180*/  LDL R21, [R1+0xde8] ;  /* 0x000de80001157983 */ /* 0x000f280000100800 */
[----:B------:R-:W3:Y:S01]  /*1e190*/  LDL R23, [R1+0xde4] ;  /* 0x000de40001177983 */ /* 0x000ee20000100800 */
[----:B------:R-:W0:Y:S02]  /*1e1a0*/  S2R R22, SR_TID.X ;  /* 0x0000000000167919 */ /* 0x000e240000002100 */
[----:B0-----:R-:W-:Y:S01]  /*1e1b0*/  LOP3.LUT R22, R22, 0x7f, RZ, 0xc0, !PT ;  /* 0x0000007f16167812 */ /* 0x001fe200078ec0ff */
[----:B----4-:R-:W-:Y:S04]  /*1e1c0*/  STS.128 [R21+UR58], R16 ;  /* 0x0000001015007988 */ /* 0x010fe80008000c3a */
[----:B------:R-:W-:Y:S04]  /*1e1d0*/  STS.128 [R21+UR58+0x4000], R12 ;  /* 0x0040000c15007988 */ /* 0x000fe80008000c3a */
[----:B---3--:R-:W-:Y:S04]  /*1e1e0*/  STS.128 [R23+UR58], R8 ;  /* 0x0000000817007988 */ /* 0x008fe80008000c3a */
[----:B------:R0:W-:Y:S02]  /*1e1f0*/  STS.128 [R23+UR58+0x4000], R4 ;  /* 0x0040000417007988 */ /* 0x0001e40008000c3a */
[----:B0-----:R-:W0:Y:S02]  /*1e200*/  S2R R23, SR_TID.X ;  /* 0x0000000000177919 */ /* 0x001e240000002100 */
[----:B------:R1:W-:Y:S04]  /*1e210*/  STS.U8 [R22+UR58+0x8000], R120 ;  /* 0x0080007816007988 */ /* 0x0003e8000800003a */
[----:B------:R-:W-:Y:S04]  /*1e220*/  STS.U8 [R22+UR58+0x8400], R121 ;  /* 0x0084007916007988 */ /* 0x000fe8000800003a */
[----:B------:R-:W-:Y:S04]  /*1e230*/  STS.U8 [R22+UR58+0x8800], R122 ;  /* 0x0088007a16007988 */ /* 0x000fe8000800003a */
[----:B------:R-:W-:Y:S04]  /*1e240*/  STS.U8 [R22+UR58+0x8c00], R123 ;  /* 0x008c007b16007988 */ /* 0x000fe8000800003a */
[----:B------:R-:W-:Y:S04]  /*1e250*/  STS.U8 [R22+UR58+0x9000], R124 ;  /* 0x0090007c16007988 */ /* 0x000fe8000800003a */
[----:B------:R-:W-:Y:S04]  /*1e260*/  STS.U8 [R22+UR58+0x9400], R125 ;  /* 0x0094007d16007988 */ /* 0x000fe8000800003a */
[----:B------:R-:W-:Y:S04]  /*1e270*/  STS.U8 [R22+UR58+0x9800], R126 ;  /* 0x0098007e16007988 */ /* 0x000fe8000800003a */
[----:B------:R-:W-:Y:S01]  /*1e280*/  STS.U8 [R22+UR58+0x9c00], R127 ;  /* 0x009c007f16007988 */ /* 0x000fe2000800003a */
[----:B0-----:R-:W-:-:S03]  /*1e290*/  LOP3.LUT R23, R23, 0x7f, RZ, 0xc0, !PT ;  /* 0x0000007f17177812 */ /* 0x001fc600078ec0ff */
[----:B------:R-:W-:Y:S01]  /*1e2a0*/  STS.U8 [R22+UR58+0xa000], R128 ;  /* 0x00a0008016007988 */ /* 0x000fe2000800003a */
[----:B------:R-:W-:-:S03]  /*1e2b0*/  LOP3.LUT R4, R23, 0x10, RZ, 0x3c, !PT ;  /* 0x0000001017047812 */ /* 0x000fc600078e3cff */
[----:B------:R-:W-:Y:S04]  /*1e2c0*/  STS.U8 [R22+UR58+0xa400], R129 ;  /* 0x00a4008116007988 */ /* 0x000fe8000800003a */
        /* <DEDUP_REMOVED lines=15> */
[----:B------:R0:W-:Y:S04]  /*1e3c0*/  STS.U8 [R4+UR58+0xa480], R215 ;  /* 0x00a480d704007988 */ /* 0x0001e8000800003a */
[----:B-1----:R-:W2:Y:S01]  /*1e3d0*/  LDL.LU R120, [R1+0x10dc] ;  /* 0x0010dc0001787983 */ /* 0x002ea20000300800 */
[----:B0-----:R-:W0:Y:S03]  /*1e3e0*/  S2R R215, SR_TID.X ;  /* 0x0000000000d77919 */ /* 0x001e260000002100 */
[----:B------:R-:W-:Y:S04]  /*1e3f0*/  STS.U8 [R4+UR58+0xa880], R145 ;  /* 0x00a8809104007988 */ /* 0x000fe8000800003a */
[----:B------:R-:W-:Y:S04]  /*1e400*/  STS.U8 [R4+UR58+0xac80], R146 ;  /* 0x00ac809204007988 */ /* 0x000fe8000800003a */
[----:B------:R-:W-:Y:S04]  /*1e410*/  STS.U8 [R4+UR58+0xb080], R147 ;  /* 0x00b0809304007988 */ /* 0x000fe8000800003a */
[----:B------:R-:W-:Y:S04]  /*1e420*/  STS.U8 [R4+UR58+0xb480], R148 ;  /* 0x00b4809404007988 */ /* 0x000fe8000800003a */
[----:B------:R-:W-:Y:S04]  /*1e430*/  STS.U8 [R4+UR58+0xb880], R214 ;  /* 0x00b880d604007988 */ /* 0x000fe8000800003a */
[----:B------:R1:W-:Y:S04]  /*1e440*/  STS.U8 [R4+UR58+0xbc80], R213 ;  /* 0x00bc80d504007988 */ /* 0x0003e8000800003a */
[----:B------:R-:W2:Y:S01]  /*1e450*/  LDL.LU R121, [R1+0x10d8] ;  /* 0x0010d80001797983 */ /* 0x000ea20000300800 */
[----:B0-----:R-:W-:-:S03]  /*1e460*/  LOP3.LUT R215, R215, 0x7f, RZ, 0xc0, !PT ;  /* 0x0000007fd7d77812 */ /* 0x001fc600078ec0ff */
[----:B------:R-:W2:Y:S01]  /*1e470*/  LDL.LU R122, [R1+0x10d4] ;  /* 0x0010d400017a7983 */ /* 0x000ea20000300800 */
[----:B------:R-:W-:-:S03]  /*1e480*/  LOP3.LUT R5, R215, 0x20, RZ, 0x3c, !PT ;  /* 0x00000020d7057812 */ /* 0x000fc600078e3cff */
[----:B------:R-:W2:Y:S01]  /*1e490*/  LDL.LU R123, [R1+0x10d0] ;  /* 0x0010d000017b7983 */ /* 0x000ea20000300800 */
[----:B-1----:R-:W-:Y:S02]  /*1e4a0*/  LOP3.LUT R4, R215, 0x30, RZ, 0x3c, !PT ;  /* 0x00000030d7047812 */ /* 0x002fe400078e3cff */
[----:B------:R-:W0:Y:S01]  /*1e4b0*/  S2R R215, SR_TID.X ;  /* 0x0000000000d77919 */ /* 0x000e220000002100 */
        /* <DEDUP_REMOVED lines=16> */
[----:B------:R-:W-:Y:S04]  /*1e5c0*/  STS.U8 [R4+UR58+0x8180], R196 ;  /* 0x008180c404007988 */ /* 0x000fe8000800003a */
[----:B------:R-:W-:Y:S04]  /*1e5d0*/  STS.U8 [R4+UR58+0x8580], R195 ;  /* 0x008580c304007988 */ /* 0x000fe8000800003a */
[----:B------:R-:W-:Y:S04]  /*1e5e0*/  STS.U8 [R4+UR58+0x8980], R194 ;  /* 0x008980c204007988 */ /* 0x000fe8000800003a */
[----:B------:R-:W-:Y:S01]  /*1e5f0*/  STS.U8 [R4+UR58+0x8d80], R193 ;  /* 0x008d80c104007988 */ /* 0x000fe2000800003a */
[----:B0-----:R-:W-:-:S03]  /*1e600*/  LOP3.LUT R215, R215, 0x7f, RZ, 0xc0, !PT ;  /* 0x0000007fd7d77812 */ /* 0x001fc600078ec0ff */
[----:B------:R-:W-:Y:S04]  /*1e610*/  STS.U8 [R4+UR58+0x9180], R192 ;  /* 0x009180c004007988 */ /* 0x000fe8000800003a */
[----:B------:R-:W-:Y:S04]  /*1e620*/  STS.U8 [R4+UR58+0x9580], R191 ;  /* 0x009580bf04007988 */ /* 0x000fe8000800003a */
[----:B------:R-:W-:Y:S04]  /*1e630*/  STS.U8 [R4+UR58+0x9980], R190 ;  /* 0x009980be04007988 */ /* 0x000fe8000800003a */
[----:B------:R-:W-:Y:S01]  /*1e640*/  STS.U8 [R4+UR58+0x9d80], R189 ;  /* 0x009d80bd04007988 */ /* 0x000fe2000800003a */
[----:B-1----:R-:W-:-:S03]  /*1e650*/  LOP3.LUT R5, R215, 0x40, RZ, 0x3c, !PT ;  /* 0x00000040d7057812 */ /* 0x002fc600078e3cff */
        /* <DEDUP_REMOVED lines=11> */
[----:B------:R-:W2:Y:S04]  /*1e710*/  LDL.LU R124, [R1+0x10cc] ;  /* 0x0010cc00017c7983 */ /* 0x000ea80000300800 */
        /* <DEDUP_REMOVED lines=8> */
[----:B------:R-:W-:Y:S01]  /*1e7a0*/  STS.U8 [R5+UR58+0x9e00], R173 ;  /* 0x009e00ad05007988 */ /* 0x000fe2000800003a */
[----:B0-----:R-:W-:-:S03]  /*1e7b0*/  LOP3.LUT R4, R215, 0x50, RZ, 0x3c, !PT ;  /* 0x00000050d7047812 */ /* 0x001fc600078e3cff */
        /* <DEDUP_REMOVED lines=32> */
[----:B------:R-:W-:-:S03]  /*1e9c0*/  IMAD.MOV.U32 R23, RZ, RZ, R152 ;  /* 0x000000ffff177224 */ /* 0x000fc600078e0098 */
[----:B------:R-:W2:Y:S04]  /*1e9d0*/  LDL.LU R145, [R1+0x1078] ;  /* 0x0010780001917983 */ /* 0x000ea80000300800 */
[----:B------:R-:W-:Y:S04]  /*1e9e0*/  STS.U8 [R4+UR58+0xa280], R156 ;  /* 0x00a2809c04007988 */ /* 0x000fe8000800003a */
[----:B------:R-:W2:Y:S04]  /*1e9f0*/  LDL.LU R146, [R1+0x1074] ;  /* 0x0010740001927983 */ /* 0x000ea80000300800 */
[----:B------:R-:W-:Y:S04]  /*1ea00*/  STS.U8 [R4+UR58+0xa680], R155 ;  /* 0x00a6809b04007988 */ /* 0x000fe8000800003a */
[----:B------:R-:W2:Y:S04]  /*1ea10*/  LDL.LU R147, [R1+0x1070] ;  /* 0x0010700001937983 */ /* 0x000ea80000300800 */
[----:B------:R-:W-:Y:S04]  /*1ea20*/  STS.U8 [R4+UR58+0xaa80], R154 ;  /* 0x00aa809a04007988 */ /* 0x000fe8000800003a */
[----:B------:R-:W2:Y:S04]  /*1ea30*/  LDL.LU R148, [R1+0x106c] ;  /* 0x00106c0001947983 */ /* 0x000ea80000300800 */
[----:B------:R0:W-:Y:S04]  /*1ea40*/  STS.U8 [R4+UR58+0xae80], R153 ;  /* 0x00ae809904007988 */ /* 0x0001e8000800003a */
[----:B0-----:R-:W3:Y:S04]  /*1ea50*/  LDL.LU.64 R152, [R1] ;  /* 0x0000000001987983 */ /* 0x001ee80000300a00 */
[----:B------:R-:W3:Y:S04]  /*1ea60*/  LDL.LU.64 R154, [R1+0x8] ;  /* 0x00000800019a7983 */ /* 0x000ee80000300a00 */
        /* <DEDUP_REMOVED lines=29> */
[----:B------:R-:W3:Y:S01]  /*1ec40*/  LDL.LU.64 R214, [R1+0xf8] ;  /* 0x0000f80001d67983 */ /* 0x000ee20000300a00 */
[----:B------:R-:W-:-:S03]  /*1ec50*/  LOP3.LUT R5, R22, 0x60, RZ, 0x3c, !PT ;  /* 0x0000006016057812 */ /* 0x000fc600078e3cff */
[----:B------:R-:W-:Y:S04]  /*1ec60*/  STS.U8 [R4+UR58+0xb280], R252 ;  /* 0x00b280fc04007988 */ /* 0x000fe8000800003a */
[----:B------:R-:W-:Y:S04]  /*1ec70*/  STS.U8 [R4+UR58+0xb680], R251 ;  /* 0x00b680fb04007988 */ /* 0x000fe8000800003a */
[----:B------:R-:W-:Y:S04]  /*1ec80*/  STS.U8 [R4+UR58+0xba80], R250 ;  /* 0x00ba80fa04007988 */ /* 0x000fe8000800003a */
[----:B------:R0:W-:Y:S04]  /*1ec90*/  STS.U8 [R4+UR58+0xbe80], R249 ;  /* 0x00be80f904007988 */ /* 0x0001e8000800003a */
[----:B------:R-:W-:Y:S04]  /*1eca0*/  STS.U8 [R5+UR58+0x8300], R248 ;  /* 0x008300f805007988 */ /* 0x000fe8000800003a */
        /* <DEDUP_REMOVED lines=32> */
[----:B------:R1:W-:Y:S06]  /*1eeb0*/  MEMBAR.ALL.CTA ;  /* 0x0000000000007992 */ /* 0x0003ec0000008000 */
[----:B-1----:R-:W1:Y:S01]  /*1eec0*/  FENCE.VIEW.ASYNC.S ;  /* 0x00000000000073c6 */ /* 0x002e620000000000 */
[----:B------:R-:W-:-:S03]  /*1eed0*/  UMOV UR21, 0x40000040 ;  /* 0x4000004000157882 */ /* 0x000fc60000000000 */
[----:B0-----:R-:W2:Y:S04]  /*1eee0*/  LDL.LU R149, [R1+0x1068] ;  /* 0x0010680001957983 */ /* 0x001ea80000300800 */
[----:B------:R-:W4:Y:S04]  /*1eef0*/  LDL.LU R22, [R1+0xe1c] ;  /* 0x000e1c0001167983 */ /* 0x000f280000300800 */
[----:B------:R-:W2:Y:S04]  /*1ef00*/  LDL.LU R13, [R1+0xe10] ;  /* 0x000e1000010d7983 */ /* 0x000ea80000300800 */
[----:B------:R-:W2:Y:S04]  /*1ef10*/  LDL.LU R14, [R1+0xe0c] ;  /* 0x000e0c00010e7983 */ /* 0x000ea80000300800 */
[----:B------:R-:W2:Y:S01]  /*1ef20*/  LDL.LU R15, [R1+0xe08] ;  /* 0x000e0800010f7983 */ /* 0x000ea20000300800 */
[----:B-1----:R-:W-:Y:S06]  /*1ef30*/  BAR.SYNC.DEFER_BLOCKING 0x0 ;  /* 0x0000000000007b1d */ /* 0x002fec0000010000 */
[----:B------:R-:W2:Y:S04]  /*1ef40*/  LDL.LU R16, [R1+0xe04] ;  /* 0x000e040001107983 */ /* 0x000ea80000300800 */
[----:B------:R-:W2:Y:S01]  /*1ef50*/  LDL.LU R19, [R1+0xe00] ;  /* 0x000e000001137983 */ /* 0x000ea20000300800 */
[----:B---3--:R-:W-:-:S06]  /*1ef60*/  WARPGROUP.ARRIVE ;  /* 0x00000000000079c5 */ /* 0x008fcc0000000000 */
[----:B------:R-:W-:Y:S03]  /*1ef70*/  QGMMA.64x128x32.F32.E4M3.E4M3 R152, gdesc[UR20], R152, gsb0 ;  /* 0x01e00000149879f3 */ /* 0x000fe60008000898 */
[----:B------:R-:W-:Y:S02]  /*1ef80*/  WARPGROUP.DEPBAR.LE gsb0, 0x0 ;  /* 0x00008000000079c5 */ /* 0x000fe40000010000 */
[----:B------:R-:W-:-:S07]  /*1ef90*/  WARPGROUP.ARRIVE ;  /* 0x00000000000079c5 */ /* 0x000fce0000000000 */
        /* <DEDUP_REMOVED lines=8> */
[----:B------:R-:W-:Y:S04]  /*1f020*/  STL.64 [R1], R152 ;  /* 0x0000009801007387 */ /* 0x000fe80000100a00 */
[----:B------:R-:W-:Y:S04]  /*1f030*/  STL.64 [R1+0x8], R154 ;  /* 0x0000089a01007387 */ /* 0x000fe80000100a00 */
        /* <DEDUP_REMOVED lines=29> */
[----:B------:R0:W-:Y:S04]  /*1f210*/  STL.64 [R1+0xf8], R214 ;  /* 0x0000f8d601007387 */ /* 0x0001e80000100a00 */
[----:B0-----:R-:W3:Y:S04]  /*1f220*/  LDL.LU.64 R214, [R1+0x1060] ;  /* 0x0010600001d67983 */ /* 0x001ee80000300a00 */
        /* <DEDUP_REMOVED lines=31> */
[----:B------:R-:W-:Y:S01]  /*1f420*/  UIADD3.64 UR52, UR8, 0x1fe, URZ ;  /* 0x000001fe08347897 */ /* 0x000fe2000fffe03f */
[----:B------:R-:W-:Y:S01]  /*1f430*/  UMOV UR54, UR22 ;  /* 0x0000001600367c82 */ /* 0x000fe20008000000 */
[----:B------:R-:W-:Y:S01]  /*1f440*/  UMOV UR55, UR23 ;  /* 0x0000001700377c82 */ /* 0x000fe20008000000 */
[----:B------:R-:W2:Y:S04]  /*1f450*/  LDL R0, [R1+0xe40] ;  /* 0x000e400001007983 */ /* 0x000ea80000100800 */
[----:B------:R-:W2:Y:S04]  /*1f460*/  LDL.LU R17, [R1+0x17c] ;  /* 0x00017c0001117983 */ /* 0x000ea80000300800 */
[----:B------:R-:W2:Y:S04]  /*1f470*/  LDL.LU R18, [R1+0x8d8] ;  /* 0x0008d80001127983 */ /* 0x000ea80000300800 */
[----:B------:R-:W2:Y:S01]  /*1f480*/  LDL.LU R20, [R1+0x8d0] ;  /* 0x0008d00001147983 */ /* 0x000ea20000300800 */
[----:B------:R-:W-:Y:S01]  /*1f490*/  UIADD3.64 UR48, UR8, 0x200, URZ ;  /* 0x0000020008307897 */ /* 0x000fe2000fffe03f */
[----:B------:R-:W-:Y:S01]  /*1f4a0*/  UMOV UR50, UR10 ;  /* 0x0000000a00327c82 */ /* 0x000fe20008000000 */
[----:B------:R-:W-:Y:S01]  /*1f4b0*/  UMOV UR51, UR11 ;  /* 0x0000000b00337c82 */ /* 0x000fe20008000000 */
[----:B------:R-:W2:Y:S01]  /*1f4c0*/  LDL.LU R21, [R1+0x8c8] ;  /* 0x0008c80001157983 */ /* 0x000ea20000300800 */
[----:B---3--:R-:W-:-:S06]  /*1f4d0*/  WARPGROUP.ARRIVE ;  /* 0x00000000000079c5 */ /* 0x008fcc0000000000 */
[----:B------:R-:W-:Y:S03]  /*1f4e0*/  QGMMA.64x128x32.F32.E4M3.E4M3 R152, gdesc[UR52], R152, gsb0 ;  /* 0x01e00000349879f3 */ /* 0x000fe60008000898 */
[----:B------:R-:W-:Y:S02]  /*1f4f0*/  WARPGROUP.DEPBAR.LE gsb0, 0x0 ;  /* 0x00008000000079c5 */ /* 0x000fe40000010000 */
[----:B------:R-:W-:-:S07]  /*1f500*/  WARPGROUP.ARRIVE ;  /* 0x00000000000079c5 */ /* 0x000fce0000000000 */
[----:B------:R-:W-:Y:S01]  /*1f510*/  QGMMA.64x128x32.F32.E4M3.E4M3 R152, gdesc[UR48], R152, gsb0 ;  /* 0x01e00000309879f3 */ /* 0x000fe20008000898 */
[----:B------:R-:W-:Y:S02]  /*1f520*/  R2UR UR48, R150 ;  /* 0x00000000963072ca */ /* 0x000fe400000e0000 */
[----:B----4-:R-:W-:Y:S01]  /*1f530*/  R2UR UR49, R22 ;  /* 0x00000000163172ca */ /* 0x010fe200000e0000 */
[----:B------:R-:W3:Y:S04]  /*1f540*/  LDL.LU R150, [R1+0xf64] ;  /* 0x000f640001967983 */ /* 0x000ee80000300800 */
[----:B------:R-:W4:Y:S01]  /*1f550*/  LDL.LU R22, [R1+0x8b8] ;  /* 0x0008b80001167983 */ /* 0x000f220000300800 */
[----:B------:R-:W-:Y:S01]  /*1f560*/  UIADD3.64 UR52, UR8, 0x202, URZ ;  /* 0x0000020208347897 */ /* 0x000fe2000fffe03f */
[----:B------:R-:W-:Y:S01]  /*1f570*/  UMOV UR54, UR14 ;  /* 0x0000000e00367c82 */ /* 0x000fe20008000000 */
[----:B------:R-:W-:Y:S01]  /*1f580*/  UMOV UR55, UR15 ;  /* 0x0000000f00377c82 */ /* 0x000fe20008000000 */
[----:B------:R-:W-:Y:S01]  /*1f590*/  UIADD3.64 UR4, UR8, 0x204, URZ ;  /* 0x0000020408047897 */ /* 0x000fe2000fffe03f */
[----:B------:R-:W-:-:S02]  /*1f5a0*/  WARPGROUP.DEPBAR.LE gsb0, 0x0 ;  /* 0x00008000000079c5 */ /* 0x000fc40000010000 */
[----:B------:R-:W-:-:S06]  /*1f5b0*/  WARPGROUP.ARRIVE ;  /* 0x00000000000079c5 */ /* 0x000fcc0000000000 */
[----:B------:R-:W-:Y:S01]  /*1f5c0*/  QGMMA.64x128x32.F32.E4M3.E4M3 R152, gdesc[UR52], R152, gsb0 ;  /* 0x01e00000349879f3 */ /* 0x000fe20008000898 */
[----:B------:R-:W-:Y:S01]  /*1f5d0*/  UMOV UR6, UR18 ;  /* 0x0000001200067c82 */ /* 0x000fe20008000000 */
[----:B------:R-:W-:Y:S01]  /*1f5e0*/  UMOV UR7, UR19 ;  /* 0x0000001300077c82 */ /* 0x000fe20008000000 */
[----:B--2---:R-:W-:Y:S01]  /*1f5f0*/  VIADD R17, R17, 0x1 ;  /* 0x0000000111117836 */ /* 0x004fe20000000000 */
[----:B------:R-:W-:Y:S02]  /*1f600*/  R2UR UR53, R151 ;  /* 0x00000000973572ca */ /* 0x000fe400000e0000 */
[----:B------:R-:W3:Y:S01]  /*1f610*/  LDL.LU R151, [R1+0xf60] ;  /* 0x000f600001977983 */ /* 0x000ee20000300800 */
[----:B------:R-:W-:Y:S02]  /*1f620*/  WARPGROUP.DEPBAR.LE gsb0, 0x0 ;  /* 0x00008000000079c5 */ /* 0x000fe40000010000 */
[----:B------:R-:W-:-:S06]  /*1f630*/  WARPGROUP.ARRIVE ;  /* 0x00000000000079c5 */ /* 0x000fcc0000000000 */
[----:B------:R-:W-:Y:S01]  /*1f640*/  QGMMA.64x128x32.F32.E4M3.E4M3 R152, gdesc[UR4], R152, gsb0 ;  /* 0x01e00000049879f3 */ /* 0x000fe20008000898 */
[----:B------:R-:W-:Y:S02]  /*1f650*/  R2UR UR6, R15 ;  /* 0x000000000f0672ca */ /* 0x000fe400000e0000 */
[----:B------:R-:W-:Y:S02]  /*1f660*/  R2UR UR4, R19 ;  /* 0x00000000130472ca */ /* 0x000fe400000e0000 */
[----:B------:R-:W2:Y:S04]  /*1f670*/  LDL.LU R19, [R1+0x8b0] ;  /* 0x0008b00001137983 */ /* 0x000ea80000300800 */
[----:B------:R-:W-:Y:S05]  /*1f680*/  STL [R1+0x17c], R17 ;  /* 0x00017c1101007387 */ /* 0x000fea0000100800 */
[----:B------:R-:W-:-:S02]  /*1f690*/  IADD3 R18, P6, R18, UR6, RZ ;  /* 0x0000000612127c10 */ /* 0x000fc4000ffde0ff */
[----:B------:R-:W-:Y:S02]  /*1f6a0*/  IADD3 R220, P3, R220, UR6, RZ ;  /* 0x00000006dcdc7c10 */ /* 0x000fe4000ff7e0ff */
[----:B------:R-:W-:Y:S01]  /*1f6b0*/  IADD3 R20, P1, R20, UR6, RZ ;  /* 0x0000000614147c10 */ /* 0x000fe2000ff3e0ff */
[----:B------:R-:W-:Y:S04]  /*1f6c0*/  STL [R1+0x8d8], R18 ;  /* 0x0008d81201007387 */ /* 0x000fe80000100800 */
[----:B------:R0:W-:Y:S04]  /*1f6d0*/  STL [R1+0x8c0], R220 ;  /* 0x0008c0dc01007387 */ /* 0x0001e80000100800 */
[----:B------:R-:W-:Y:S04]  /*1f6e0*/  STL [R1+0x8d0], R20 ;  /* 0x0008d01401007387 */ /* 0x000fe80000100800 */
[----:B0-----:R-:W3:Y:S01]  /*1f6f0*/  LDL.LU R220, [R1+0xf5c] ;  /* 0x000f5c0001dc7983 */ /* 0x001ee20000300800 */
[----:B------:R-:W-:-:S02]  /*1f700*/  R2UR UR5, R16 ;  /* 0x00000000100572ca */ /* 0x000fc400000e0000 */
[----:B------:R-:W-:Y:S02]  /*1f710*/  IADD3 R219, P4, R219, UR6, RZ ;  /* 0x00000006dbdb7c10 */ /* 0x000fe4000ff9e0ff */
[----:B------:R-:W-:-:S05]  /*1f720*/  IADD3 R21, P2, R21, UR6, RZ ;  /* 0x0000000615157c10 */ /* 0x000fca000ff5e0ff */
[----:B------:R0:W-:Y:S04]  /*1f730*/  STL [R1+0x8c8], R21 ;  /* 0x0008c81501007387 */ /* 0x0001e80000100800 */
[----:B------:R-:W-:Y:S02]  /*1f740*/  IADD3.X R218, R218, UR5, RZ, P4, !PT ;  /* 0x00000005dada7c10 */ /* 0x000fe4000a7fe4ff */
[----:B----4-:R-:W-:Y:S01]  /*1f750*/  IADD3 R22, P4, R22, UR6, RZ ;  /* 0x0000000616167c10 */ /* 0x010fe2000ff9e0ff */
[----:B0-----:R-:W4:Y:S04]  /*1f760*/  LDL.LU R21, [R1+0x8d4] ;  /* 0x0008d40001157983 */ /* 0x001f280000300800 */
[----:B------:R0:W-:Y:S04]  /*1f770*/  STL [R1+0x8b8], R22 ;  /* 0x0008b81601007387 */ /* 0x0001e80000100800 */
[----:B0-----:R-:W4:Y:S01]  /*1f780*/  LDL.LU R22, [R1+0x8a8] ;  /* 0x0008a80001167983 */ /* 0x001f220000300800 */
[----:B------:R-:W-:-:S03]  /*1f790*/  IADD3 R221, P5, R221, UR6, RZ ;  /* 0x00000006dddd7c10 */ /* 0x000fc6000ffbe0ff */
[----:B------:R-:W4:Y:S04]  /*1f7a0*/  LDL.LU R245, [R1+0x8cc] ;  /* 0x0008cc0001f57983 */ /* 0x000f280000300800 */
[----:B------:R-:W4:Y:S04]  /*1f7b0*/  LDL.LU R246, [R1+0x8a0] ;  /* 0x0008a00001f67983 */ /* 0x000f280000300800 */
[----:B------:R-:W4:Y:S04]  /*1f7c0*/  LDL.LU R247, [R1+0x8c4] ;  /* 0x0008c40001f77983 */ /* 0x000f280000300800 */
[----:B------:R-:W4:Y:S04]  /*1f7d0*/  LDL.LU R248, [R1+0x898] ;  /* 0x0008980001f87983 */ /* 0x000f280000300800 */
[----:B------:R-:W4:Y:S04]  /*1f7e0*/  LDL.LU R249, [R1+0x8bc] ;  /* 0x0008bc0001f97983 */ /* 0x000f280000300800 */
[----:B------:R-:W4:Y:S04]  /*1f7f0*/  LDL.LU R20, [R1+0x890] ;  /* 0x0008900001147983 */ /* 0x000f280000300800 */
[----:B------:R-:W4:Y:S04]  /*1f800*/  LDL.LU R250, [R1+0x8b4] ;  /* 0x0008b40001fa7983 */ /* 0x000f280000300800 */
[----:B------:R-:W4:Y:S04]  /*1f810*/  LDL.LU R251, [R1+0x888] ;  /* 0x0008880001fb7983 */ /* 0x000f280000300800 */
[----:B------:R-:W4:Y:S01]  /*1f820*/  LDL.LU R252, [R1+0x8ac] ;  /* 0x0008ac0001fc7983 */ /* 0x000f220000300800 */
[----:B------:R-:W-:-:S02]  /*1f830*/  R2UR UR52, R13 ;  /* 0x000000000d3472ca */ /* 0x000fc400000e0000 */
[----:B------:R-:W-:Y:S02]  /*1f840*/  R2UR UR7, R14 ;  /* 0x000000000e0772ca */ /* 0x000fe400000e0000 */
[----:B------:R-:W-:Y:S02]  /*1f850*/  ISETP.NE.U32.AND P0, PT, R17, R0, PT ;  /* 0x000000001100720c */ /* 0x000fe40003f05070 */
[----:B---3--:R-:W-:Y:S02]  /*1f860*/  IADD3.X R220, R220, UR5, RZ, P5, !PT ;  /* 0x00000005dcdc7c10 */ /* 0x008fe4000affe4ff */
[----:B--2---:R-:W-:-:S05]  /*1f870*/  IADD3 R19, P5, R19, UR6, RZ ;  /* 0x0000000613137c10 */ /* 0x004fca000ffbe0ff */
[----:B------:R0:W-:Y:S04]  /*1f880*/  STL [R1+0x8b0], R19 ;  /* 0x0008b01301007387 */ /* 0x0001e80000100800 */
[----:B------:R-:W2:Y:S04]  /*1f890*/  LDL.LU R4, [R1+0x880] ;  /* 0x0008800001047983 */ /* 0x000ea80000300800 */
[----:B------:R-:W3:Y:S04]  /*1f8a0*/  LDL.LU R5, [R1+0x8a4] ;  /* 0x0008a40001057983 */ /* 0x000ee80000300800 */
        /* <DEDUP_REMOVED lines=9> */
[----:B------:R-:W3:Y:S01]  /*1f940*/  LDL.LU R15, [R1+0x87c] ;  /* 0x00087c00010f7983 */ /* 0x000ee20000300800 */
[----:B----4-:R-:W-:-:S03]  /*1f950*/  IADD3.X R21, R21, UR5, RZ, P6, !PT ;  /* 0x0000000515157c10 */ /* 0x010fc6000b7fe4ff */
[----:B------:R-:W4:Y:S04]  /*1f960*/  LDL.LU R16, [R1+0x850] ;  /* 0x0008500001107983 */ /* 0x000f280000300800 */
[----:B------:R-:W4:Y:S04]  /*1f970*/  LDL.LU R17, [R1+0x874] ;  /* 0x0008740001117983 */ /* 0x000f280000300800 */
[----:B------:R-:W4:Y:S04]  /*1f980*/  LDL.LU R18, [R1+0x848] ;  /* 0x0008480001127983 */ /* 0x000f280000300800 */
[----:B0-----:R-:W4:Y:S01]  /*1f990*/  LDL.LU R19, [R1+0x86c] ;  /* 0x00086c0001137983 */ /* 0x001f220000300800 */
[----:B------:R-:W-:-:S03]  /*1f9a0*/  IADD3 R22, P6, R22, UR6, RZ ;  /* 0x0000000616167c10 */ /* 0x000fc6000ffde0ff */
[----:B------:R0:W-:Y:S04]  /*1f9b0*/  STL [R1+0x8d4], R21 ;  /* 0x0008d41501007387 */ /* 0x0001e80000100800 */
[----:B0-----:R-:W4:Y:S04]  /*1f9c0*/  LDL.LU R21, [R1+0x840] ;  /* 0x0008400001157983 */ /* 0x001f280000300800 */
[----:B------:R0:W-:Y:S04]  /*1f9d0*/  STL [R1+0x8a8], R22 ;  /* 0x0008a81601007387 */ /* 0x0001e80000100800 */
[----:B0-----:R-:W4:Y:S01]  /*1f9e0*/  LDL.LU R22, [R1+0x864] ;  /* 0x0008640001167983 */ /* 0x001f220000300800 */
[----:B------:R-:W-:-:S02]  /*1f9f0*/  IADD3.X R245, R245, UR5, RZ, P1, !PT ;  /* 0x00000005f5f57c10 */ /* 0x000fc40008ffe4ff */
[----:B------:R-:W-:Y:S02]  /*1fa00*/  IADD3 R246, P1, R246, UR6, RZ ;  /* 0x00000006f6f67c10 */ /* 0x000fe4000ff3e0ff */
[----:B------:R-:W-:Y:S02]  /*1fa10*/  IADD3.X R247, R247, UR5, RZ, P2, !PT ;  /* 0x00000005f7f77c10 */ /* 0x000fe400097fe4ff */
[----:B------:R-:W-:Y:S02]  /*1fa20*/  IADD3.X R249, R249, UR5, RZ, P3, !PT ;  /* 0x00000005f9f97c10 */ /* 0x000fe40009ffe4ff */
[----:B------:R-:W-:Y:S01]  /*1fa30*/  IADD3 R20, P3, R20, UR6, RZ ;  /* 0x0000000614147c10 */ /* 0x000fe2000ff7e0ff */
[----:B------:R-:W-:Y:S01]  /*1fa40*/  STL [R1+0x8cc], R245 ;  /* 0x0008ccf501007387 */ /* 0x000fe20000100800 */
[----:B------:R-:W-:Y:S02]  /*1fa50*/  IADD3 R248, P2, R248, UR6, RZ ;  /* 0x00000006f8f87c10 */ /* 0x000fe4000ff5e0ff */
[----:B------:R-:W-:Y:S01]  /*1fa60*/  IADD3.X R250, R250, UR5, RZ, P4, !PT ;  /* 0x00000005fafa7c10 */ /* 0x000fe2000a7fe4ff */
[----:B------:R-:W-:Y:S01]  /*1fa70*/  STL [R1+0x8a0], R246 ;  /* 0x0008a0f601007387 */ /* 0x000fe20000100800 */
[----:B------:R-:W-:-:S03]  /*1fa80*/  IADD3 R251, P4, R251, UR6, RZ ;  /* 0x00000006fbfb7c10 */ /* 0x000fc6000ff9e0ff */
[----:B------:R-:W-:Y:S01]  /*1fa90*/  STL [R1+0x8c4], R247 ;  /* 0x0008c4f701007387 */ /* 0x000fe20000100800 */
[----:B------:R-:W-:-:S03]  /*1faa0*/  IADD3.X R252, R252, UR5, RZ, P5, !PT ;  /* 0x00000005fcfc7c10 */ /* 0x000fc6000affe4ff */
[----:B------:R0:W-:Y:S04]  /*1fab0*/  STL [R1+0x890], R20 ;  /* 0x0008901401007387 */ /* 0x0001e80000100800 */
[----:B------:R-:W-:Y:S04]  /*1fac0*/  STL [R1+0x898], R248 ;  /* 0x000898f801007387 */ /* 0x000fe80000100800 */
[----:B0-----:R-:W4:Y:S04]  /*1fad0*/  LDL.LU R20, [R1+0x838] ;  /* 0x0008380001147983 */ /* 0x001f280000300800 */
[----:B------:R-:W-:Y:S04]  /*1fae0*/  STL [R1+0x8bc], R249 ;  /* 0x0008bcf901007387 */ /* 0x000fe80000100800 */
[----:B------:R-:W-:Y:S04]  /*1faf0*/  STL [R1+0x8b4], R250 ;  /* 0x0008b4fa01007387 */ /* 0x000fe80000100800 */
[----:B------:R-:W-:Y:S04]  /*1fb00*/  STL [R1+0x888], R251 ;  /* 0x000888fb01007387 */ /* 0x000fe80000100800 */
[----:B------:R-:W-:Y:S01]  /*1fb10*/  STL [R1+0x8ac], R252 ;  /* 0x0008acfc01007387 */ /* 0x000fe20000100800 */
[----:B--2---:R-:W-:-:S02]  /*1fb20*/  IADD3 R4, P5, R4, UR6, RZ ;  /* 0x0000000604047c10 */ /* 0x004fc4000ffbe0ff */
[----:B---3--:R-:W-:-:S03]  /*1fb30*/  IADD3.X R5, R5, UR5, RZ, P6, !PT ;  /* 0x0000000505057c10 */ /* 0x008fc6000b7fe4ff */
[----:B------:R-:W-:Y:S01]  /*1fb40*/  STL [R1+0x880], R4 ;  /* 0x0008800401007387 */ /* 0x000fe20000100800 */
[----:B------:R-:W-:-:S03]  /*1fb50*/  IADD3 R6, P6, R6, UR6, RZ ;  /* 0x0000000606067c10 */ /* 0x000fc6000ffde0ff */
[----:B------:R-:W-:Y:S01]  /*1fb60*/  STL [R1+0x8a4], R5 ;  /* 0x0008a40501007387 */ /* 0x000fe20000100800 */
[----:B------:R-:W-:-:S03]  /*1fb70*/  IADD3.X R7, R7, UR5, RZ, P1, !PT ;  /* 0x0000000507077c10 */ /* 0x000fc60008ffe4ff */
        /* <DEDUP_REMOVED lines=17> */
[----:B----4-:R-:W-:-:S03]  /*1fc90*/  IADD3 R16, P5, R16, UR6, RZ ;  /* 0x0000000610107c10 */ /* 0x010fc6000ffbe0ff */
[----:B------:R-:W-:Y:S01]  /*1fca0*/  STL [R1+0x87c], R15 ;  /* 0x00087c0f01007387 */ /* 0x000fe20000100800 */
[----:B------:R-:W-:-:S03]  /*1fcb0*/  IADD3.X R17, R17, UR5, RZ, P6, !PT ;  /* 0x0000000511117c10 */ /* 0x000fc6000b7fe4ff */
[----:B------:R-:W-:Y:S01]  /*1fcc0*/  STL [R1+0x850], R16 ;  /* 0x0008501001007387 */ /* 0x000fe20000100800 */
[----:B------:R-:W-:Y:S02]  /*1fcd0*/  IADD3.X R19, R19, UR5, RZ, P1, !PT ;  /* 0x0000000513137c10 */ /* 0x000fe40008ffe4ff */
[----:B------:R-:W-:-:S03]  /*1fce0*/  IADD3 R18, P6, R18, UR6, RZ ;  /* 0x0000000612127c10 */ /* 0x000fc6000ffde0ff */
[----:B------:R0:W-:Y:S04]  /*1fcf0*/  STL [R1+0x86c], R19 ;  /* 0x00086c1301007387 */ /* 0x0001e80000100800 */
[----:B------:R-:W-:Y:S01]  /*1fd00*/  STL [R1+0x874], R17 ;  /* 0x0008741101007387 */ /* 0x000fe20000100800 */
[----:B------:R-:W-:-:S03]  /*1fd10*/  IADD3 R21, P1, R21, UR6, RZ ;  /* 0x0000000615157c10 */ /* 0x000fc6000ff3e0ff */
[----:B0-----:R-:W2:Y:S04]  /*1fd20*/  LDL.LU R19, [R1+0x85c] ;  /* 0x00085c0001137983 */ /* 0x001ea80000300800 */
[----:B------:R-:W-:Y:S04]  /*1fd30*/  STL [R1+0x848], R18 ;  /* 0x0008481201007387 */ /* 0x000fe80000100800 */
[----:B------:R0:W-:Y:S01]  /*1fd40*/  STL [R1+0x840], R21 ;  /* 0x0008401501007387 */ /* 0x0001e20000100800 */
[----:B------:R-:W-:-:S03]  /*1fd50*/  IADD3.X R22, R22, UR5, RZ, P2, !PT ;  /* 0x0000000516167c10 */ /* 0x000fc600097fe4ff */
[----:B0-----:R-:W3:Y:S04]  /*1fd60*/  LDL.LU R21, [R1+0x830] ;  /* 0x0008300001157983 */ /* 0x001ee80000300800 */
[----:B------:R-:W4:Y:S04]  /*1fd70*/  LDL.LU R245, [R1+0x854] ;  /* 0x0008540001f57983 */ /* 0x000f280000300800 */
[----:B------:R-:W4:Y:S04]  /*1fd80*/  LDL.LU R246, [R1+0x828] ;  /* 0x0008280001f67983 */ /* 0x000f280000300800 */
[----:B------:R-:W4:Y:S04]  /*1fd90*/  LDL.LU R247, [R1+0x84c] ;  /* 0x00084c0001f77983 */ /* 0x000f280000300800 */
[----:B------:R0:W-:Y:S04]  /*1fda0*/  STL [R1+0x864], R22 ;  /* 0x0008641601007387 */ /* 0x0001e80000100800 */
[----:B------:R-:W4:Y:S04]  /*1fdb0*/  LDL.LU R248, [R1+0x820] ;  /* 0x0008200001f87983 */ /* 0x000f280000300800 */
[----:B------:R-:W4:Y:S04]  /*1fdc0*/  LDL.LU R249, [R1+0x844] ;  /* 0x0008440001f97983 */ /* 0x000f280000300800 */
[----:B0-----:R-:W4:Y:S01]  /*1fdd0*/  LDL.LU R22, [R1+0x818] ;  /* 0x0008180001167983 */ /* 0x001f220000300800 */
[----:B------:R-:W-:-:S03]  /*1fde0*/  IADD3 R20, P2, R20, UR6, RZ ;  /* 0x0000000614147c10 */ /* 0x000fc6000ff5e0ff */
[----:B------:R-:W4:Y:S04]  /*1fdf0*/  LDL.LU R250, [R1+0x83c] ;  /* 0x00083c0001fa7983 */ /* 0x000f280000300800 */
[----:B------:R-:W4:Y:S04]  /*1fe00*/  LDL.LU R251, [R1+0x810] ;  /* 0x0008100001fb7983 */ /* 0x000f280000300800 */
[----:B------:R-:W4:Y:S04]  /*1fe10*/  LDL.LU R252, [R1+0x834] ;  /* 0x0008340001fc7983 */ /* 0x000f280000300800 */
[----:B------:R0:W-:Y:S04]  /*1fe20*/  STL [R1+0x838], R20 ;  /* 0x0008381401007387 */ /* 0x0001e80000100800 */
        /* <DEDUP_REMOVED lines=15> */
[----:B0-----:R-:W4:Y:S01]  /*1ff20*/  LDL.LU R20, [R1+0x7f4] ;  /* 0x0007f40001147983 */ /* 0x001f220000300800 */
[----:B--2---:R-:W-:-:S05]  /*1ff30*/  IADD3.X R19, R19, UR5, RZ, P3, !PT ;  /* 0x0000000513137c10 */ /* 0x004fca0009ffe4ff */
[----:B------:R0:W-:Y:S04]  /*1ff40*/  STL [R1+0x85c], R19 ;  /* 0x00085c1301007387 */ /* 0x0001e80000100800 */
[----:B0-----:R-:W2:Y:S01]  /*1ff50*/  LDL.LU R19, [R1+0x7c8] ;  /* 0x0007c80001137983 */ /* 0x001ea20000300800 */
[----:B---3--:R-:W-:Y:S02]  /*1ff60*/  IADD3 R21, P3, R21, UR6, RZ ;  /* 0x0000000615157c10 */ /* 0x008fe4000ff7e0ff */
[----:B----4-:R-:W-:-:S03]  /*1ff70*/  IADD3.X R245, R245, UR5, RZ, P4, !PT ;  /* 0x00000005f5f57c10 */ /* 0x010fc6000a7fe4ff */
[----:B------:R0:W-:Y:S01]  /*1ff80*/  STL [R1+0x830], R21 ;  /* 0x0008301501007387 */ /* 0x0001e20000100800 */
[----:B------:R-:W-:Y:S02]  /*1ff90*/  IADD3 R246, P4, R246, UR6, RZ ;  /* 0x00000006f6f67c10 */ /* 0x000fe4000ff9e0ff */
[----:B------:R-:W-:Y:S01]  /*1ffa0*/  IADD3.X R247, R247, UR5, RZ, P5, !PT ;  /* 0x00000005f7f77c10 */ /* 0x000fe2000affe4ff */
[----:B0-----:R-:W3:Y:S04]  /*1ffb0*/  LDL.LU R21, [R1+0x7ec] ;  /* 0x0007ec0001157983 */ /* 0x001ee80000300800 */
[----:B------:R-:W-:Y:S01]  /*1ffc0*/  STL [R1+0x854], R245 ;  /* 0x000854f501007387 */ /* 0x000fe20000100800 */
[----:B------:R-:W-:Y:S02]  /*1ffd0*/  IADD3 R248, P5, R248, UR6, RZ ;  /* 0x00000006f8f87c10 */ /* 0x000fe4000ffbe0ff */
[----:B------:R-:W-:Y:S01]  /*1ffe0*/  IADD3.X R249, R249, UR5, RZ, P6, !PT ;  /* 0x00000005f9f97c10 */ /* 0x000fe2000b7fe4ff */
[----:B------:R-:W-:Y:S01]  /*1fff0*/  STL [R1+0x828], R246 ;  /* 0x000828f601007387 */ /* 0x000fe20000100800 */
[----:B------:R-:W-:-:S03]  /*20000*/  IADD3 R22, P6, R22, UR6, RZ ;  /* 0x0000000616167c10 */ /* 0x000fc6000ffde0ff */
[----:B------:R-:W-:Y:S04]  /*20010*/  STL [R1+0x84c], R247 ;  /* 0x00084cf701007387 */ /* 0x000fe80000100800 */
[----:B------:R0:W-:Y:S04]  /*20020*/  STL [R1+0x818], R22 ;  /* 0x0008181601007387 */ /* 0x0001e80000100800 */
[----:B------:R-:W-:Y:S04]  /*20030*/  STL [R1+0x820], R248 ;  /* 0x000820f801007387 */ /* 0x000fe80000100800 */
[----:B0-----:R-:W4:Y:S01]  /*20040*/  LDL.LU R22, [R1+0x7c0] ;  /* 0x0007c00001167983 */ /* 0x001f220000300800 */
[----:B------:R-:W-:-:S02]  /*20050*/  IADD3.X R250, R250, UR5, RZ, P1, !PT ;  /* 0x00000005fafa7c10 */ /* 0x000fc40008ffe4ff */
[----:B------:R-:W-:Y:S02]  /*20060*/  IADD3 R251, P1, R251, UR6, RZ ;  /* 0x00000006fbfb7c10 */ /* 0x000fe4000ff3e0ff */
[----:B------:R-:W-:Y:S01]  /*20070*/  IADD3.X R252, R252, UR5, RZ, P2, !PT ;  /* 0x00000005fcfc7c10 */ /* 0x000fe200097fe4ff */
[----:B------:R-:W-:Y:S01]  /*20080*/  STL [R1+0x844], R249 ;  /* 0x000844f901007387 */ /* 0x000fe20000100800 */
[----:B------:R-:W-:Y:S02]  /*20090*/  IADD3 R4, P2, R4, UR6, RZ ;  /* 0x0000000604047c10 */ /* 0x000fe4000ff5e0ff */
[----:B------:R-:W-:Y:S01]  /*200a0*/  IADD3.X R5, R5, UR5, RZ, P3, !PT ;  /* 0x0000000505057c10 */ /* 0x000fe20009ffe4ff */
        /* <DEDUP_REMOVED lines=24> */
[----:B------:R-:W-:Y:S04]  /*20230*/  STL [R1+0x80c], R13 ;  /* 0x00080c0d01007387 */ /* 0x000fe80000100800 */
[----:B------:R-:W-:Y:S01]  /*20240*/  STL [R1+0x7e0], R14 ;  /* 0x0007e00e01007387 */ /* 0x000fe20000100800 */
[----:B------:R-:W-:-:S03]  /*20250*/  IADD3.X R20, R20, UR5, RZ, P4, !PT ;  /* 0x0000000514147c10 */ /* 0x000fc6000a7fe4ff */
[----:B------:R-:W-:Y:S01]  /*20260*/  STL [R1+0x804], R15 ;  /* 0x0008040f01007387 */ /* 0x000fe20000100800 */
[----:B------:R-:W-:-:S03]  /*20270*/  IADD3 R18, P3, R18, UR6, RZ ;  /* 0x0000000612127c10 */ /* 0x000fc6000ff7e0ff */
[----:B------:R-:W-:Y:S04]  /*20280*/  STL [R1+0x7d8], R16 ;  /* 0x0007d81001007387 */ /* 0x000fe80000100800 */
[----:B------:R0:W-:Y:S04]  /*20290*/  STL [R1+0x7f4], R20 ;  /* 0x0007f41401007387 */ /* 0x0001e80000100800 */
[----:B------:R-:W-:Y:S04]  /*202a0*/  STL [R1+0x7fc], R17 ;  /* 0x0007fc1101007387 */ /* 0x000fe80000100800 */
[----:B0-----:R-:W4:Y:S04]  /*202b0*/  LDL.LU R20, [R1+0x7e4] ;  /* 0x0007e40001147983 */ /* 0x001f280000300800 */
[----:B------:R-:W-:Y:S01]  /*202c0*/  STL [R1+0x7d0], R18 ;  /* 0x0007d01201007387 */ /* 0x000fe20000100800 */
[----:B--2---:R-:W-:-:S05]  /*202d0*/  IADD3 R19, P4, R19, UR6, RZ ;  /* 0x0000000613137c10 */ /* 0x004fca000ff9e0ff */
[----:B------:R0:W-:Y:S04]  /*202e0*/  STL [R1+0x7c8], R19 ;  /* 0x0007c81301007387 */ /* 0x0001e80000100800 */
[----:B0-----:R-:W2:Y:S01]  /*202f0*/  LDL.LU R19, [R1+0x7b8] ;  /* 0x0007b80001137983 */ /* 0x001ea20000300800 */
[----:B---3--:R-:W-:-:S03]  /*20300*/  IADD3.X R21, R21, UR5, RZ, P5, !PT ;  /* 0x0000000515157c10 */ /* 0x008fc6000affe4ff */
[----:B------:R-:W3:Y:S04]  /*20310*/  LDL.LU R245, [R1+0x7dc] ;  /* 0x0007dc0001f57983 */ /* 0x000ee80000300800 */
[----:B------:R-:W3:Y:S04]  /*20320*/  LDL.LU R246, [R1+0x7b0] ;  /* 0x0007b00001f67983 */ /* 0x000ee80000300800 */
[----:B------:R-:W3:Y:S04]  /*20330*/  LDL.LU R247, [R1+0x7d4] ;  /* 0x0007d40001f77983 */ /* 0x000ee80000300800 */
[----:B------:R0:W-:Y:S04]  /*20340*/  STL [R1+0x7ec], R21 ;  /* 0x0007ec1501007387 */ /* 0x0001e80000100800 */
[----:B------:R-:W3:Y:S04]  /*20350*/  LDL.LU R248, [R1+0x7a8] ;  /* 0x0007a80001f87983 */ /* 0x000ee80000300800 */
[----:B------:R-:W3:Y:S04]  /*20360*/  LDL.LU R249, [R1+0x7cc] ;  /* 0x0007cc0001f97983 */ /* 0x000ee80000300800 */
[----:B0-----:R-:W3:Y:S01]  /*20370*/  LDL.LU R21, [R1+0x7a0] ;  /* 0x0007a00001157983 */ /* 0x001ee20000300800 */
[----:B----4-:R-:W-:-:S03]  /*20380*/  IADD3 R22, P5, R22, UR6, RZ ;  /* 0x0000000616167c10 */ /* 0x010fc6000ffbe0ff */
        /* <DEDUP_REMOVED lines=20> */
[----:B------:R-:W-:-:S05]  /*204d0*/  IADD3.X R20, R20, UR5, RZ, P6, !PT ;  /* 0x0000000514147c10 */ /* 0x000fca000b7fe4ff */
[----:B------:R0:W-:Y:S04]  /*204e0*/  STL [R1+0x7e4], R20 ;  /* 0x0007e41401007387 */ /* 0x0001e80000100800 */
[----:B0-----:R-:W4:Y:S01]  /*204f0*/  LDL.LU R20, [R1+0x750] ;  /* 0x0007500001147983 */ /* 0x001f220000300800 */
[----:B--2---:R-:W-:Y:S02]  /*20500*/  IADD3 R19, P6, R19, UR6, RZ ;  /* 0x0000000613137c10 */ /* 0x004fe4000ffde0ff */
[----:B---3--:R-:W-:-:S03]  /*20510*/  IADD3.X R245, R245, UR5, RZ, P1, !PT ;  /* 0x00000005f5f57c10 */ /* 0x008fc60008ffe4ff */
[----:B------:R0:W-:Y:S01]  /*20520*/  STL [R1+0x7b8], R19 ;  /* 0x0007b81301007387 */ /* 0x0001e20000100800 */
[----:B------:R-:W-:Y:S02]  /*20530*/  IADD3 R246, P1, R246, UR6, RZ ;  /* 0x00000006f6f67c10 */ /* 0x000fe4000ff3e0ff */
[----:B------:R-:W-:Y:S01]  /*20540*/  IADD3.X R247, R247, UR5, RZ, P2, !PT ;  /* 0x00000005f7f77c10 */ /* 0x000fe200097fe4ff */
[----:B0-----:R-:W2:Y:S04]  /*20550*/  LDL.LU R19, [R1+0x774] ;  /* 0x0007740001137983 */ /* 0x001ea80000300800 */
[----:B------:R-:W-:Y:S01]  /*20560*/  STL [R1+0x7dc], R245 ;  /* 0x0007dcf501007387 */ /* 0x000fe20000100800 */
[----:B------:R-:W-:Y:S02]  /*20570*/  IADD3 R248, P2, R248, UR6, RZ ;  /* 0x00000006f8f87c10 */ /* 0x000fe4000ff5e0ff */
[----:B------:R-:W-:Y:S01]  /*20580*/  IADD3.X R249, R249, UR5, RZ, P3, !PT ;  /* 0x00000005f9f97c10 */ /* 0x000fe20009ffe4ff */
[----:B------:R-:W-:Y:S01]  /*20590*/  STL [R1+0x7b0], R246 ;  /* 0x0007b0f601007387 */ /* 0x000fe20000100800 */
[----:B------:R-:W-:-:S03]  /*205a0*/  IADD3 R21, P3, R21, UR6, RZ ;  /* 0x0000000615157c10 */ /* 0x000fc6000ff7e0ff */
[----:B------:R-:W-:Y:S01]  /*205b0*/  STL [R1+0x7d4], R247 ;  /* 0x0007d4f701007387 */ /* 0x000fe20000100800 */
[----:B----4-:R-:W-:-:S03]  /*205c0*/  IADD3.X R250, R250, UR5, RZ, P4, !PT ;  /* 0x00000005fafa7c10 */ /* 0x010fc6000a7fe4ff */
[----:B------:R0:W-:Y:S01]  /*205d0*/  STL [R1+0x7a0], R21 ;  /* 0x0007a01501007387 */ /* 0x0001e20000100800 */
[----:B------:R-:W-:-:S03]  /*205e0*/  IADD3 R251, P4, R251, UR6, RZ ;  /* 0x00000006fbfb7c10 */ /* 0x000fc6000ff9e0ff */
[----:B------:R-:W-:Y:S01]  /*205f0*/  STL [R1+0x7a8], R248 ;  /* 0x0007a8f801007387 */ /* 0x000fe20000100800 */
[----:B------:R-:W-:-:S03]  /*20600*/  IADD3.X R252, R252, UR5, RZ, P5, !PT ;  /* 0x00000005fcfc7c10 */ /* 0x000fc6000affe4ff */
[----:B0-----:R-:W3:Y:S04]  /*20610*/  LDL.LU R21, [R1+0x748] ;  /* 0x0007480001157983 */ /* 0x001ee80000300800 */
        /* <DEDUP_REMOVED lines=29> */
[----:B------:R-:W-:-:S03]  /*207f0*/  IADD3.X R22, R22, UR5, RZ, P1, !PT ;  /* 0x0000000516167c10 */ /* 0x000fc60008ffe4ff */
[----:B------:R-:W-:Y:S04]  /*20800*/  STL [R1+0x78c], R15 ;  /* 0x00078c0f01007387 */ /* 0x000fe80000100800 */
[----:B------:R-:W-:Y:S04]  /*20810*/  STL [R1+0x760], R16 ;  /* 0x0007601001007387 */ /* 0x000fe80000100800 */
[----:B------:R0:W-:Y:S04]  /*20820*/  STL [R1+0x77c], R22 ;  /* 0x00077c1601007387 */ /* 0x0001e80000100800 */
[----:B------:R-:W-:Y:S04]  /*20830*/  STL [R1+0x784], R17 ;  /* 0x0007841101007387 */ /* 0x000fe80000100800 */
[----:B0-----:R-:W4:Y:S01]  /*20840*/  LDL.LU R22, [R1+0x76c] ;  /* 0x00076c0001167983 */ /* 0x001f220000300800 */
[----:B------:R-:W-:-:S02]  /*20850*/  IADD3 R18, P6, R18, UR6, RZ ;  /* 0x0000000612127c10 */ /* 0x000fc4000ffde0ff */
[----:B------:R-:W-:-:S03]  /*20860*/  IADD3 R20, P1, R20, UR6, RZ ;  /* 0x0000000614147c10 */ /* 0x000fc6000ff3e0ff */
[----:B------:R-:W-:Y:S04]  /*20870*/  STL [R1+0x758], R18 ;  /* 0x0007581201007387 */ /* 0x000fe80000100800 */
[----:B------:R0:W-:Y:S04]  /*20880*/  STL [R1+0x750], R20 ;  /* 0x0007501401007387 */ /* 0x0001e80000100800 */
[----:B0-----:R-:W4:Y:S04]  /*20890*/  LDL.LU R20, [R1+0x740] ;  /* 0x0007400001147983 */ /* 0x001f280000300800 */
[----:B------:R-:W4:Y:S04]  /*208a0*/  LDL.LU R245, [R1+0x764] ;  /* 0x0007640001f57983 */ /* 0x000f280000300800 */
[----:B------:R-:W4:Y:S04]  /*208b0*/  LDL.LU R246, [R1+0x738] ;  /* 0x0007380001f67983 */ /* 0x000f280000300800 */
[----:B------:R-:W4:Y:S01]  /*208c0*/  LDL.LU R247, [R1+0x75c] ;  /* 0x00075c0001f77983 */ /* 0x000f220000300800 */
[----:B--2---:R-:W-:-:S05]  /*208d0*/  IADD3.X R19, R19, UR5, RZ, P2, !PT ;  /* 0x0000000513137c10 */ /* 0x004fca00097fe4ff */
[----:B------:R0:W-:Y:S04]  /*208e0*/  STL [R1+0x774], R19 ;  /* 0x0007741301007387 */ /* 0x0001e80000100800 */
[----:B------:R-:W2:Y:S04]  /*208f0*/  LDL.LU R248, [R1+0x730] ;  /* 0x0007300001f87983 */ /* 0x000ea80000300800 */
[----:B------:R-:W2:Y:S04]  /*20900*/  LDL.LU R249, [R1+0x754] ;  /* 0x0007540001f97983 */ /* 0x000ea80000300800 */
[----:B0-----:R-:W2:Y:S04]  /*20910*/  LDL.LU R19, [R1+0x728] ;  /* 0x0007280001137983 */ /* 0x001ea80000300800 */
[----:B------:R-:W2:Y:S04]  /*20920*/  LDL.LU R250, [R1+0x74c] ;  /* 0x00074c0001fa7983 */ /* 0x000ea80000300800 */
[----:B------:R-:W2:Y:S01]  /*20930*/  LDL.LU R251, [R1+0x720] ;  /* 0x0007200001fb7983 */ /* 0x000ea20000300800 */
[----:B---3--:R-:W-:-:S03]  /*20940*/  IADD3 R21, P2, R21, UR6, RZ ;  /* 0x0000000615157c10 */ /* 0x008fc6000ff5e0ff */
[----:B------:R-:W3:Y:S04]  /*20950*/  LDL.LU R252, [R1+0x744] ;  /* 0x0007440001fc7983 */ /* 0x000ee80000300800 */
[----:B------:R0:W-:Y:S04]  /*20960*/  STL [R1+0x748], R21 ;  /* 0x0007481501007387 */ /* 0x0001e80000100800 */
        /* <DEDUP_REMOVED lines=15> */
[----:B0-----:R-:W3:Y:S01]  /*20a60*/  LDL.LU R21, [R1+0x704] ;  /* 0x0007040001157983 */ /* 0x001ee20000300800 */
[----:B----4-:R-:W-:-:S05]  /*20a70*/  IADD3.X R22, R22, UR5, RZ, P3, !PT ;  /* 0x0000000516167c10 */ /* 0x010fca0009ffe4ff */
[----:B------:R0:W-:Y:S04]  /*20a80*/  STL [R1+0x76c], R22 ;  /* 0x00076c1601007387 */ /* 0x0001e80000100800 */
[----:B0-----:R-:W4:Y:S01]  /*20a90*/  LDL.LU R22, [R1+0x6d8] ;  /* 0x0006d80001167983 */ /* 0x001f220000300800 */
[----:B------:R-:W-:Y:S02]  /*20aa0*/  IADD3 R20, P3, R20, UR6, RZ ;  /* 0x0000000614147c10 */ /* 0x000fe4000ff7e0ff */
[----:B------:R-:W-:-:S03]  /*20ab0*/  IADD3.X R245, R245, UR5, RZ, P4, !PT ;  /* 0x00000005f5f57c10 */ /* 0x000fc6000a7fe4ff */
[----:B------:R0:W-:Y:S01]  /*20ac0*/  STL [R1+0x740], R20 ;  /* 0x0007401401007387 */ /* 0x0001e20000100800 */
[----:B------:R-:W-:Y:S02]  /*20ad0*/  IADD3 R246, P4, R246, UR6, RZ ;  /* 0x00000006f6f67c10 */ /* 0x000fe4000ff9e0ff */
[----:B------:R-:W-:Y:S01]  /*20ae0*/  IADD3.X R247, R247, UR5, RZ, P5, !PT ;  /* 0x00000005f7f77c10 */ /* 0x000fe2000affe4ff */
[----:B0-----:R-:W4:Y:S04]  /*20af0*/  LDL.LU R20, [R1+0x6fc] ;  /* 0x0006fc0001147983 */ /* 0x001f280000300800 */
[----:B------:R-:W-:Y:S04]  /*20b00*/  STL [R1+0x764], R245 ;  /* 0x000764f501007387 */ /* 0x000fe80000100800 */
[----:B------:R-:W-:Y:S04]  /*20b10*/  STL [R1+0x738], R246 ;  /* 0x000738f601007387 */ /* 0x000fe80000100800 */
[----:B------:R-:W-:Y:S01]  /*20b20*/  STL [R1+0x75c], R247 ;  /* 0x00075cf701007387 */ /* 0x000fe20000100800 */
[----:B--2---:R-:W-:-:S02]  /*20b30*/  IADD3 R248, P5, R248, UR6, RZ ;  /* 0x00000006f8f87c10 */ /* 0x004fc4000ffbe0ff */
[----:B------:R-:W-:Y:S02]  /*20b40*/  IADD3.X R249, R249, UR5, RZ, P6, !PT ;  /* 0x00000005f9f97c10 */ /* 0x000fe4000b7fe4ff */
[----:B------:R-:W-:Y:S02]  /*20b50*/  IADD3 R19, P6, R19, UR6, RZ ;  /* 0x0000000613137c10 */ /* 0x000fe4000ffde0ff */
[----:B------:R-:W-:-:S03]  /*20b60*/  IADD3.X R250, R250, UR5, RZ, P1, !PT ;  /* 0x00000005fafa7c10 */ /* 0x000fc60008ffe4ff */
[----:B------:R0:W-:Y:S01]  /*20b70*/  STL [R1+0x728], R19 ;  /* 0x0007281301007387 */ /* 0x0001e20000100800 */
[----:B------:R-:W-:-:S03]  /*20b80*/  IADD3 R251, P1, R251, UR6, RZ ;  /* 0x00000006fbfb7c10 */ /* 0x000fc6000ff3e0ff */
[----:B------:R-:W-:Y:S01]  /*20b90*/  STL [R1+0x730], R248 ;  /* 0x000730f801007387 */ /* 0x000fe20000100800 */
[----:B---3--:R-:W-:-:S03]  /*20ba0*/  IADD3.X R252, R252, UR5, RZ, P2, !PT ;  /* 0x00000005fcfc7c10 */ /* 0x008fc600097fe4ff */
[----:B0-----:R-:W2:Y:S04]  /*20bb0*/  LDL.LU R19, [R1+0x6d0] ;  /* 0x0006d00001137983 */ /* 0x001ea80000300800 */
        /* <DEDUP_REMOVED lines=30> */
[----:B------:R-:W-:Y:S01]  /*20da0*/  STL [R1+0x714], R15 ;  /* 0x0007140f01007387 */ /* 0x000fe20000100800 */
[----:B------:R-:W-:-:S03]  /*20db0*/  IADD3 R18, P3, R18, UR6, RZ ;  /* 0x0000000612127c10 */ /* 0x000fc6000ff7e0ff */
[----:B------:R-:W-:Y:S04]  /*20dc0*/  STL [R1+0x6e8], R16 ;  /* 0x0006e81001007387 */ /* 0x000fe80000100800 */
[----:B------:R0:W-:Y:S04]  /*20dd0*/  STL [R1+0x704], R21 ;  /* 0x0007041501007387 */ /* 0x0001e80000100800 */
[----:B------:R-:W-:Y:S04]  /*20de0*/  STL [R1+0x70c], R17 ;  /* 0x00070c1101007387 */ /* 0x000fe80000100800 */
[----:B0-----:R-:W3:Y:S04]  /*20df0*/  LDL.LU R21, [R1+0x6f4] ;  /* 0x0006f40001157983 */ /* 0x001ee80000300800 */
[----:B------:R-:W-:Y:S01]  /*20e00*/  STL [R1+0x6e0], R18 ;  /* 0x0006e01201007387 */ /* 0x000fe20000100800 */
[----:B----4-:R-:W-:-:S05]  /*20e10*/  IADD3 R22, P4, R22, UR6, RZ ;  /* 0x0000000616167c10 */ /* 0x010fca000ff9e0ff */
[----:B------:R0:W-:Y:S04]  /*20e20*/  STL [R1+0x6d8], R22 ;  /* 0x0006d81601007387 */ /* 0x0001e80000100800 */
[----:B0-----:R-:W4:Y:S04]  /*20e30*/  LDL.LU R22, [R1+0x6c8] ;  /* 0x0006c80001167983 */ /* 0x001f280000300800 */
[----:B------:R-:W4:Y:S01]  /*20e40*/  LDL.LU R245, [R1+0x6ec] ;  /* 0x0006ec0001f57983 */ /* 0x000f220000300800 */
[----:B------:R-:W-:-:S03]  /*20e50*/  IADD3.X R20, R20, UR5, RZ, P5, !PT ;  /* 0x0000000514147c10 */ /* 0x000fc6000affe4ff */
[----:B------:R-:W4:Y:S04]  /*20e60*/  LDL.LU R246, [R1+0x6c0] ;  /* 0x0006c00001f67983 */ /* 0x000f280000300800 */
[----:B------:R-:W4:Y:S04]  /*20e70*/  LDL.LU R247, [R1+0x6e4] ;  /* 0x0006e40001f77983 */ /* 0x000f280000300800 */
[----:B------:R0:W-:Y:S04]  /*20e80*/  STL [R1+0x6fc], R20 ;  /* 0x0006fc1401007387 */ /* 0x0001e80000100800 */
[----:B------:R-:W4:Y:S04]  /*20e90*/  LDL.LU R248, [R1+0x6b8] ;  /* 0x0006b80001f87983 */ /* 0x000f280000300800 */
[----:B------:R-:W4:Y:S04]  /*20ea0*/  LDL.LU R249, [R1+0x6dc] ;  /* 0x0006dc0001f97983 */ /* 0x000f280000300800 */
[----:B0-----:R-:W4:Y:S04]  /*20eb0*/  LDL.LU R20, [R1+0x6b0] ;  /* 0x0006b00001147983 */ /* 0x001f280000300800 */
[----:B------:R-:W4:Y:S04]  /*20ec0*/  LDL.LU R250, [R1+0x6d4] ;  /* 0x0006d40001fa7983 */ /* 0x000f280000300800 */
[----:B------:R-:W4:Y:S04]  /*20ed0*/  LDL.LU R251, [R1+0x6a8] ;  /* 0x0006a80001fb7983 */ /* 0x000f280000300800 */
[----:B------:R-:W4:Y:S01]  /*20ee0*/  LDL.LU R252, [R1+0x6cc] ;  /* 0x0006cc0001fc7983 */ /* 0x000f220000300800 */
[----:B--2---:R-:W-:-:S05]  /*20ef0*/  IADD3 R19, P5, R19, UR6, RZ ;  /* 0x0000000613137c10 */ /* 0x004fca000ffbe0ff */
[----:B------:R0:W-:Y:S04]  /*20f00*/  STL [R1+0x6d0], R19 ;  /* 0x0006d01301007387 */ /* 0x0001e80000100800 */
[----:B------:R-:W2:Y:S04]  /*20f10*/  LDL.LU R4, [R1+0x6a0] ;  /* 0x0006a00001047983 */ /* 0x000ea80000300800 */
        /* <DEDUP_REMOVED lines=14> */
[----:B0-----:R-:W2:Y:S01]  /*21000*/  LDL.LU R19, [R1+0x68c] ;  /* 0x00068c0001137983 */ /* 0x001ea20000300800 */
[----:B---3--:R-:W-:-:S05]  /*21010*/  IADD3.X R21, R21, UR5, RZ, P6, !PT ;  /* 0x0000000515157c10 */ /* 0x008fca000b7fe4ff */
[----:B------:R0:W-:Y:S04]  /*21020*/  STL [R1+0x6f4], R21 ;  /* 0x0006f41501007387 */ /* 0x0001e80000100800 */
[----:B0-----:R-:W3:Y:S01]  /*21030*/  LDL.LU R21, [R1+0x660] ;  /* 0x0006600001157983 */ /* 0x001ee20000300800 */
[----:B----4-:R-:W-:-:S05]  /*21040*/  IADD3 R22, P6, R22, UR6, RZ ;  /* 0x0000000616167c10 */ /* 0x010fca000ffde0ff */
[----:B------:R0:W-:Y:S04]  /*21050*/  STL [R1+0x6c8], R22 ;  /* 0x0006c81601007387 */ /* 0x0001e80000100800 */
[----:B0-----:R-:W4:Y:S01]  /*21060*/  LDL.LU R22, [R1+0x684] ;  /* 0x0006840001167983 */ /* 0x001f220000300800 */
[----:B------:R-:W-:Y:S02]  /*21070*/  IADD3.X R245, R245, UR5, RZ, P1, !PT ;  /* 0x00000005f5f57c10 */ /* 0x000fe40008ffe4ff */
[----:B------:R-:W-:Y:S02]  /*21080*/  IADD3 R246, P1, R246, UR6, RZ ;  /* 0x00000006f6f67c10 */ /* 0x000fe4000ff3e0ff */
[----:B------:R-:W-:Y:S01]  /*21090*/  IADD3.X R247, R247, UR5, RZ, P2, !PT ;  /* 0x00000005f7f77c10 */ /* 0x000fe200097fe4ff */
[----:B------:R-:W-:Y:S01]  /*210a0*/  STL [R1+0x6ec], R245 ;  /* 0x0006ecf501007387 */ /* 0x000fe20000100800 */
[----:B------:R-:W-:-:S02]  /*210b0*/  IADD3 R248, P2, R248, UR6, RZ ;  /* 0x00000006f8f87c10 */ /* 0x000fc4000ff5e0ff */
[----:B------:R-:W-:Y:S01]  /*210c0*/  IADD3.X R249, R249, UR5, RZ, P3, !PT ;  /* 0x00000005f9f97c10 */ /* 0x000fe20009ffe4ff */
[----:B------:R-:W-:Y:S01]  /*210d0*/  STL [R1+0x6c0], R246 ;  /* 0x0006c0f601007387 */ /* 0x000fe20000100800 */
[----:B------:R-:W-:-:S03]  /*210e0*/  IADD3 R20, P3, R20, UR6, RZ ;  /* 0x0000000614147c10 */ /* 0x000fc6000ff7e0ff */
[----:B------:R-:W-:Y:S01]  /*210f0*/  STL [R1+0x6e4], R247 ;  /* 0x0006e4f701007387 */ /* 0x000fe20000100800 */
[----:B------:R-:W-:-:S03]  /*21100*/  IADD3.X R250, R250, UR5, RZ, P4, !PT ;  /* 0x00000005fafa7c10 */ /* 0x000fc6000a7fe4ff */
[----:B------:R0:W-:Y:S01]  /*21110*/  STL [R1+0x6b0], R20 ;  /* 0x0006b01401007387 */ /* 0x0001e20000100800 */
[----:B------:R-:W-:-:S03]  /*21120*/  IADD3 R251, P4, R251, UR6, RZ ;  /* 0x00000006fbfb7c10 */ /* 0x000fc6000ff9e0ff */
[----:B------:R-:W-:Y:S01]  /*21130*/  STL [R1+0x6b8], R248 ;  /* 0x0006b8f801007387 */ /* 0x000fe20000100800 */
[----:B------:R-:W-:-:S03]  /*21140*/  IADD3.X R252, R252, UR5, RZ, P5, !PT ;  /* 0x00000005fcfc7c10 */ /* 0x000fc6000affe4ff */
[----:B0-----:R-:W4:Y:S04]  /*21150*/  LDL.LU R20, [R1+0x658] ;  /* 0x0006580001147983 */ /* 0x001f280000300800 */
[----:B------:R-:W-:Y:S04]  /*21160*/  STL [R1+0x6dc], R249 ;  /* 0x0006dcf901007387 */ /* 0x000fe80000100800 */
[----:B------:R-:W-:Y:S04]  /*21170*/  STL [R1+0x6d4], R250 ;  /* 0x0006d4fa01007387 */ /* 0x000fe80000100800 */
[----:B------:R-:W-:Y:S04]  /*21180*/  STL [R1+0x6a8], R251 ;  /* 0x0006a8fb01007387 */ /* 0x000fe80000100800 */
[----:B------:R-:W-:Y:S01]  /*21190*/  STL [R1+0x6cc], R252 ;  /* 0x0006ccfc01007387 */ /* 0x000fe20000100800 */
[----:B--2---:R-:W-:-:S02]  /*211a0*/  IADD3 R4, P5, R4, UR6, RZ ;  /* 0x0000000604047c10 */ /* 0x004fc4000ffbe0ff */
        /* <DEDUP_REMOVED lines=26> */
[----:B------:R-:W-:Y:S02]  /*21350*/  IADD3 R18, P6, R18, UR6, RZ ;  /* 0x0000000612127c10 */ /* 0x000fe4000ffde0ff */
[----:B------:R-:W-:-:S05]  /*21360*/  IADD3.X R19, R19, UR5, RZ, P1, !PT ;  /* 0x0000000513137c10 */ /* 0x000fca0008ffe4ff */
[----:B------:R0:W-:Y:S04]  /*21370*/  STL [R1+0x68c], R19 ;  /* 0x00068c1301007387 */ /* 0x0001e80000100800 */
[----:B------:R-:W-:Y:S04]  /*21380*/  STL [R1+0x694], R17 ;  /* 0x0006941101007387 */ /* 0x000fe80000100800 */
[----:B0-----:R-:W2:Y:S04]  /*21390*/  LDL.LU R19, [R1+0x67c] ;  /* 0x00067c0001137983 */ /* 0x001ea80000300800 */
[----:B------:R-:W-:Y:S01]  /*213a0*/  STL [R1+0x668], R18 ;  /* 0x0006681201007387 */ /* 0x000fe20000100800 */
[----:B---3--:R-:W-:-:S05]  /*213b0*/  IADD3 R21, P1, R21, UR6, RZ ;  /* 0x0000000615157c10 */ /* 0x008fca000ff3e0ff */
[----:B------:R0:W-:Y:S04]  /*213c0*/  STL [R1+0x660], R21 ;  /* 0x0006601501007387 */ /* 0x0001e80000100800 */
[----:B0-----:R-:W3:Y:S04]  /*213d0*/  LDL.LU R21, [R1+0x650] ;  /* 0x0006500001157983 */ /* 0x001ee80000300800 */
[----:B------:R-:W3:Y:S04]  /*213e0*/  LDL.LU R245, [R1+0x674] ;  /* 0x0006740001f57983 */ /* 0x000ee80000300800 */
[----:B------:R-:W3:Y:S01]  /*213f0*/  LDL.LU R246, [R1+0x648] ;  /* 0x0006480001f67983 */ /* 0x000ee20000300800 */
[----:B----4-:R-:W-:-:S03]  /*21400*/  IADD3.X R22, R22, UR5, RZ, P2, !PT ;  /* 0x0000000516167c10 */ /* 0x010fc600097fe4ff */
[----:B------:R-:W4:Y:S04]  /*21410*/  LDL.LU R247, [R1+0x66c] ;  /* 0x00066c0001f77983 */ /* 0x000f280000300800 */
[----:B------:R0:W-:Y:S04]  /*21420*/  STL [R1+0x684], R22 ;  /* 0x0006841601007387 */ /* 0x0001e80000100800 */
[----:B------:R-:W4:Y:S04]  /*21430*/  LDL.LU R248, [R1+0x640] ;  /* 0x0006400001f87983 */ /* 0x000f280000300800 */
[----:B------:R-:W4:Y:S04]  /*21440*/  LDL.LU R249, [R1+0x664] ;  /* 0x0006640001f97983 */ /* 0x000f280000300800 */
[----:B0-----:R-:W4:Y:S04]  /*21450*/  LDL.LU R22, [R1+0x638] ;  /* 0x0006380001167983 */ /* 0x001f280000300800 */
[----:B------:R-:W4:Y:S04]  /*21460*/  LDL.LU R250, [R1+0x65c] ;  /* 0x00065c0001fa7983 */ /* 0x000f280000300800 */
[----:B------:R-:W4:Y:S01]  /*21470*/  LDL.LU R251, [R1+0x630] ;  /* 0x0006300001fb7983 */ /* 0x000f220000300800 */
[----:B------:R-:W-:-:S03]  /*21480*/  IADD3 R20, P2, R20, UR6, RZ ;  /* 0x0000000614147c10 */ /* 0x000fc6000ff5e0ff */
        /* <DEDUP_REMOVED lines=22> */
[----:B------:R-:W-:-:S03]  /*215f0*/  IADD3.X R245, R245, UR5, RZ, P4, !PT ;  /* 0x00000005f5f57c10 */ /* 0x000fc6000a7fe4ff */
[----:B------:R0:W-:Y:S01]  /*21600*/  STL [R1+0x650], R21 ;  /* 0x0006501501007387 */ /* 0x0001e20000100800 */
[----:B------:R-:W-:Y:S02]  /*21610*/  IADD3 R246, P4, R246, UR6, RZ ;  /* 0x00000006f6f67c10 */ /* 0x000fe4000ff9e0ff */
[----:B----4-:R-:W-:Y:S01]  /*21620*/  IADD3.X R247, R247, UR5, RZ, P5, !PT ;  /* 0x00000005f7f77c10 */ /* 0x010fe2000affe4ff */
        /* <DEDUP_REMOVED lines=52> */
[----:B0-----:R-:W2:Y:S04]  /*21970*/  LDL.LU R19, [R1+0x5d8] ;  /* 0x0005d80001137983 */ /* 0x001ea80000300800 */
[----:B------:R-:W2:Y:S04]  /*21980*/  LDL.LU R245, [R1+0x5fc] ;  /* 0x0005fc0001f57983 */ /* 0x000ea80000300800 */
[----:B------:R-:W2:Y:S04]  /*21990*/  LDL.LU R246, [R1+0x5d0] ;  /* 0x0005d00001f67983 */ /* 0x000ea80000300800 */
[----:B------:R-:W2:Y:S01]  /*219a0*/  LDL.LU R247, [R1+0x5f4] ;  /* 0x0005f40001f77983 */ /* 0x000ea20000300800 */
[----:B---3--:R-:W-:-:S05]  /*219b0*/  IADD3.X R21, R21, UR5, RZ, P5, !PT ;  /* 0x0000000515157c10 */ /* 0x008fca000affe4ff */
[----:B------:R0:W-:Y:S04]  /*219c0*/  STL [R1+0x60c], R21 ;  /* 0x00060c1501007387 */ /* 0x0001e80000100800 */
[----:B------:R-:W3:Y:S04]  /*219d0*/  LDL.LU R248, [R1+0xddc] ;  /* 0x000ddc0001f87983 */ /* 0x000ee80000300800 */
[----:B------:R-:W3:Y:S04]  /*219e0*/  LDL.LU R249, [R1+0x5ec] ;  /* 0x0005ec0001f97983 */ /* 0x000ee80000300800 */
[----:B0-----:R-:W3:Y:S04]  /*219f0*/  LDL.LU R21, [R1+0xdd8] ;  /* 0x000dd80001157983 */ /* 0x001ee80000300800 */
[----:B------:R-:W3:Y:S04]  /*21a00*/  LDL.LU R250, [R1+0x5e4] ;  /* 0x0005e40001fa7983 */ /* 0x000ee80000300800 */
[----:B------:R-:W3:Y:S01]  /*21a10*/  LDL.LU R251, [R1+0xdd4] ;  /* 0x000dd40001fb7983 */ /* 0x000ee20000300800 */
[----:B----4-:R-:W-:-:S03]  /*21a20*/  IADD3 R22, P5, R22, UR6, RZ ;  /* 0x0000000616167c10 */ /* 0x010fc6000ffbe0ff */
        /* <DEDUP_REMOVED lines=22> */
[----:B------:R-:W-:-:S03]  /*21b90*/  IADD3.X R245, R245, UR5, RZ, P1, !PT ;  /* 0x00000005f5f57c10 */ /* 0x000fc60008ffe4ff */
[----:B------:R0:W-:Y:S01]  /*21ba0*/  STL [R1+0x5d8], R19 ;  /* 0x0005d81301007387 */ /* 0x0001e20000100800 */
[----:B------:R-:W-:Y:S02]  /*21bb0*/  IADD3 R246, P1, R246, UR6, RZ ;  /* 0x00000006f6f67c10 */ /* 0x000fe4000ff3e0ff */
[----:B------:R-:W-:Y:S01]  /*21bc0*/  IADD3.X R247, R247, UR5, RZ, P2, !PT ;  /* 0x00000005f7f77c10 */ /* 0x000fe200097fe4ff */
[----:B0-----:R-:W2:Y:S04]  /*21bd0*/  LDL.LU R19, [R1+0xdb0] ;  /* 0x000db00001137983 */ /* 0x001ea80000300800 */
[----:B------:R-:W-:Y:S01]  /*21be0*/  STL [R1+0x5fc], R245 ;  /* 0x0005fcf501007387 */ /* 0x000fe20000100800 */
[----:B---3--:R-:W-:Y:S02]  /*21bf0*/  IADD3 R248, P2, R248, UR6, RZ ;  /* 0x00000006f8f87c10 */ /* 0x008fe4000ff5e0ff */
        /* <DEDUP_REMOVED lines=8> */
[----:B----4-:R-:W-:-:S03]  /*21c80*/  IADD3.X R252, R252, UR5, RZ, P5, !PT ;  /* 0x00000005fcfc7c10 */ /* 0x010fc6000affe4ff */
        /* <DEDUP_REMOVED lines=36> */
[----:B------:R-:W-:-:S05]  /*21ed0*/  IADD3 R18, P6, R18, UR6, RZ ;  /* 0x0000000612127c10 */ /* 0x000fca000ffde0ff */
[----:B------:R-:W-:Y:S01]  /*21ee0*/  STL [R1+0xd94], R18 ;  /* 0x000d941201007387 */ /* 0x000fe20000100800 */
[----:B------:R-:W-:-:S05]  /*21ef0*/  IADD3 R20, P1, R20, UR6, RZ ;  /* 0x0000000614147c10 */ /* 0x000fca000ff3e0ff */
        /* <DEDUP_REMOVED lines=9> */
[----:B------:R-:W2:Y:S04]  /*21f90*/  LDL.LU R250, [R1+0xd64] ;  /* 0x000d640001fa7983 */ /* 0x000ea80000300800 */
[----:B------:R-:W2:Y:S04]  /*21fa0*/  LDL.LU R251, [R1+0xd88] ;  /* 0x000d880001fb7983 */ /* 0x000ea80000300800 */
[----:B------:R-:W2:Y:S04]  /*21fb0*/  LDL.LU R252, [R1+0xd5c] ;  /* 0x000d5c0001fc7983 */ /* 0x000ea80000300800 */
[----:B------:R-:W2:Y:S01]  /*21fc0*/  LDL.LU R4, [R1+0xd80] ;  /* 0x000d800001047983 */ /* 0x000ea20000300800 */
[----:B---3--:R-:W-:-:S05]  /*21fd0*/  IADD3 R21, P2, R21, UR6, RZ ;  /* 0x0000000615157c10 */ /* 0x008fca000ff5e0ff */
        /* <DEDUP_REMOVED lines=15> */
[----:B0-----:R-:W3:Y:S04]  /*220d0*/  LDL.LU R19, [R1+0xd1c] ;  /* 0x000d1c0001137983 */ /* 0x001ee80000300800 */
[----:B-1----:R-:W3:Y:S01]  /*220e0*/  LDL.LU R21, [R1+0xd40] ;  /* 0x000d400001157983 */ /* 0x002ee20000300800 */
        /* <DEDUP_REMOVED lines=24> */
[----:B---3--:R-:W-:Y:S02]  /*22270*/  IADD3 R5, P2, R5, UR6, RZ ;  /* 0x0000000605057c10 */ /* 0x008fe4000ff5e0ff */
        /* <DEDUP_REMOVED lines=32> */
[----:B----4-:R-:W-:-:S05]  /*22480*/  IADD3 R22, P4, R22, UR6, RZ ;  /* 0x0000000616167c10 */ /* 0x010fca000ff9e0ff */
[----:B------:R0:W-:Y:S04]  /*22490*/  STL [R1+0xd14], R22 ;  /* 0x000d141601007387 */ /* 0x0001e80000100800 */
[----:B0-----:R-:W3:Y:S04]  /*224a0*/  LDL.LU R22, [R1+0xd30] ;  /* 0x000d300001167983 */ /* 0x001ee80000300800 */
[----:B------:R-:W4:Y:S04]  /*224b0*/  LDL.LU R244, [R1+0xd04] ;  /* 0x000d040001f47983 */ /* 0x000f280000300800 */
[----:B------:R-:W4:Y:S01]  /*224c0*/  LDL.LU R245, [R1+0xd28] ;  /* 0x000d280001f57983 */ /* 0x000f220000300800 */
[----:B------:R-:W-:-:S03]  /*224d0*/  IADD3.X R20, R20, UR5, RZ, P5, !PT ;  /* 0x0000000514147c10 */ /* 0x000fc6000affe4ff */
        /* <DEDUP_REMOVED lines=25> */
[----:B--2---:R-:W-:-:S05]  /*22670*/  IADD3 R21, P5, R21, UR6, RZ ;  /* 0x0000000615157c10 */ /* 0x004fca000ffbe0ff */
[----:B------:R0:W-:Y:S04]  /*22680*/  STL [R1+0xd0c], R21 ;  /* 0x000d0c1501007387 */ /* 0x0001e80000100800 */
[----:B0-----:R-:W2:Y:S01]  /*22690*/  LDL.LU R21, [R1+0xcc0] ;  /* 0x000cc00001157983 */ /* 0x001ea20000300800 */
[----:B---3--:R-:W-:-:S05]  /*226a0*/  IADD3.X R22, R22, UR5, RZ, P6, !PT ;  /* 0x0000000516167c10 */ /* 0x008fca000b7fe4ff */
[----:B------:R0:W-:Y:S04]  /*226b0*/  STL [R1+0xd30], R22 ;  /* 0x000d301601007387 */ /* 0x0001e80000100800 */
[----:B0-----:R-:W3:Y:S01]  /*226c0*/  LDL.LU R22, [R1+0xcb8] ;  /* 0x000cb80001167983 */ /* 0x001ee20000300800 */
[----:B----4-:R-:W-:Y:S02]  /*226d0*/  IADD3 R244, P6, R244, UR6, RZ ;  /* 0x00000006f4f47c10 */ /* 0x010fe4000ffde0ff */
[----:B------:R-:W-:Y:S02]  /*226e0*/  IADD3.X R245, R245, UR5, RZ, P1, !PT ;  /* 0x00000005f5f57c10 */ /* 0x000fe40008ffe4ff */
        /* <DEDUP_REMOVED lines=44> */
[----:B------:R-:W-:Y:S02]  /*229b0*/  IADD3.X R20, R20, UR5, RZ, P1, !PT ;  /* 0x0000000514147c10 */ /* 0x000fe40008ffe4ff */
[----:B------:R-:W-:Y:S01]  /*229c0*/  IADD3 R24, P1, R24, UR6, RZ ;  /* 0x0000000618187c10 */ /* 0x000fe2000ff3e0ff */
[----:B------:R-:W-:Y:S04]  /*229d0*/  STL [R1+0xcd8], R16 ;  /* 0x000cd81001007387 */ /* 0x000fe80000100800 */
[----:B------:R-:W-:Y:S04]  /*229e0*/  STL [R1+0xcac], R17 ;  /* 0x000cac1101007387 */ /* 0x000fe80000100800 */
[----:B------:R-:W-:Y:S04]  /*229f0*/  STL [R1+0xcd0], R18 ;  /* 0x000cd01201007387 */ /* 0x000fe80000100800 */
[----:B------:R0:W-:Y:S04]  /*22a00*/  STL [R1+0xc9c], R24 ;  /* 0x000c9c1801007387 */ /* 0x0001e80000100800 */
[----:B------:R-:W-:Y:S04]  /*22a10*/  STL [R1+0xca4], R19 ;  /* 0x000ca41301007387 */ /* 0x000fe80000100800 */
[----:B0-----:R-:W4:Y:S04]  /*22a20*/  LDL.LU R24, [R1+0xf58] ;  /* 0x000f580001187983 */ /* 0x001f280000300800 */
[----:B------:R-:W-:Y:S01]  /*22a30*/  STL [R1+0xcc8], R20 ;  /* 0x000cc81401007387 */ /* 0x000fe20000100800 */
[----:B--2---:R-:W-:-:S02]  /*22a40*/  IADD3.X R21, R21, UR5, RZ, P2, !PT ;  /* 0x0000000515157c10 */ /* 0x004fc400097fe4ff */
[----:B------:R-:W-:-:S05]  /*22a50*/  IADD3 R26, P2, R26, UR6, RZ ;  /* 0x000000061a1a7c10 */ /* 0x000fca000ff5e0ff */
[----:B------:R0:W-:Y:S04]  /*22a60*/  STL [R1+0xc94], R26 ;  /* 0x000c941a01007387 */ /* 0x0001e80000100800 */
[----:B0-----:R-:W2:Y:S04]  /*22a70*/  LDL.LU R26, [R1+0xf54] ;  /* 0x000f5400011a7983 */ /* 0x001ea80000300800 */
[----:B------:R-:W-:Y:S01]  /*22a80*/  STL [R1+0xcc0], R21 ;  /* 0x000cc01501007387 */ /* 0x000fe20000100800 */
[----:B---3--:R-:W-:Y:S02]  /*22a90*/  IADD3.X R22, R22, UR5, RZ, P3, !PT ;  /* 0x0000000516167c10 */ /* 0x008fe40009ffe4ff */
[----:B------:R-:W-:-:S05]  /*22aa0*/  IADD3 R28, P3, R28, UR6, RZ ;  /* 0x000000061c1c7c10 */ /* 0x000fca000ff7e0ff */
[----:B------:R0:W-:Y:S04]  /*22ab0*/  STL [R1+0xc8c], R28 ;  /* 0x000c8c1c01007387 */ /* 0x0001e80000100800 */
[----:B0-----:R-:W3:Y:S04]  /*22ac0*/  LDL.LU R28, [R1+0xf50] ;  /* 0x000f5000011c7983 */ /* 0x001ee80000300800 */
[----:B------:R-:W-:Y:S01]  /*22ad0*/  STL [R1+0xcb8], R22 ;  /* 0x000cb81601007387 */ /* 0x000fe20000100800 */
[----:B------:R-:W-:Y:S02]  /*22ae0*/  IADD3.X R30, R30, UR5, RZ, P1, !PT ;  /* 0x000000051e1e7c10 */ /* 0x000fe40008ffe4ff */
[----:B------:R-:W-:-:S02]  /*22af0*/  IADD3 R31, P1, R31, UR6, RZ ;  /* 0x000000061f1f7c10 */ /* 0x000fc4000ff3e0ff */
[----:B------:R-:W-:Y:S02]  /*22b00*/  IADD3.X R32, R32, UR5, RZ, P2, !PT ;  /* 0x0000000520207c10 */ /* 0x000fe400097fe4ff */
[----:B------:R-:W-:Y:S02]  /*22b10*/  IADD3 R33, P2, R33, UR6, RZ ;  /* 0x0000000621217c10 */ /* 0x000fe4000ff5e0ff */
[----:B------:R-:W-:Y:S02]  /*22b20*/  IADD3.X R34, R34, UR5, RZ, P3, !PT ;  /* 0x0000000522227c10 */ /* 0x000fe40009ffe4ff */
[----:B------:R-:W-:Y:S02]  /*22b30*/  IADD3 R35, P3, R35, UR6, RZ ;  /* 0x0000000623237c10 */ /* 0x000fe4000ff7e0ff */
        /* <DEDUP_REMOVED lines=10> */
[----:B----4-:R-:W-:Y:S02]  /*22be0*/  IADD3.X R24, R24, UR5, RZ, P4, !PT ;  /* 0x0000000518187c10 */ /* 0x010fe4000a7fe4ff */
[----:B------:R-:W-:-:S03]  /*22bf0*/  IADD3 R25, P4, R25, UR6, RZ ;  /* 0x0000000619197c10 */ /* 0x000fc6000ff9e0ff */
[----:B------:R0:W-:Y:S04]  /*22c00*/  STL [R1+0xcb0], R24 ;  /* 0x000cb01801007387 */ /* 0x0001e80000100800 */
[----:B0-----:R-:W4:Y:S04]  /*22c10*/  LDL.LU R24, [R1+0xf4c] ;  /* 0x000f4c0001187983 */ /* 0x001f280000300800 */
[----:B------:R0:W-:Y:S04]  /*22c20*/  STL [R1+0xc84], R25 ;  /* 0x000c841901007387 */ /* 0x0001e80000100800 */
[----:B0-----:R-:W4:Y:S01]  /*22c30*/  LDL.LU R25, [R1+0xf48] ;  /* 0x000f480001197983 */ /* 0x001f220000300800 */
[----:B------:R-:W-:-:S02]  /*22c40*/  IADD3.X R36, R36, UR5, RZ, P4, !PT ;  /* 0x0000000524247c10 */ /* 0x000fc4000a7fe4ff */
[----:B------:R-:W-:-:S04]  /*22c50*/  IADD3 R37, P4, R37, UR6, RZ ;  /* 0x0000000625257c10 */ /* 0x000fc8000ff9e0ff */
        /* <DEDUP_REMOVED lines=15> */
[----:B--2---:R-:W-:Y:S02]  /*22d50*/  IADD3.X R26, R26, UR5, RZ, P5, !PT ;  /* 0x000000051a1a7c10 */ /* 0x004fe4000affe4ff */
[----:B------:R-:W-:-:S03]  /*22d60*/  IADD3 R27, P5, R27, UR6, RZ ;  /* 0x000000061b1b7c10 */ /* 0x000fc6000ffbe0ff */
[----:B------:R0:W-:Y:S04]  /*22d70*/  STL [R1+0xca8], R26 ;  /* 0x000ca81a01007387 */ /* 0x0001e80000100800 */
[----:B0-----:R-:W4:Y:S04]  /*22d80*/  LDL.LU R26, [R1+0xf44] ;  /* 0x000f4400011a7983 */ /* 0x001f280000300800 */
[----:B------:R0:W-:Y:S04]  /*22d90*/  STL [R1+0xc7c], R27 ;  /* 0x000c7c1b01007387 */ /* 0x0001e80000100800 */
[----:B0-----:R-:W4:Y:S01]  /*22da0*/  LDL.LU R27, [R1+0xf40] ;  /* 0x000f4000011b7983 */ /* 0x001f220000300800 */
[----:B---3--:R-:W-:-:S02]  /*22db0*/  IADD3.X R28, R28, UR5, RZ, P6, !PT ;  /* 0x000000051c1c7c10 */ /* 0x008fc4000b7fe4ff */
[----:B------:R-:W-:-:S03]  /*22dc0*/  IADD3 R29, P6, R29, UR6, RZ ;  /* 0x000000061d1d7c10 */ /* 0x000fc6000ffde0ff */
[----:B------:R0:W-:Y:S04]  /*22dd0*/  STL [R1+0xca0], R28 ;  /* 0x000ca01c01007387 */ /* 0x0001e80000100800 */
[----:B0-----:R-:W4:Y:S04]  /*22de0*/  LDL.LU R28, [R1+0xf3c] ;  /* 0x000f3c00011c7983 */ /* 0x001f280000300800 */
[----:B------:R0:W-:Y:S04]  /*22df0*/  STL [R1+0xc74], R29 ;  /* 0x000c741d01007387 */ /* 0x0001e80000100800 */
[----:B0-----:R-:W4:Y:S04]  /*22e00*/  LDL.LU R29, [R1+0xf38] ;  /* 0x000f3800011d7983 */ /* 0x001f280000300800 */
[----:B------:R0:W-:Y:S04]  /*22e10*/  STL [R1+0xc98], R30 ;  /* 0x000c981e01007387 */ /* 0x0001e80000100800 */
[----:B0-----:R-:W4:Y:S04]  /*22e20*/  LDL.LU R30, [R1+0xf34] ;  /* 0x000f3400011e7983 */ /* 0x001f280000300800 */
[----:B------:R0:W-:Y:S01]  /*22e30*/  STL [R1+0xc6c], R31 ;  /* 0x000c6c1f01007387 */ /* 0x0001e20000100800 */
[----:B------:R-:W-:-:S03]  /*22e40*/  IADD3.X R38, R38, UR5, RZ, P5, !PT ;  /* 0x0000000526267c10 */ /* 0x000fc6000affe4ff */
[----:B0-----:R-:W4:Y:S04]  /*22e50*/  LDL.LU R31, [R1+0xf30] ;  /* 0x000f3000011f7983 */ /* 0x001f280000300800 */
[----:B------:R0:W-:Y:S01]  /*22e60*/  STL [R1+0xc90], R32 ;  /* 0x000c902001007387 */ /* 0x0001e20000100800 */
[----:B------:R-:W-:-:S03]  /*22e70*/  IADD3 R39, P5, R39, UR6, RZ ;  /* 0x0000000627277c10 */ /* 0x000fc6000ffbe0ff */
[----:B0-----:R-:W4:Y:S04]  /*22e80*/  LDL.LU R32, [R1+0xf2c] ;  /* 0x000f2c0001207983 */ /* 0x001f280000300800 */
[----:B------:R0:W-:Y:S01]  /*22e90*/  STL [R1+0xc64], R33 ;  /* 0x000c642101007387 */ /* 0x0001e20000100800 */
[----:B------:R-:W-:-:S03]  /*22ea0*/  IADD3.X R40, R40, UR5, RZ, P6, !PT ;  /* 0x0000000528287c10 */ /* 0x000fc6000b7fe4ff */
[----:B0-----:R-:W4:Y:S04]  /*22eb0*/  LDL.LU R33, [R1+0xf28] ;  /* 0x000f280001217983 */ /* 0x001f280000300800 */
[----:B------:R0:W-:Y:S01]  /*22ec0*/  STL [R1+0xc88], R34 ;  /* 0x000c882201007387 */ /* 0x0001e20000100800 */
[----:B------:R-:W-:-:S03]  /*22ed0*/  IADD3 R41, P6, R41, UR6, RZ ;  /* 0x0000000629297c10 */ /* 0x000fc6000ffde0ff */
        /* <DEDUP_REMOVED lines=87> */
[----:B------:R0:W-:Y:S01]  /*23450*/  STL [R1+0xbf0], R72 ;  /* 0x000bf04801007387 */ /* 0x0001e20000100800 */
[----:B------:R-:W-:-:S03]  /*23460*/  IADD3 R79, P1, R79, UR6, RZ ;  /* 0x000000064f4f7c10 */ /* 0x000fc6000ff3e0ff */
        /* <DEDUP_REMOVED lines=12> */
[----:B------:R-:W2:Y:S04]  /*23530*/  LDL.LU R19, [R1+0xbb0] ;  /* 0x000bb00001137983 */ /* 0x000ea80000300800 */
        /* <DEDUP_REMOVED lines=9> */
[----:B------:R-:W3:Y:S04]  /*235d0*/  LDL.LU R17, [R1+0xb84] ;  /* 0x000b840001117983 */ /* 0x000ee80000300800 */
[----:B------:R-:W4:Y:S04]  /*235e0*/  LDL.LU R22, [R1+0xba8] ;  /* 0x000ba80001167983 */ /* 0x000f280000300800 */
        /* <DEDUP_REMOVED lines=35> */
[----:B--2---:R-:W-:-:S05]  /*23820*/  IADD3.X R19, R19, UR5, RZ, P6, !PT ;  /* 0x0000000513137c10 */ /* 0x004fca000b7fe4ff */
[----:B------:R0:W-:Y:S04]  /*23830*/  STL [R1+0xbb0], R19 ;  /* 0x000bb01301007387 */ /* 0x0001e80000100800 */
[----:B0-----:R-:W2:Y:S04]  /*23840*/  LDL.LU R19, [R1+0xb60] ;  /* 0x000b600001137983 */ /* 0x001ea80000300800 */
[----:B------:R-:W2:Y:S04]  /*23850*/  LDL.LU R11, [R1+0xb34] ;  /* 0x000b3400010b7983 */ /* 0x000ea80000300800 */
[----:B------:R-:W2:Y:S01]  /*23860*/  LDL.LU R12, [R1+0xb58] ;  /* 0x000b5800010c7983 */ /* 0x000ea20000300800 */
[----:B---3--:R-:W-:-:S02]  /*23870*/  IADD3 R17, P6, R17, UR6, RZ ;  /* 0x0000000611117c10 */ /* 0x008fc4000ffde0ff */
[----:B----4-:R-:W-:-:S03]  /*23880*/  IADD3.X R22, R22, UR5, RZ, P1, !PT ;  /* 0x0000000516167c10 */ /* 0x010fc60008ffe4ff */
[----:B------:R0:W-:Y:S04]  /*23890*/  STL [R1+0xb84], R17 ;  /* 0x000b841101007387 */ /* 0x0001e80000100800 */
[----:B------:R-:W3:Y:S04]  /*238a0*/  LDL.LU R13, [R1+0xb2c] ;  /* 0x000b2c00010d7983 */ /* 0x000ee80000300800 */
[----:B------:R1:W-:Y:S04]  /*238b0*/  STL [R1+0xba8], R22 ;  /* 0x000ba81601007387 */ /* 0x0003e80000100800 */
[----:B------:R-:W4:Y:S04]  /*238c0*/  LDL.LU R14, [R1+0xb50] ;  /* 0x000b5000010e7983 */ /* 0x000f280000300800 */
[----:B------:R-:W4:Y:S04]  /*238d0*/  LDL.LU R15, [R1+0xb24] ;  /* 0x000b2400010f7983 */ /* 0x000f280000300800 */
[----:B------:R-:W4:Y:S04]  /*238e0*/  LDL.LU R16, [R1+0xb48] ;  /* 0x000b480001107983 */ /* 0x000f280000300800 */
[----:B0-----:R-:W4:Y:S04]  /*238f0*/  LDL.LU R17, [R1+0xb1c] ;  /* 0x000b1c0001117983 */ /* 0x001f280000300800 */
[----:B-1----:R-:W4:Y:S01]  /*23900*/  LDL.LU R22, [R1+0xb40] ;  /* 0x000b400001167983 */ /* 0x002f220000300800 */
[----:B------:R-:W-:-:S02]  /*23910*/  IADD3 R246, P1, R246, UR6, RZ ;  /* 0x00000006f6f67c10 */ /* 0x000fc4000ff3e0ff */
[----:B------:R-:W-:-:S05]  /*23920*/  IADD3.X R20, R20, UR5, RZ, P2, !PT ;  /* 0x0000000514147c10 */ /* 0x000fca00097fe4ff */
[----:B------:R0:W-:Y:S01]  /*23930*/  STL [R1+0xba0], R20 ;  /* 0x000ba01401007387 */ /* 0x0001e20000100800 */
[----:B------:R-:W-:-:S03]  /*23940*/  IADD3 R247, P2, R247, UR6, RZ ;  /* 0x00000006f7f77c10 */ /* 0x000fc6000ff5e0ff */
[----:B------:R-:W-:Y:S01]  /*23950*/  STL [R1+0xb7c], R246 ;  /* 0x000b7cf601007387 */ /* 0x000fe20000100800 */
[----:B------:R-:W-:Y:S02]  /*23960*/  IADD3.X R248, R248, UR5, RZ, P3, !PT ;  /* 0x00000005f8f87c10 */ /* 0x000fe40009ffe4ff */
[----:B------:R-:W-:Y:S01]  /*23970*/  IADD3 R249, P3, R249, UR6, RZ ;  /* 0x00000006f9f97c10 */ /* 0x000fe2000ff7e0ff */
[----:B0-----:R-:W4:Y:S01]  /*23980*/  LDL.LU R20, [R1+0xb14] ;  /* 0x000b140001147983 */ /* 0x001f220000300800 */
        /* <DEDUP_REMOVED lines=21> */
[----:B------:R-:W-:Y:S02]  /*23ae0*/  IADD3 R9, P2, R9, UR6, RZ ;  /* 0x0000000609097c10 */ /* 0x000fe4000ff5e0ff */
[----:B------:R-:W-:Y:S02]  /*23af0*/  IADD3.X R10, R10, UR5, RZ, P3, !PT ;  /* 0x000000050a0a7c10 */ /* 0x000fe40009ffe4ff */
[----:B------:R-:W-:Y:S01]  /*23b00*/  IADD3 R18, P3, R18, UR6, RZ ;  /* 0x0000000612127c10 */ /* 0x000fe2000ff7e0ff */
[----:B------:R-:W-:Y:S04]  /*23b10*/  STL [R1+0xb4c], R8 ;  /* 0x000b4c0801007387 */ /* 0x000fe80000100800 */
[----:B------:R-:W-:Y:S04]  /*23b20*/  STL [R1+0xb44], R9 ;  /* 0x000b440901007387 */ /* 0x000fe80000100800 */
[----:B------:R0:W-:Y:S04]  /*23b30*/  STL [R1+0xb3c], R18 ;  /* 0x000b3c1201007387 */ /* 0x0001e80000100800 */
[----:B------:R-:W-:Y:S04]  /*23b40*/  STL [R1+0xb68], R10 ;  /* 0x000b680a01007387 */ /* 0x000fe80000100800 */
[----:B0-----:R-:W4:Y:S01]  /*23b50*/  LDL.LU R18, [R1+0xb0c] ;  /* 0x000b0c0001127983 */ /* 0x001f220000300800 */
[----:B--2---:R-:W-:-:S02]  /*23b60*/  IADD3.X R19, R19, UR5, RZ, P4, !PT ;  /* 0x0000000513137c10 */ /* 0x004fc4000a7fe4ff */
[----:B------:R-:W-:-:S03]  /*23b70*/  IADD3 R11, P4, R11, UR6, RZ ;  /* 0x000000060b0b7c10 */ /* 0x000fc6000ff9e0ff */
[----:B------:R0:W-:Y:S01]  /*23b80*/  STL [R1+0xb60], R19 ;  /* 0x000b601301007387 */ /* 0x0001e20000100800 */
[----:B------:R-:W-:-:S03]  /*23b90*/  IADD3.X R12, R12, UR5, RZ, P5, !PT ;  /* 0x000000050c0c7c10 */ /* 0x000fc6000affe4ff */
[----:B0-----:R-:W2:Y:S04]  /*23ba0*/  LDL.LU R19, [R1+0xb30] ;  /* 0x000b300001137983 */ /* 0x001ea80000300800 */
[----:B------:R-:W-:Y:S04]  /*23bb0*/  STL [R1+0xb34], R11 ;  /* 0x000b340b01007387 */ /* 0x000fe80000100800 */
[----:B------:R-:W-:Y:S01]  /*23bc0*/  STL [R1+0xb58], R12 ;  /* 0x000b580c01007387 */ /* 0x000fe20000100800 */
[----:B---3--:R-:W-:Y:S02]  /*23bd0*/  IADD3 R13, P5, R13, UR6, RZ ;  /* 0x000000060d0d7c10 */ /* 0x008fe4000ffbe0ff */
[----:B----4-:R-:W-:-:S03]  /*23be0*/  IADD3.X R14, R14, UR5, RZ, P6, !PT ;  /* 0x000000050e0e7c10 */ /* 0x010fc6000b7fe4ff */
[----:B------:R-:W-:Y:S01]  /*23bf0*/  STL [R1+0xb2c], R13 ;  /* 0x000b2c0d01007387 */ /* 0x000fe20000100800 */
[----:B------:R-:W-:-:S03]  /*23c00*/  IADD3 R15, P6, R15, UR6, RZ ;  /* 0x000000060f0f7c10 */ /* 0x000fc6000ffde0ff */
[----:B------:R-:W-:Y:S01]  /*23c10*/  STL [R1+0xb50], R14 ;  /* 0x000b500e01007387 */ /* 0x000fe20000100800 */
[----:B------:R-:W-:-:S03]  /*23c20*/  IADD3.X R16, R16, UR5, RZ, P1, !PT ;  /* 0x0000000510107c10 */ /* 0x000fc60008ffe4ff */
[----:B------:R-:W-:Y:S01]  /*23c30*/  STL [R1+0xb24], R15 ;  /* 0x000b240f01007387 */ /* 0x000fe20000100800 */
[----:B------:R-:W-:-:S03]  /*23c40*/  IADD3 R17, P1, R17, UR6, RZ ;  /* 0x0000000611117c10 */ /* 0x000fc6000ff3e0ff */
[----:B------:R-:W3:Y:S01]  /*23c50*/  LDL.LU R246, [R1+0xb04] ;  /* 0x000b040001f67983 */ /* 0x000ee20000300800 */
[----:B------:R-:W-:-:S03]  /*23c60*/  IADD3.X R22, R22, UR5, RZ, P2, !PT ;  /* 0x0000000516167c10 */ /* 0x000fc600097fe4ff */
[----:B------:R-:W-:Y:S04]  /*23c70*/  STL [R1+0xb48], R16 ;  /* 0x000b481001007387 */ /* 0x000fe80000100800 */
[----:B------:R-:W-:Y:S04]  /*23c80*/  STL [R1+0xb1c], R17 ;  /* 0x000b1c1101007387 */ /* 0x000fe80000100800 */
[----:B------:R0:W-:Y:S04]  /*23c90*/  STL [R1+0xb40], R22 ;  /* 0x000b401601007387 */ /* 0x0001e80000100800 */
[----:B0-----:R-:W4:Y:S04]  /*23ca0*/  LDL.LU R22, [R1+0xb28] ;  /* 0x000b280001167983 */ /* 0x001f280000300800 */
[----:B------:R-:W4:Y:S04]  /*23cb0*/  LDL.LU R247, [R1+0xafc] ;  /* 0x000afc0001f77983 */ /* 0x000f280000300800 */
[----:B------:R-:W4:Y:S04]  /*23cc0*/  LDL.LU R248, [R1+0xb20] ;  /* 0x000b200001f87983 */ /* 0x000f280000300800 */
[----:B------:R-:W4:Y:S01]  /*23cd0*/  LDL.LU R249, [R1+0xaf4] ;  /* 0x000af40001f97983 */ /* 0x000f220000300800 */
[----:B------:R-:W-:-:S05]  /*23ce0*/  IADD3 R20, P2, R20, UR6, RZ ;  /* 0x0000000614147c10 */ /* 0x000fca000ff5e0ff */
        /* <DEDUP_REMOVED lines=9> */
[----:B0-----:R-:W4:Y:S04]  /*23d80*/  LDL.LU R20, [R1+0xaf8] ;  /* 0x000af80001147983 */ /* 0x001f280000300800 */
[----:B------:R-:W4:Y:S04]  /*23d90*/  LDL.LU R9, [R1+0xacc] ;  /* 0x000acc0001097983 */ /* 0x000f280000300800 */
[----:B------:R-:W4:Y:S01]  /*23da0*/  LDL.LU R10, [R1+0xaf0] ;  /* 0x000af000010a7983 */ /* 0x000f220000300800 */
[----:B------:R-:W-:-:S03]  /*23db0*/  IADD3.X R21, R21, UR5, RZ, P3, !PT ;  /* 0x0000000515157c10 */ /* 0x000fc60009ffe4ff */
[----:B------:R-:W4:Y:S04]  /*23dc0*/  LDL.LU R17, [R1+0xac4] ;  /* 0x000ac40001117983 */ /* 0x000f280000300800 */
[----:B------:R0:W-:Y:S04]  /*23dd0*/  STL [R1+0xb38], R21 ;  /* 0x000b381501007387 */ /* 0x0001e80000100800 */
[----:B0-----:R-:W4:Y:S04]  /*23de0*/  LDL.LU R21, [R1+0xae8] ;  /* 0x000ae80001157983 */ /* 0x001f280000300800 */
[----:B------:R-:W4:Y:S04]  /*23df0*/  LDL.LU R11, [R1+0xabc] ;  /* 0x000abc00010b7983 */ /* 0x000f280000300800 */
[----:B------:R-:W4:Y:S01]  /*23e00*/  LDL.LU R12, [R1+0xae0] ;  /* 0x000ae000010c7983 */ /* 0x000f220000300800 */
[----:B------:R-:W-:-:S05]  /*23e10*/  IADD3 R18, P3, R18, UR6, RZ ;  /* 0x0000000612127c10 */ /* 0x000fca000ff7e0ff */
[----:B------:R0:W-:Y:S04]  /*23e20*/  STL [R1+0xb0c], R18 ;  /* 0x000b0c1201007387 */ /* 0x0001e80000100800 */
[----:B------:R-:W4:Y:S01]  /*23e30*/  LDL.LU R13, [R1+0xab4] ;  /* 0x000ab400010d7983 */ /* 0x000f220000300800 */
[----:B--2---:R-:W-:-:S05]  /*23e40*/  IADD3.X R19, R19, UR5, RZ, P4, !PT ;  /* 0x0000000513137c10 */ /* 0x004fca000a7fe4ff */
[----:B------:R1:W-:Y:S04]  /*23e50*/  STL [R1+0xb30], R19 ;  /* 0x000b301301007387 */ /* 0x0003e80000100800 */
[----:B------:R-:W2:Y:S04]  /*23e60*/  LDL.LU R14, [R1+0xad8] ;  /* 0x000ad800010e7983 */ /* 0x000ea80000300800 */
[----:B------:R-:W2:Y:S04]  /*23e70*/  LDL.LU R15, [R1+0xaac] ;  /* 0x000aac00010f7983 */ /* 0x000ea80000300800 */
[----:B------:R-:W2:Y:S04]  /*23e80*/  LDL.LU R16, [R1+0xad0] ;  /* 0x000ad00001107983 */ /* 0x000ea80000300800 */
[----:B0-----:R-:W2:Y:S04]  /*23e90*/  LDL.LU R18, [R1+0xaa4] ;  /* 0x000aa40001127983 */ /* 0x001ea80000300800 */
[----:B-1----:R-:W2:Y:S01]  /*23ea0*/  LDL.LU R19, [R1+0xac8] ;  /* 0x000ac80001137983 */ /* 0x002ea20000300800 */
[----:B---3--:R-:W-:-:S02]  /*23eb0*/  IADD3 R246, P4, R246, UR6, RZ ;  /* 0x00000006f6f67c10 */ /* 0x008fc4000ff9e0ff */
[----:B----4-:R-:W-:Y:S02]  /*23ec0*/  IADD3.X R22, R22, UR5, RZ, P5, !PT ;  /* 0x0000000516167c10 */ /* 0x010fe4000affe4ff */
[----:B------:R-:W-:-:S03]  /*23ed0*/  IADD3 R247, P5, R247, UR6, RZ ;  /* 0x00000006f7f77c10 */ /* 0x000fc6000ffbe0ff */
[----:B------:R0:W-:Y:S01]  /*23ee0*/  STL [R1+0xb28], R22 ;  /* 0x000b281601007387 */ /* 0x0001e20000100800 */
[----:B------:R-:W-:-:S03]  /*23ef0*/  IADD3.X R248, R248, UR5, RZ, P6, !PT ;  /* 0x00000005f8f87c10 */ /* 0x000fc6000b7fe4ff */
[----:B------:R-:W-:Y:S01]  /*23f00*/  STL [R1+0xb04], R246 ;  /* 0x000b04f601007387 */ /* 0x000fe20000100800 */
[----:B------:R-:W-:-:S03]  /*23f10*/  IADD3 R249, P6, R249, UR6, RZ ;  /* 0x00000006f9f97c10 */ /* 0x000fc6000ffde0ff */
[----:B0-----:R-:W3:Y:S04]  /*23f20*/  LDL.LU R22, [R1+0xa9c] ;  /* 0x000a9c0001167983 */ /* 0x001ee80000300800 */
[----:B------:R-:W-:Y:S04]  /*23f30*/  STL [R1+0xafc], R247 ;  /* 0x000afcf701007387 */ /* 0x000fe80000100800 */
[----:B------:R-:W-:Y:S04]  /*23f40*/  STL [R1+0xb20], R248 ;  /* 0x000b20f801007387 */ /* 0x000fe80000100800 */
[----:B------:R-:W-:Y:S01]  /*23f50*/  STL [R1+0xaf4], R249 ;  /* 0x000af4f901007387 */ /* 0x000fe20000100800 */
[----:B------:R-:W-:-:S02]  /*23f60*/  IADD3.X R250, R250, UR5, RZ, P1, !PT ;  /* 0x00000005fafa7c10 */ /* 0x000fc40008ffe4ff */
        /* <DEDUP_REMOVED lines=14> */
[----:B------:R-:W-:-:S03]  /*24050*/  IADD3 R9, P5, R9, UR6, RZ ;  /* 0x0000000609097c10 */ /* 0x000fc6000ffbe0ff */
[----:B------:R0:W-:Y:S01]  /*24060*/  STL [R1+0xaf8], R20 ;  /* 0x000af81401007387 */ /* 0x0001e20000100800 */
[----:B------:R-:W-:-:S03]  /*24070*/  IADD3.X R10, R10, UR5, RZ, P6, !PT ;  /* 0x000000050a0a7c10 */ /* 0x000fc6000b7fe4ff */
[----:B------:R-:W-:Y:S01]  /*24080*/  STL [R1+0xb00], R7 ;  /* 0x000b000701007387 */ /* 0x000fe20000100800 */
[----:B------:R-:W-:-:S03]  /*24090*/  IADD3 R17, P6, R17, UR6, RZ ;  /* 0x0000000611117c10 */ /* 0x000fc6000ffde0ff */
[----:B0-----:R-:W4:Y:S04]  /*240a0*/  LDL.LU R20, [R1+0xac0] ;  /* 0x000ac00001147983 */ /* 0x001f280000300800 */
[----:B------:R-:W-:Y:S04]  /*240b0*/  STL [R1+0xad4], R8 ;  /* 0x000ad40801007387 */ /* 0x000fe80000100800 */
[----:B------:R-:W-:Y:S01]  /*240c0*/  STL [R1+0xacc], R9 ;  /* 0x000acc0901007387 */ /* 0x000fe20000100800 */
[----:B------:R-:W-:-:S03]  /*240d0*/  IADD3.X R21, R21, UR5, RZ, P1, !PT ;  /* 0x0000000515157c10 */ /* 0x000fc60008ffe4ff */
[----:B------:R0:W-:Y:S04]  /*240e0*/  STL [R1+0xac4], R17 ;  /* 0x000ac41101007387 */ /* 0x0001e80000100800 */
[----:B------:R-:W-:Y:S04]  /*240f0*/  STL [R1+0xaf0], R10 ;  /* 0x000af00a01007387 */ /* 0x000fe80000100800 */
[----:B0-----:R-:W4:Y:S04]  /*24100*/  LDL.LU R17, [R1+0xa94] ;  /* 0x000a940001117983 */ /* 0x001f280000300800 */
[----:B------:R0:W-:Y:S04]  /*24110*/  STL [R1+0xae8], R21 ;  /* 0x000ae81501007387 */ /* 0x0001e80000100800 */
[----:B0-----:R-:W4:Y:S01]  /*24120*/  LDL.LU R21, [R1+0xab8] ;  /* 0x000ab80001157983 */ /* 0x001f220000300800 */
[----:B------:R-:W-:-:S02]  /*24130*/  IADD3 R11, P1, R11, UR6, RZ ;  /* 0x000000060b0b7c10 */ /* 0x000fc4000ff3e0ff */
[----:B------:R-:W-:Y:S02]  /*24140*/  IADD3.X R12, R12, UR5, RZ, P2, !PT ;  /* 0x000000050c0c7c10 */ /* 0x000fe400097fe4ff */
[----:B------:R-:W-:Y:S01]  /*24150*/  IADD3 R13, P2, R13, UR6, RZ ;  /* 0x000000060d0d7c10 */ /* 0x000fe2000ff5e0ff */
[----:B------:R-:W-:Y:S04]  /*24160*/  STL [R1+0xabc], R11 ;  /* 0x000abc0b01007387 */ /* 0x000fe80000100800 */
[----:B------:R-:W-:Y:S04]  /*24170*/  STL [R1+0xae0], R12 ;  /* 0x000ae00c01007387 */ /* 0x000fe80000100800 */
[----:B------:R-:W-:Y:S01]  /*24180*/  STL [R1+0xab4], R13 ;  /* 0x000ab40d01007387 */ /* 0x000fe20000100800 */
[----:B--2---:R-:W-:-:S02]  /*24190*/  IADD3.X R14, R14, UR5, RZ, P3, !PT ;  /* 0x000000050e0e7c10 */ /* 0x004fc40009ffe4ff */
[----:B------:R-:W-:-:S03]  /*241a0*/  IADD3 R15, P3, R15, UR6, RZ ;  /* 0x000000060f0f7c10 */ /* 0x000fc6000ff7e0ff */
[----:B------:R-:W-:Y:S01]  /*241b0*/  STL [R1+0xad8], R14 ;  /* 0x000ad80e01007387 */ /* 0x000fe20000100800 */
[----:B------:R-:W-:-:S03]  /*241c0*/  IADD3.X R16, R16, UR5, RZ, P4, !PT ;  /* 0x0000000510107c10 */ /* 0x000fc6000a7fe4ff */
[----:B------:R-:W-:Y:S01]  /*241d0*/  STL [R1+0xaac], R15 ;  /* 0x000aac0f01007387 */ /* 0x000fe20000100800 */
[----:B------:R-:W-:-:S03]  /*241e0*/  IADD3 R18, P4, R18, UR6, RZ ;  /* 0x0000000612127c10 */ /* 0x000fc6000ff9e0ff */
[----:B------:R-:W2:Y:S01]  /*241f0*/  LDL.LU R246, [R1+0xa8c] ;  /* 0x000a8c0001f67983 */ /* 0x000ea20000300800 */
[----:B------:R-:W-:-:S03]  /*24200*/  IADD3.X R19, R19, UR5, RZ, P5, !PT ;  /* 0x0000000513137c10 */ /* 0x000fc6000affe4ff */
[----:B------:R-:W-:Y:S04]  /*24210*/  STL [R1+0xad0], R16 ;  /* 0x000ad01001007387 */ /* 0x000fe80000100800 */
[----:B------:R0:W-:Y:S04]  /*24220*/  STL [R1+0xaa4], R18 ;  /* 0x000aa41201007387 */ /* 0x0001e80000100800 */
[----:B0-----:R-:W2:Y:S04]  /*24230*/  LDL.LU R18, [R1+0xab0] ;  /* 0x000ab00001127983 */ /* 0x001ea80000300800 */
[----:B------:R-:W-:Y:S04]  /*24240*/  STL [R1+0xac8], R19 ;  /* 0x000ac81301007387 */ /* 0x000fe80000100800 */
        /* <DEDUP_REMOVED lines=14> */
[----:B------:R-:W3:Y:S04]  /*24330*/  LDL.LU R9, [R1+0xa54] ;  /* 0x000a540001097983 */ /* 0x000ee80000300800 */
[----:B------:R-:W3:Y:S04]  /*24340*/  LDL.LU R10, [R1+0xa78] ;  /* 0x000a7800010a7983 */ /* 0x000ee80000300800 */
[----:B------:R-:W3:Y:S01]  /*24350*/  LDL.LU R19, [R1+0xa4c] ;  /* 0x000a4c0001137983 */ /* 0x000ee20000300800 */
[----:B----4-:R-:W-:-:S05]  /*24360*/  IADD3.X R20, R20, UR5, RZ, P6, !PT ;  /* 0x0000000514147c10 */ /* 0x010fca000b7fe4ff */
[----:B------:R0:W-:Y:S04]  /*24370*/  STL [R1+0xac0], R20 ;  /* 0x000ac01401007387 */ /* 0x0001e80000100800 */
[----:B0-----:R-:W4:Y:S04]  /*24380*/  LDL.LU R20, [R1+0xa70] ;  /* 0x000a700001147983 */ /* 0x001f280000300800 */
[----:B------:R-:W4:Y:S01]  /*24390*/  LDL.LU R11, [R1+0xa44] ;  /* 0x000a4400010b7983 */ /* 0x000f220000300800 */
[----:B------:R-:W-:-:S03]  /*243a0*/  IADD3 R17, P6, R17, UR6, RZ ;  /* 0x0000000611117c10 */ /* 0x000fc6000ffde0ff */
[----:B------:R-:W4:Y:S04]  /*243b0*/  LDL.LU R12, [R1+0xa68] ;  /* 0x000a6800010c7983 */ /* 0x000f280000300800 */
[----:B------:R0:W-:Y:S04]  /*243c0*/  STL [R1+0xa94], R17 ;  /* 0x000a941101007387 */ /* 0x0001e80000100800 */
[----:B------:R-:W4:Y:S01]  /*243d0*/  LDL.LU R13, [R1+0xa3c] ;  /* 0x000a3c00010d7983 */ /* 0x000f220000300800 */
[----:B------:R-:W-:-:S05]  /*243e0*/  IADD3.X R21, R21, UR5, RZ, P1, !PT ;  /* 0x0000000515157c10 */ /* 0x000fca0008ffe4ff */
[----:B------:R1:W-:Y:S04]  /*243f0*/  STL [R1+0xab8], R21 ;  /* 0x000ab81501007387 */ /* 0x0003e80000100800 */
[----:B------:R-:W4:Y:S04]  /*24400*/  LDL.LU R14, [R1+0xa60] ;  /* 0x000a6000010e7983 */ /* 0x000f280000300800 */
[----:B------:R-:W4:Y:S04]  /*24410*/  LDL.LU R15, [R1+0xa34] ;  /* 0x000a3400010f7983 */ /* 0x000f280000300800 */
[----:B------:R-:W4:Y:S04]  /*24420*/  LDL.LU R16, [R1+0xa58] ;  /* 0x000a580001107983 */ /* 0x000f280000300800 */
[----:B0-----:R-:W4:Y:S04]  /*24430*/  LDL.LU R17, [R1+0xa2c] ;  /* 0x000a2c0001117983 */ /* 0x001f280000300800 */
[----:B-1----:R-:W4:Y:S01]  /*24440*/  LDL.LU R21, [R1+0xa50] ;  /* 0x000a500001157983 */ /* 0x002f220000300800 */
[----:B--2---:R-:W-:-:S02]  /*24450*/  IADD3 R246, P1, R246, UR6, RZ ;  /* 0x00000006f6f67c10 */ /* 0x004fc4000ff3e0ff */
[----:B------:R-:W-:-:S05]  /*24460*/  IADD3.X R18, R18, UR5, RZ, P2, !PT ;  /* 0x0000000512127c10 */ /* 0x000fca00097fe4ff */
[----:B------:R0:W-:Y:S01]  /*24470*/  STL [R1+0xab0], R18 ;  /* 0x000ab01201007387 */ /* 0x0001e20000100800 */
[----:B------:R-:W-:-:S03]  /*24480*/  IADD3 R247, P2, R247, UR6, RZ ;  /* 0x00000006f7f77c10 */ /* 0x000fc6000ff5e0ff */
[----:B------:R-:W-:Y:S01]  /*24490*/  STL [R1+0xa8c], R246 ;  /* 0x000a8cf601007387 */ /* 0x000fe20000100800 */
[----:B------:R-:W-:-:S03]  /*244a0*/  IADD3.X R248, R248, UR5, RZ, P3, !PT ;  /* 0x00000005f8f87c10 */ /* 0x000fc60009ffe4ff */
[----:B0-----:R-:W2:Y:S01]  /*244b0*/  LDL.LU R18, [R1+0xa24] ;  /* 0x000a240001127983 */ /* 0x001ea20000300800 */
[----:B------:R-:W-:-:S03]  /*244c0*/  IADD3 R249, P3, R249, UR6, RZ ;  /* 0x00000006f9f97c10 */ /* 0x000fc6000ff7e0ff */
[----:B------:R-:W-:Y:S04]  /*244d0*/  STL [R1+0xa84], R247 ;  /* 0x000a84f701007387 */ /* 0x000fe80000100800 */
[----:B------:R-:W-:Y:S04]  /*244e0*/  STL [R1+0xaa8], R248 ;  /* 0x000aa8f801007387 */ /* 0x000fe80000100800 */
[----:B------:R-:W-:Y:S01]  /*244f0*/  STL [R1+0xa7c], R249 ;  /* 0x000a7cf901007387 */ /* 0x000fe20000100800 */
[----:B---3--:R-:W-:Y:S02]  /*24500*/  IADD3.X R250, R250, UR5, RZ, P4, !PT ;  /* 0x00000005fafa7c10 */ /* 0x008fe4000a7fe4ff */
        /* <DEDUP_REMOVED lines=22> */
[----:B------:R0:W-:Y:S04]  /*24670*/  STL [R1+0xa4c], R19 ;  /* 0x000a4c1301007387 */ /* 0x0001e80000100800 */
[----:B------:R-:W-:Y:S04]  /*24680*/  STL [R1+0xa78], R10 ;  /* 0x000a780a01007387 */ /* 0x000fe80000100800 */
[----:B0-----:R-:W3:Y:S01]  /*24690*/  LDL.LU R19, [R1+0xa1c] ;  /* 0x000a1c0001137983 */ /* 0x001ee20000300800 */
[----:B----4-:R-:W-:-:S02]  /*246a0*/  IADD3.X R20, R20, UR5, RZ, P4, !PT ;  /* 0x0000000514147c10 */ /* 0x010fc4000a7fe4ff */
[----:B------:R-:W-:-:S03]  /*246b0*/  IADD3 R11, P4, R11, UR6, RZ ;  /* 0x000000060b0b7c10 */ /* 0x000fc6000ff9e0ff */
[----:B------:R0:W-:Y:S01]  /*246c0*/  STL [R1+0xa70], R20 ;  /* 0x000a701401007387 */ /* 0x0001e20000100800 */
[----:B------:R-:W-:-:S03]  /*246d0*/  IADD3.X R12, R12, UR5, RZ, P5, !PT ;  /* 0x000000050c0c7c10 */ /* 0x000fc6000affe4ff */
[----:B0-----:R-:W4:Y:S01]  /*246e0*/  LDL.LU R20, [R1+0xa40] ;  /* 0x000a400001147983 */ /* 0x001f220000300800 */
[----:B------:R-:W-:-:S03]  /*246f0*/  IADD3 R13, P5, R13, UR6, RZ ;  /* 0x000000060d0d7c10 */ /* 0x000fc6000ffbe0ff */
[----:B------:R-:W-:Y:S04]  /*24700*/  STL [R1+0xa44], R11 ;  /* 0x000a440b01007387 */ /* 0x000fe80000100800 */
        /* <DEDUP_REMOVED lines=8> */
[----:B------:R-:W4:Y:S01]  /*24790*/  LDL.LU R246, [R1+0xa14] ;  /* 0x000a140001f67983 */ /* 0x000f220000300800 */
        /* <DEDUP_REMOVED lines=24> */
[----:B0-----:R-:W3:Y:S04]  /*24920*/  LDL.LU R22, [R1+0x9f8] ;  /* 0x0009f80001167983 */ /* 0x001ee80000300800 */
[----:B------:R-:W3:Y:S01]  /*24930*/  LDL.LU R12, [R1+0x9cc] ;  /* 0x0009cc00010c7983 */ /* 0x000ee20000300800 */
[----:B------:R-:W-:-:S03]  /*24940*/  IADD3 R19, P3, R19, UR6, RZ ;  /* 0x0000000613137c10 */ /* 0x000fc6000ff7e0ff */
[----:B------:R-:W3:Y:S04]  /*24950*/  LDL.LU R13, [R1+0x9f0] ;  /* 0x0009f000010d7983 */ /* 0x000ee80000300800 */
[----:B------:R0:W-:Y:S04]  /*24960*/  STL [R1+0xa1c], R19 ;  /* 0x000a1c1301007387 */ /* 0x0001e80000100800 */
[----:B------:R-:W3:Y:S01]  /*24970*/  LDL.LU R14, [R1+0x9c4] ;  /* 0x0009c400010e7983 */ /* 0x000ee20000300800 */
[----:B----4-:R-:W-:-:S05]  /*24980*/  IADD3.X R20, R20, UR5, RZ, P4, !PT ;  /* 0x0000000514147c10 */ /* 0x010fca000a7fe4ff */
        /* <DEDUP_REMOVED lines=8> */
[----:B------:R0:W-:Y:S04]  /*24a10*/  STL [R1+0xa38], R21 ;  /* 0x000a381501007387 */ /* 0x0001e80000100800 */
[----:B------:R-:W-:Y:S04]  /*24a20*/  STL [R1+0xa14], R246 ;  /* 0x000a14f601007387 */ /* 0x000fe80000100800 */
[----:B0-----:R-:W4:Y:S01]  /*24a30*/  LDL.LU R21, [R1+0x9ac] ;  /* 0x0009ac0001157983 */ /* 0x001f220000300800 */
[----:B------:R-:W-:Y:S02]  /*24a40*/  IADD3 R247, P5, R247, UR6, RZ ;  /* 0x00000006f7f77c10 */ /* 0x000fe4000ffbe0ff */
[----:B------:R-:W-:-:S02]  /*24a50*/  IADD3.X R248, R248, UR5, RZ, P6, !PT ;  /* 0x00000005f8f87c10 */ /* 0x000fc4000b7fe4ff */
        /* <DEDUP_REMOVED lines=28> */
[----:B0-----:R-:W2:Y:S01]  /*24c20*/  LDL.LU R18, [R1+0x9d0] ;  /* 0x0009d00001127983 */ /* 0x001ea20000300800 */
[----:B---3--:R-:W-:-:S02]  /*24c30*/  IADD3.X R22, R22, UR5, RZ, P1, !PT ;  /* 0x0000000516167c10 */ /* 0x008fc40008ffe4ff */
[----:B------:R-:W-:-:S03]  /*24c40*/  IADD3 R12, P1, R12, UR6, RZ ;  /* 0x000000060c0c7c10 */ /* 0x000fc6000ff3e0ff */
[----:B------:R0:W-:Y:S01]  /*24c50*/  STL [R1+0x9f8], R22 ;  /* 0x0009f81601007387 */ /* 0x0001e20000100800 */
[----:B------:R-:W-:-:S03]  /*24c60*/  IADD3.X R13, R13, UR5, RZ, P2, !PT ;  /* 0x000000050d0d7c10 */ /* 0x000fc600097fe4ff */
[----:B0-----:R-:W3:Y:S01]  /*24c70*/  LDL.LU R22, [R1+0x9a4] ;  /* 0x0009a40001167983 */ /* 0x001ee20000300800 */
[----:B------:R-:W-:-:S03]  /*24c80*/  IADD3 R14, P2, R14, UR6, RZ ;  /* 0x000000060e0e7c10 */ /* 0x000fc6000ff5e0ff */
[----:B------:R-:W-:Y:S04]  /*24c90*/  STL [R1+0x9cc], R12 ;  /* 0x0009cc0c01007387 */ /* 0x000fe80000100800 */
[----:B------:R-:W-:Y:S04]  /*24ca0*/  STL [R1+0x9f0], R13 ;  /* 0x0009f00d01007387 */ /* 0x000fe80000100800 */
[----:B------:R-:W-:Y:S01]  /*24cb0*/  STL [R1+0x9c4], R14 ;  /* 0x0009c40e01007387 */ /* 0x000fe20000100800 */
[----:B----4-:R-:W-:Y:S02]  /*24cc0*/  IADD3.X R15, R15, UR5, RZ, P3, !PT ;  /* 0x000000050f0f7c10 */ /* 0x010fe40009ffe4ff */
        /* <DEDUP_REMOVED lines=32> */
[----:B--2---:R-:W-:-:S05]  /*24ed0*/  IADD3.X R18, R18, UR5, RZ, P6, !PT ;  /* 0x0000000512127c10 */ /* 0x004fca000b7fe4ff */
[----:B------:R0:W-:Y:S04]  /*24ee0*/  STL [R1+0x9d0], R18 ;  /* 0x0009d01201007387 */ /* 0x0001e80000100800 */
[----:B------:R-:W2:Y:S01]  /*24ef0*/  LDL.LU R14, [R1+0x94c] ;  /* 0x00094c00010e7983 */ /* 0x000ea20000300800 */
[----:B---3--:R-:W-:-:S05]  /*24f00*/  IADD3 R22, P6, R22, UR6, RZ ;  /* 0x0000000616167c10 */ /* 0x008fca000ffde0ff */
[----:B------:R1:W-:Y:S04]  /*24f10*/  STL [R1+0x9a4], R22 ;  /* 0x0009a41601007387 */ /* 0x0003e80000100800 */
[----:B------:R-:W3:Y:S04]  /*24f20*/  LDL.LU R15, [R1+0x970] ;  /* 0x00097000010f7983 */ /* 0x000ee80000300800 */
[----:B------:R-:W3:Y:S04]  /*24f30*/  LDL.LU R16, [R1+0x944] ;  /* 0x0009440001107983 */ /* 0x000ee80000300800 */
[----:B------:R-:W3:Y:S04]  /*24f40*/  LDL.LU R17, [R1+0x968] ;  /* 0x0009680001117983 */ /* 0x000ee80000300800 */
[----:B0-----:R-:W3:Y:S04]  /*24f50*/  LDL.LU R18, [R1+0x93c] ;  /* 0x00093c0001127983 */ /* 0x001ee80000300800 */
[----:B-1----:R-:W3:Y:S01]  /*24f60*/  LDL.LU R22, [R1+0x960] ;  /* 0x0009600001167983 */ /* 0x002ee20000300800 */
[----:B----4-:R-:W-:-:S02]  /*24f70*/  IADD3.X R245, R245, UR5, RZ, P1, !PT ;  /* 0x00000005f5f57c10 */ /* 0x010fc40008ffe4ff */
[----:B------:R-:W-:Y:S02]  /*24f80*/  IADD3 R20, P1, R20, UR6, RZ ;  /* 0x0000000614147c10 */ /* 0x000fe4000ff3e0ff */
[----:B------:R-:W-:-:S03]  /*24f90*/  IADD3.X R246, R246, UR5, RZ, P2, !PT ;  /* 0x00000005f6f67c10 */ /* 0x000fc600097fe4ff */
[----:B------:R0:W-:Y:S01]  /*24fa0*/  STL [R1+0x99c], R20 ;  /* 0x00099c1401007387 */ /* 0x0001e20000100800 */
[----:B------:R-:W-:-:S03]  /*24fb0*/  IADD3 R247, P2, R247, UR6, RZ ;  /* 0x00000006f7f77c10 */ /* 0x000fc6000ff5e0ff */
[----:B------:R-:W-:Y:S01]  /*24fc0*/  STL [R1+0x9c8], R245 ;  /* 0x0009c8f501007387 */ /* 0x000fe20000100800 */
[----:B------:R-:W-:-:S03]  /*24fd0*/  IADD3.X R248, R248, UR5, RZ, P3, !PT ;  /* 0x00000005f8f87c10 */ /* 0x000fc60009ffe4ff */
[----:B0-----:R-:W4:Y:S04]  /*24fe0*/  LDL.LU R20, [R1+0x934] ;  /* 0x0009340001147983 */ /* 0x001f280000300800 */
[----:B------:R-:W-:Y:S04]  /*24ff0*/  STL [R1+0x9c0], R246 ;  /* 0x0009c0f601007387 */ /* 0x000fe80000100800 */
        /* <DEDUP_REMOVED lines=33> */
[----:B------:R-:W-:-:S03]  /*25210*/  IADD3.X R13, R13, UR5, RZ, P5, !PT ;  /* 0x000000050d0d7c10 */ /* 0x000fc6000affe4ff */
[----:B------:R-:W-:Y:S04]  /*25220*/  STL [R1+0x954], R12 ;  /* 0x0009540c01007387 */ /* 0x000fe80000100800 */
[----:B------:R-:W-:Y:S01]  /*25230*/  STL [R1+0x978], R13 ;  /* 0x0009780d01007387 */ /* 0x000fe20000100800 */
[----:B--2---:R-:W-:-:S05]  /*25240*/  IADD3 R14, P5, R14, UR6, RZ ;  /* 0x000000060e0e7c10 */ /* 0x004fca000ffbe0ff */
[----:B------:R-:W-:Y:S01]  /*25250*/  STL [R1+0x94c], R14 ;  /* 0x00094c0e01007387 */ /* 0x000fe20000100800 */
[----:B---3--:R-:W-:Y:S02]  /*25260*/  IADD3.X R15, R15, UR5, RZ, P6, !PT ;  /* 0x000000050f0f7c10 */ /* 0x008fe4000b7fe4ff */
        /* <DEDUP_REMOVED lines=8> */
[----:B------:R-:W-:Y:S04]  /*252f0*/  STL [R1+0x93c], R18 ;  /* 0x00093c1201007387 */ /* 0x000fe80000100800 */
[----:B------:R0:W-:Y:S04]  /*25300*/  STL [R1+0x960], R22 ;  /* 0x0009601601007387 */ /* 0x0001e80000100800 */
[----:B0-----:R-:W3:Y:S04]  /*25310*/  LDL.LU R22, [R1+0x924] ;  /* 0x0009240001167983 */ /* 0x001ee80000300800 */
[----:B------:R-:W3:Y:S04]  /*25320*/  LDL.LU R246, [R1+0x948] ;  /* 0x0009480001f67983 */ /* 0x000ee80000300800 */
[----:B------:R-:W3:Y:S04]  /*25330*/  LDL.LU R247, [R1+0x91c] ;  /* 0x00091c0001f77983 */ /* 0x000ee80000300800 */
[----:B------:R-:W3:Y:S01]  /*25340*/  LDL.LU R248, [R1+0x940] ;  /* 0x0009400001f87983 */ /* 0x000ee20000300800 */
[----:B----4-:R-:W-:-:S05]  /*25350*/  IADD3 R20, P2, R20, UR6, RZ ;  /* 0x0000000614147c10 */ /* 0x010fca000ff5e0ff */
        /* <DEDUP_REMOVED lines=17> */
[----:B------:R-:W-:-:S05]  /*25470*/  IADD3.X R19, R19, UR5, RZ, P3, !PT ;  /* 0x0000000513137c10 */ /* 0x000fca0009ffe4ff */
[----:B------:R0:W-:Y:S04]  /*25480*/  STL [R1+0x958], R19 ;  /* 0x0009581301007387 */ /* 0x0001e80000100800 */
[----:B------:R-:W4:Y:S01]  /*25490*/  LDL.LU R14, [R1+0x8e8] ;  /* 0x0008e800010e7983 */ /* 0x000f220000300800 */
[----:B------:R-:W-:-:S05]  /*254a0*/  IADD3 R21, P3, R21, UR6, RZ ;  /* 0x0000000615157c10 */ /* 0x000fca000ff7e0ff */
[----:B------:R1:W-:Y:S04]  /*254b0*/  STL [R1+0x92c], R21 ;  /* 0x00092c1501007387 */ /* 0x0003e80000100800 */
[----:B------:R-:W4:Y:S04]  /*254c0*/  LDL.LU R15, [R1+0x5c0] ;  /* 0x0005c000010f7983 */ /* 0x000f280000300800 */
[----:B------:R-:W4:Y:S04]  /*254d0*/  LDL.LU R16, [R1+0x5b4] ;  /* 0x0005b40001107983 */ /* 0x000f280000300800 */
[----:B------:R-:W4:Y:S04]  /*254e0*/  LDL.LU R17, [R1+0x8e0] ;  /* 0x0008e00001117983 */ /* 0x000f280000300800 */
[----:B0-----:R-:W4:Y:S04]  /*254f0*/  LDL.LU R19, [R1+0x5ac] ;  /* 0x0005ac0001137983 */ /* 0x001f280000300800 */
[----:B-1----:R-:W4:Y:S01]  /*25500*/  LDL.LU R21, [R1+0x8dc] ;  /* 0x0008dc0001157983 */ /* 0x002f220000300800 */
[----:B--2---:R-:W-:-:S02]  /*25510*/  IADD3.X R245, R245, UR5, RZ, P4, !PT ;  /* 0x00000005f5f57c10 */ /* 0x004fc4000a7fe4ff */
[----:B---3--:R-:W-:Y:S02]  /*25520*/  IADD3 R22, P4, R22, UR6, RZ ;  /* 0x0000000616167c10 */ /* 0x008fe4000ff9e0ff */
[----:B------:R-:W-:-:S03]  /*25530*/  IADD3.X R246, R246, UR5, RZ, P5, !PT ;  /* 0x00000005f6f67c10 */ /* 0x000fc6000affe4ff */
[----:B------:R0:W-:Y:S01]  /*25540*/  STL [R1+0x924], R22 ;  /* 0x0009241601007387 */ /* 0x0001e20000100800 */
[----:B------:R-:W-:-:S03]  /*25550*/  IADD3 R247, P5, R247, UR6, RZ ;  /* 0x00000006f7f77c10 */ /* 0x000fc6000ffbe0ff */
[----:B------:R-:W-:Y:S01]  /*25560*/  STL [R1+0x950], R245 ;  /* 0x000950f501007387 */ /* 0x000fe20000100800 */
[----:B------:R-:W-:-:S03]  /*25570*/  IADD3.X R248, R248, UR5, RZ, P6, !PT ;  /* 0x00000005f8f87c10 */ /* 0x000fc6000b7fe4ff */
[----:B0-----:R-:W2:Y:S04]  /*25580*/  LDL.LU R22, [R1+0x5a4] ;  /* 0x0005a40001167983 */ /* 0x001ea80000300800 */
[----:B------:R-:W-:Y:S04]  /*25590*/  STL [R1+0x948], R246 ;  /* 0x000948f601007387 */ /* 0x000fe80000100800 */
[----:B------:R-:W-:Y:S04]  /*255a0*/  STL [R1+0x91c], R247 ;  /* 0x00091cf701007387 */ /* 0x000fe80000100800 */
[----:B------:R-:W-:Y:S01]  /*255b0*/  STL [R1+0x940], R248 ;  /* 0x000940f801007387 */ /* 0x000fe20000100800 */
[----:B----4-:R-:W-:-:S02]  /*255c0*/  IADD3 R249, P6, R249, UR6, RZ ;  /* 0x00000006f9f97c10 */ /* 0x010fc4000ffde0ff */
        /* <DEDUP_REMOVED lines=28> */
[----:B0-----:R-:W3:Y:S04]  /*25790*/  LDL.LU R18, [R1+0x5bc] ;  /* 0x0005bc0001127983 */ /* 0x001ee80000300800 */
[----:B------:R0:W-:Y:S04]  /*257a0*/  STL [R1+0x908], R20 ;  /* 0x0009081401007387 */ /* 0x0001e80000100800 */
        /* <DEDUP_REMOVED lines=35> */
[----:B0-----:R-:W2:Y:S04]  /*259e0*/  LDL.LU R22, [R1+0x578] ;  /* 0x0005780001167983 */ /* 0x001ea80000300800 */
[----:B------:R-:W2:Y:S04]  /*259f0*/  LDL.LU R12, [R1+0x54c] ;  /* 0x00054c00010c7983 */ /* 0x000ea80000300800 */
[----:B------:R-:W2:Y:S01]  /*25a00*/  LDL.LU R13, [R1+0x570] ;  /* 0x00057000010d7983 */ /* 0x000ea20000300800 */
[----:B---3--:R-:W-:-:S05]  /*25a10*/  IADD3.X R18, R18, UR4, RZ, P6, !PT ;  /* 0x0000000412127c10 */ /* 0x008fca000b7fe4ff */
[----:B------:R0:W-:Y:S04]  /*25a20*/  STL [R1+0x5bc], R18 ;  /* 0x0005bc1201007387 */ /* 0x0001e80000100800 */
[----:B------:R-:W3:Y:S01]  /*25a30*/  LDL.LU R14, [R1+0x544] ;  /* 0x00054400010e7983 */ /* 0x000ee20000300800 */
[----:B----4-:R-:W-:-:S05]  /*25a40*/  IADD3 R20, P6, R20, UR7, RZ ;  /* 0x0000000714147c10 */ /* 0x010fca000ffde0ff */
[----:B------:R1:W-:Y:S04]  /*25a50*/  STL [R1+0x59c], R20 ;  /* 0x00059c1401007387 */ /* 0x0003e80000100800 */
[----:B------:R-:W4:Y:S04]  /*25a60*/  LDL.LU R15, [R1+0x568] ;  /* 0x00056800010f7983 */ /* 0x000f280000300800 */
[----:B------:R-:W4:Y:S04]  /*25a70*/  LDL.LU R16, [R1+0x53c] ;  /* 0x00053c0001107983 */ /* 0x000f280000300800 */
[----:B------:R-:W4:Y:S04]  /*25a80*/  LDL.LU R17, [R1+0x560] ;  /* 0x0005600001117983 */ /* 0x000f280000300800 */
[----:B0-----:R-:W4:Y:S04]  /*25a90*/  LDL.LU R18, [R1+0x534] ;  /* 0x0005340001127983 */ /* 0x001f280000300800 */
[----:B-1----:R-:W4:Y:S01]  /*25aa0*/  LDL.LU R20, [R1+0x558] ;  /* 0x0005580001147983 */ /* 0x002f220000300800 */
[----:B------:R-:W-:-:S02]  /*25ab0*/  IADD3.X R245, R245, UR4, RZ, P1, !PT ;  /* 0x00000004f5f57c10 */ /* 0x000fc40008ffe4ff */
[----:B------:R-:W-:-:S05]  /*25ac0*/  IADD3 R21, P1, R21, UR7, RZ ;  /* 0x0000000715157c10 */ /* 0x000fca000ff3e0ff */
[----:B------:R0:W-:Y:S04]  /*25ad0*/  STL [R1+0x594], R21 ;  /* 0x0005941501007387 */ /* 0x0001e80000100800 */
[----:B------:R-:W-:Y:S04]  /*25ae0*/  STL [R1+0x8ec], R245 ;  /* 0x0008ecf501007387 */ /* 0x000fe80000100800 */
[----:B0-----:R-:W4:Y:S01]  /*25af0*/  LDL.LU R21, [R1+0x52c] ;  /* 0x00052c0001157983 */ /* 0x001f220000300800 */
[----:B------:R-:W-:Y:S02]  /*25b00*/  IADD3.X R246, R246, UR4, RZ, P2, !PT ;  /* 0x00000004f6f67c10 */ /* 0x000fe400097fe4ff */
[----:B------:R-:W-:-:S02]  /*25b10*/  IADD3 R247, P2, R247, UR7, RZ ;  /* 0x00000007f7f77c10 */ /* 0x000fc4000ff5e0ff */
[----:B------:R-:W-:Y:S01]  /*25b20*/  IADD3.X R248, R248, UR4, RZ, P3, !PT ;  /* 0x00000004f8f87c10 */ /* 0x000fe20009ffe4ff */
        /* <DEDUP_REMOVED lines=32> */
[----:B0-----:R-:W2:Y:S04]  /*25d30*/  LDL.LU R19, [R1+0x550] ;  /* 0x0005500001137983 */ /* 0x001ea80000300800 */
[----:B------:R0:W-:Y:S04]  /*25d40*/  STL [R1+0x578], R22 ;  /* 0x0005781601007387 */ /* 0x0001e80000100800 */
[----:B0-----:R-:W2:Y:S04]  /*25d50*/  LDL.LU R22, [R1+0x524] ;  /* 0x0005240001167983 */ /* 0x001ea80000300800 */
[----:B------:R0:W-:Y:S04]  /*25d60*/  STL [R1+0x54c], R12 ;  /* 0x00054c0c01007387 */ /* 0x0001e80000100800 */
[----:B------:R-:W-:Y:S01]  /*25d70*/  STL [R1+0x570], R13 ;  /* 0x0005700d01007387 */ /* 0x000fe20000100800 */
[----:B---3--:R-:W-:-:S05]  /*25d80*/  IADD3 R14, P5, R14, UR7, RZ ;  /* 0x000000070e0e7c10 */ /* 0x008fca000ffbe0ff */
[----:B------:R-:W-:Y:S01]  /*25d90*/  STL [R1+0x544], R14 ;  /* 0x0005440e01007387 */ /* 0x000fe20000100800 */
[----:B----4-:R-:W-:Y:S02]  /*25da0*/  IADD3.X R15, R15, UR4, RZ, P6, !PT ;  /* 0x000000040f0f7c10 */ /* 0x010fe4000b7fe4ff */
        /* <DEDUP_REMOVED lines=9> */
[----:B------:R-:W4:Y:S04]  /*25e40*/  LDL.LU R246, [R1+0x51c] ;  /* 0x00051c0001f67983 */ /* 0x000f280000300800 */
[----:B------:R1:W-:Y:S04]  /*25e50*/  STL [R1+0x558], R20 ;  /* 0x0005581401007387 */ /* 0x0003e80000100800 */
        /* <DEDUP_REMOVED lines=17> */
[----:B-1----:R-:W4:Y:S04]  /*25f70*/  LDL.LU R20, [R1+0x4dc] ;  /* 0x0004dc0001147983 */ /* 0x002f280000300800 */
[----:B------:R-:W4:Y:S04]  /*25f80*/  LDL.LU R21, [R1+0x500] ;  /* 0x0005000001157983 */ /* 0x000f280000300800 */
[----:B------:R-:W4:Y:S04]  /*25f90*/  LDL.LU R13, [R1+0x4d4] ;  /* 0x0004d400010d7983 */ /* 0x000f280000300800 */
[----:B------:R-:W4:Y:S01]  /*25fa0*/  LDL.LU R14, [R1+0x4f8] ;  /* 0x0004f800010e7983 */ /* 0x000f220000300800 */
[----:B--2---:R-:W-:-:S05]  /*25fb0*/  IADD3.X R19, R19, UR4, RZ, P3, !PT ;  /* 0x0000000413137c10 */ /* 0x004fca0009ffe4ff */
[----:B------:R0:W-:Y:S04]  /*25fc0*/  STL [R1+0x550], R19 ;  /* 0x0005501301007387 */ /* 0x0001e80000100800 */
[----:B------:R-:W2:Y:S01]  /*25fd0*/  LDL.LU R15, [R1+0x4cc] ;  /* 0x0004cc00010f7983 */ /* 0x000ea20000300800 */
[----:B------:R-:W-:-:S05]  /*25fe0*/  IADD3 R22, P3, R22, UR7, RZ ;  /* 0x0000000716167c10 */ /* 0x000fca000ff7e0ff */
[----:B------:R1:W-:Y:S04]  /*25ff0*/  STL [R1+0x524], R22 ;  /* 0x0005241601007387 */ /* 0x0003e80000100800 */
[----:B------:R-:W2:Y:S04]  /*26000*/  LDL.LU R16, [R1+0x4f0] ;  /* 0x0004f00001107983 */ /* 0x000ea80000300800 */
[----:B------:R-:W2:Y:S04]  /*26010*/  LDL.LU R17, [R1+0x4c4] ;  /* 0x0004c40001117983 */ /* 0x000ea80000300800 */
[----:B------:R-:W2:Y:S04]  /*26020*/  LDL.LU R18, [R1+0x4e8] ;  /* 0x0004e80001127983 */ /* 0x000ea80000300800 */
[----:B0-----:R-:W2:Y:S04]  /*26030*/  LDL.LU R19, [R1+0x4bc] ;  /* 0x0004bc0001137983 */ /* 0x001ea80000300800 */
[----:B-1----:R-:W2:Y:S01]  /*26040*/  LDL.LU R22, [R1+0x4e0] ;  /* 0x0004e00001167983 */ /* 0x002ea20000300800 */
[----:B---3--:R-:W-:-:S05]  /*26050*/  IADD3.X R245, R245, UR4, RZ, P4, !PT ;  /* 0x00000004f5f57c10 */ /* 0x008fca000a7fe4ff */
[----:B------:R-:W-:Y:S01]  /*26060*/  STL [R1+0x548], R245 ;  /* 0x000548f501007387 */ /* 0x000fe20000100800 */
[----:B----4-:R-:W-:Y:S02]  /*26070*/  IADD3 R246, P4, R246, UR7, RZ ;  /* 0x00000007f6f67c10 */ /* 0x010fe4000ff9e0ff */
[----:B------:R-:W-:-:S03]  /*26080*/  IADD3.X R247, R247, UR4, RZ, P5, !PT ;  /* 0x00000004f7f77c10 */ /* 0x000fc6000affe4ff */
[----:B------:R-:W-:Y:S01]  /*26090*/  STL [R1+0x51c], R246 ;  /* 0x00051cf601007387 */ /* 0x000fe20000100800 */
[----:B------:R-:W-:-:S03]  /*260a0*/  IADD3 R248, P5, R248, UR7, RZ ;  /* 0x00000007f8f87c10 */ /* 0x000fc6000ffbe0ff */
[----:B------:R-:W-:Y:S01]  /*260b0*/  STL [R1+0x540], R247 ;  /* 0x000540f701007387 */ /* 0x000fe20000100800 */
[----:B------:R-:W-:-:S03]  /*260c0*/  IADD3.X R249, R249, UR4, RZ, P6, !PT ;  /* 0x00000004f9f97c10 */ /* 0x000fc6000b7fe4ff */
[----:B------:R-:W-:Y:S04]  /*260d0*/  STL [R1+0x514], R248 ;  /* 0x000514f801007387 */ /* 0x000fe80000100800 */
[----:B------:R-:W-:Y:S01]  /*260e0*/  STL [R1+0x538], R249 ;  /* 0x000538f901007387 */ /* 0x000fe20000100800 */
[----:B------:R-:W-:Y:S02]  /*260f0*/  IADD3 R250, P6, R250, UR7, RZ ;  /* 0x00000007fafa7c10 */ /* 0x000fe4000ffde0ff */
        /* <DEDUP_REMOVED lines=26> */
[----:B0-----:R-:W3:Y:S04]  /*262a0*/  LDL.LU R20, [R1+0x4b4] ;  /* 0x0004b40001147983 */ /* 0x001ee80000300800 */
        /* <DEDUP_REMOVED lines=8> */
[----:B------:R-:W-:Y:S02]  /*26330*/  IADD3.X R16, R16, UR4, RZ, P3, !PT ;  /* 0x0000000410107c10 */ /* 0x000fe40009ffe4ff */
        /* <DEDUP_REMOVED lines=9> */
[----:B------:R-:W2:Y:S04]  /*263d0*/  LDL.LU R245, [R1+0x4d0] ;  /* 0x0004d00001f57983 */ /* 0x000ea80000300800 */
        /* <DEDUP_REMOVED lines=18> */
[----:B-1----:R-:W2:Y:S04]  /*26500*/  LDL.LU R22, [R1+0x488] ;  /* 0x0004880001167983 */ /* 0x002ea80000300800 */
[----:B------:R-:W2:Y:S04]  /*26510*/  LDL.LU R13, [R1+0x45c] ;  /* 0x00045c00010d7983 */ /* 0x000ea80000300800 */
[----:B------:R-:W2:Y:S01]  /*26520*/  LDL.LU R14, [R1+0x480] ;  /* 0x00048000010e7983 */ /* 0x000ea20000300800 */
[----:B---3--:R-:W-:-:S05]  /*26530*/  IADD3 R20, P5, R20, UR7, RZ ;  /* 0x0000000714147c10 */ /* 0x008fca000ffbe0ff */
        /* <DEDUP_REMOVED lines=53> */
[----:B------:R-:W-:Y:S04]  /*26890*/  STL [R1+0x45c], R13 ;  /* 0x00045c0d01007387 */ /* 0x000fe80000100800 */
        /* <DEDUP_REMOVED lines=12> */
[----:B------:R0:W-:Y:S04]  /*26960*/  STL [R1+0x444], R20 ;  /* 0x0004441401007387 */ /* 0x0001e80000100800 */
        /* <DEDUP_REMOVED lines=21> */
[----:B------:R-:W4:Y:S01]  /*26ac0*/  LDL.LU R14, [R1+0x408] ;  /* 0x00040800010e7983 */ /* 0x000f220000300800 */
[----:B--2---:R-:W-:-:S05]  /*26ad0*/  IADD3 R19, P2, R19, UR7, RZ ;  /* 0x0000000713137c10 */ /* 0x004fca000ff5e0ff */
[----:B------:R0:W-:Y:S04]  /*26ae0*/  STL [R1+0x43c], R19 ;  /* 0x00043c1301007387 */ /* 0x0001e80000100800 */
[----:B------:R-:W2:Y:S01]  /*26af0*/  LDL.LU R15, [R1+0x3dc] ;  /* 0x0003dc00010f7983 */ /* 0x000ea20000300800 */
[----:B------:R-:W-:-:S05]  /*26b00*/  IADD3.X R22, R22, UR4, RZ, P3, !PT ;  /* 0x0000000416167c10 */ /* 0x000fca0009ffe4ff */
[----:B------:R1:W-:Y:S04]  /*26b10*/  STL [R1+0x460], R22 ;  /* 0x0004601601007387 */ /* 0x0003e80000100800 */
[----:B------:R-:W2:Y:S04]  /*26b20*/  LDL.LU R16, [R1+0x400] ;  /* 0x0004000001107983 */ /* 0x000ea80000300800 */
[----:B------:R-:W2:Y:S04]  /*26b30*/  LDL.LU R17, [R1+0x3d4] ;  /* 0x0003d40001117983 */ /* 0x000ea80000300800 */
[----:B------:R-:W2:Y:S04]  /*26b40*/  LDL.LU R18, [R1+0x3f8] ;  /* 0x0003f80001127983 */ /* 0x000ea80000300800 */
[----:B0-----:R-:W2:Y:S04]  /*26b50*/  LDL.LU R19, [R1+0x3cc] ;  /* 0x0003cc0001137983 */ /* 0x001ea80000300800 */
[----:B-1----:R-:W2:Y:S01]  /*26b60*/  LDL.LU R22, [R1+0x3f0] ;  /* 0x0003f00001167983 */ /* 0x002ea20000300800 */
        /* <DEDUP_REMOVED lines=44> */
[----:B------:R0:W-:Y:S04]  /*26e30*/  STL [R1+0x3e4], R13 ;  /* 0x0003e40d01007387 */ /* 0x0001e80000100800 */
        /* <DEDUP_REMOVED lines=85> */
[----:B------:R1:W-:Y:S04]  /*27390*/  STL [R1+0x3a0], R12 ;  /* 0x0003a00c01007387 */ /* 0x0003e80000100800 */
[----:B0-----:R-:W2:Y:S04]  /*273a0*/  LDL.LU R22, [R1+0x34c] ;  /* 0x00034c0001167983 */ /* 0x001ea80000300800 */
[----:B------:R-:W-:Y:S04]  /*273b0*/  STL [R1+0x374], R13 ;  /* 0x0003740d01007387 */ /* 0x000fe80000100800 */
        /* <DEDUP_REMOVED lines=32> */
[----:B-1----:R-:W4:Y:S04]  /*275c0*/  LDL.LU R12, [R1+0x328] ;  /* 0x00032800010c7983 */ /* 0x002f280000300800 */
        /* <DEDUP_REMOVED lines=11> */
[----:B0-----:R-:W2:Y:S01]  /*27680*/  LDL.LU R22, [R1+0x300] ;  /* 0x0003000001167983 */ /* 0x001ea20000300800 */
        /* <DEDUP_REMOVED lines=37> */
[----:B------:R0:W-:Y:S04]  /*278e0*/  STL [R1+0x2fc], R21 ;  /* 0x0002fc1501007387 */ /* 0x0001e80000100800 */
[----:B------:R1:W-:Y:S04]  /*278f0*/  STL [R1+0x304], R11 ;  /* 0x0003040b01007387 */ /* 0x0003e80000100800 */
[----:B0-----:R-:W3:Y:S01]  /*27900*/  LDL.LU R21, [R1+0x2d4] ;  /* 0x0002d40001157983 */ /* 0x001ee20000300800 */
[----:B------:R-:W-:-:S02]  /*27910*/  IADD3.X R13, R13, UR4, RZ, P1, !PT ;  /* 0x000000040d0d7c10 */ /* 0x000fc40008ffe4ff */
[----:B------:R-:W-:Y:S02]  /*27920*/  IADD3 R14, P1, R14, UR7, RZ ;  /* 0x000000070e0e7c10 */ /* 0x000fe4000ff3e0ff */
[----:B------:R-:W-:Y:S01]  /*27930*/  IADD3.X R15, R15, UR4, RZ, P2, !PT ;  /* 0x000000040f0f7c10 */ /* 0x000fe200097fe4ff */
[----:B------:R0:W-:Y:S04]  /*27940*/  STL [R1+0x328], R12 ;  /* 0x0003280c01007387 */ /* 0x0001e80000100800 */
        /* <DEDUP_REMOVED lines=9> */
[----:B------:R-:W-:Y:S04]  /*279e0*/  STL [R1+0x2e4], R18 ;  /* 0x0002e41201007387 */ /* 0x000fe80000100800 */
[----:B------:R-:W2:Y:S01]  /*279f0*/  LDL.LU R243, [R1+0x2f8] ;  /* 0x0002f80001f37983 */ /* 0x000ea20000300800 */
[----:B------:R-:W-:-:S03]  /*27a00*/  IADD3 R20, P4, R20, UR7, RZ ;  /* 0x0000000714147c10 */ /* 0x000fc6000ff9e0ff */
[----:B------:R-:W-:Y:S01]  /*27a10*/  STL [R1+0x308], R19 ;  /* 0x0003081301007387 */ /* 0x000fe20000100800 */
[----:B------:R-:W-:-:S03]  /*27a20*/  IADD3.X R22, R22, UR4, RZ, P5, !PT ;  /* 0x0000000416167c10 */ /* 0x000fc6000affe4ff */
        /* <DEDUP_REMOVED lines=22> */
[----:B------:R-:W4:Y:S04]  /*27b90*/  LDL.LU R14, [R1+0x27c] ;  /* 0x00027c00010e7983 */ /* 0x000f280000300800 */
[----:B------:R-:W4:Y:S01]  /*27ba0*/  LDL.LU R15, [R1+0x2a0] ;  /* 0x0002a000010f7983 */ /* 0x000f220000300800 */
[----:B------:R-:W-:-:S02]  /*27bb0*/  WARPGROUP.DEPBAR.LE gsb0, 0x0 ;  /* 0x00008000000079c5 */ /* 0x000fc40000010000 */
[----:B------:R-:W-:Y:S01]  /*27bc0*/  WARPGROUP.ARRIVE ;  /* 0x00000000000079c5 */ /* 0x000fe20000000000 */
[----:B------:R-:W-:Y:S01]  /*27bd0*/  UMOV UR26, UR22 ;  /* 0x00000016001a7c82 */ /* 0x000fe20008000000 */
[----:B------:R-:W-:-:S04]  /*27be0*/  UMOV UR27, UR23 ;  /* 0x00000017001b7c82 */ /* 0x000fc80008000000 */
[----:B------:R-:W-:Y:S01]  /*27bf0*/  QGMMA.64x128x32.F32.E4M3.E4M3 R88, gdesc[UR24], R88, gsb0 ;  /* 0x01e00000185879f3 */ /* 0x000fe20008000858 */
[----:B---3--:R-:W-:-:S05]  /*27c00*/  IADD3 R21, P5, R21, UR7, RZ ;  /* 0x0000000715157c10 */ /* 0x008fca000ffbe0ff */
[----:B------:R0:W-:Y:S04]  /*27c10*/  STL [R1+0x2d4], R21 ;  /* 0x0002d41501007387 */ /* 0x0001e80000100800 */
[----:B------:R-:W3:Y:S04]  /*27c20*/  LDL.LU R16, [R1+0x274] ;  /* 0x0002740001107983 */ /* 0x000ee80000300800 */
[----:B------:R-:W3:Y:S04]  /*27c30*/  LDL.LU R17, [R1+0x298] ;  /* 0x0002980001117983 */ /* 0x000ee80000300800 */
[----:B------:R-:W3:Y:S04]  /*27c40*/  LDL.LU R18, [R1+0x26c] ;  /* 0x00026c0001127983 */ /* 0x000ee80000300800 */
[----:B------:R-:W3:Y:S04]  /*27c50*/  LDL.LU R19, [R1+0x290] ;  /* 0x0002900001137983 */ /* 0x000ee80000300800 */
[----:B------:R-:W3:Y:S04]  /*27c60*/  LDL.LU R20, [R1+0x264] ;  /* 0x0002640001147983 */ /* 0x000ee80000300800 */
[----:B0-----:R-:W3:Y:S01]  /*27c70*/  LDL.LU R21, [R1+0x288] ;  /* 0x0002880001157983 */ /* 0x001ee20000300800 */
[----:B------:R-:W-:-:S02]  /*27c80*/  WARPGROUP.DEPBAR.LE gsb0, 0x0 ;  /* 0x00008000000079c5 */ /* 0x000fc40000010000 */
[----:B------:R-:W-:Y:S01]  /*27c90*/  WARPGROUP.ARRIVE ;  /* 0x00000000000079c5 */ /* 0x000fe20000000000 */
[----:B------:R-:W-:Y:S01]  /*27ca0*/  UMOV UR30, UR10 ;  /* 0x0000000a001e7c82 */ /* 0x000fe20008000000 */
[----:B------:R-:W-:-:S04]  /*27cb0*/  UMOV UR31, UR11 ;  /* 0x0000000b001f7c82 */ /* 0x000fc80008000000 */
[----:B------:R-:W-:Y:S01]  /*27cc0*/  QGMMA.64x128x32.F32.E4M3.E4M3 R88, gdesc[UR28], R88, gsb0 ;  /* 0x01e000001c5879f3 */ /* 0x000fe20008000858 */
[----:B------:R-:W-:Y:S01]  /*27cd0*/  UMOV UR34, UR14 ;  /* 0x0000000e00227c82 */ /* 0x000fe20008000000 */
[----:B------:R-:W-:Y:S01]  /*27ce0*/  UMOV UR35, UR15 ;  /* 0x0000000f00237c82 */ /* 0x000fe20008000000 */
[----:B--2---:R-:W-:Y:S02]  /*27cf0*/  IADD3.X R243, R243, UR4, RZ, P6, !PT ;  /* 0x00000004f3f37c10 */ /* 0x004fe4000b7fe4ff */
[----:B----4-:R-:W-:-:S03]  /*27d00*/  IADD3 R244, P6, R244, UR7, RZ ;  /* 0x00000007f4f47c10 */ /* 0x010fc6000ffde0ff */
[----:B------:R-:W-:Y:S01]  /*27d10*/  STL [R1+0x2f8], R243 ;  /* 0x0002f8f301007387 */ /* 0x000fe20000100800 */
[----:B------:R-:W-:Y:S02]  /*27d20*/  IADD3.X R245, R245, UR4, RZ, P1, !PT ;  /* 0x00000004f5f57c10 */ /* 0x000fe40008ffe4ff */
[----:B------:R-:W-:Y:S02]  /*27d30*/  IADD3 R246, P1, R246, UR7, RZ ;  /* 0x00000007f6f67c10 */ /* 0x000fe4000ff3e0ff */
[----:B------:R-:W-:Y:S02]  /*27d40*/  IADD3.X R247, R247, UR4, RZ, P2, !PT ;  /* 0x00000004f7f77c10 */ /* 0x000fe400097fe4ff */
[----:B------:R-:W-:Y:S01]  /*27d50*/  IADD3 R248, P2, R248, UR7, RZ ;  /* 0x00000007f8f87c10 */ /* 0x000fe2000ff5e0ff */
        /* <DEDUP_REMOVED lines=21> */
[----:B------:R-:W-:Y:S02]  /*27eb0*/  IADD3.X R10, R10, UR4, RZ, P2, !PT ;  /* 0x000000040a0a7c10 */ /* 0x000fe400097fe4ff */
[----:B------:R-:W-:Y:S01]  /*27ec0*/  IADD3.X R12, R12, UR4, RZ, P3, !PT ;  /* 0x000000040c0c7c10 */ /* 0x000fe20009ffe4ff */
[----:B------:R-:W-:Y:S02]  /*27ed0*/  WARPGROUP.DEPBAR.LE gsb0, 0x0 ;  /* 0x00008000000079c5 */ /* 0x000fe40000010000 */
[----:B------:R-:W-:-:S06]  /*27ee0*/  WARPGROUP.ARRIVE ;  /* 0x00000000000079c5 */ /* 0x000fcc0000000000 */
[----:B------:R-:W-:Y:S01]  /*27ef0*/  QGMMA.64x128x32.F32.E4M3.E4M3 R88, gdesc[UR32], R88, gsb0 ;  /* 0x01e00000205879f3 */ /* 0x000fe20008000858 */
[----:B------:R-:W-:Y:S01]  /*27f00*/  STL [R1+0x2c8], R6 ;  /* 0x0002c80601007387 */ /* 0x000fe20000100800 */
[----:B------:R-:W-:-:S03]  /*27f10*/  IADD3 R22, P3, R22, UR7, RZ ;  /* 0x0000000716167c10 */ /* 0x000fc6000ff7e0ff */
[----:B------:R-:W-:Y:S01]  /*27f20*/  STL [R1+0x29c], R7 ;  /* 0x00029c0701007387 */ /* 0x000fe20000100800 */
[----:B------:R-:W-:-:S03]  /*27f30*/  IADD3 R11, P2, R11, UR7, RZ ;  /* 0x000000070b0b7c10 */ /* 0x000fc6000ff5e0ff */
[----:B------:R-:W-:Y:S04]  /*27f40*/  STL [R1+0x2c0], R8 ;  /* 0x0002c00801007387 */ /* 0x000fe80000100800 */
[----:B------:R-:W-:Y:S04]  /*27f50*/  STL [R1+0x294], R9 ;  /* 0x0002940901007387 */ /* 0x000fe80000100800 */
[----:B------:R-:W-:Y:S01]  /*27f60*/  STL [R1+0x2b8], R10 ;  /* 0x0002b80a01007387 */ /* 0x000fe20000100800 */
[----:B------:R-:W-:-:S03]  /*27f70*/  IADD3.X R13, R13, UR4, RZ, P4, !PT ;  /* 0x000000040d0d7c10 */ /* 0x000fc6000a7fe4ff */
[----:B------:R0:W-:Y:S01]  /*27f80*/  STL [R1+0x284], R22 ;  /* 0x0002841601007387 */ /* 0x0001e20000100800 */
[----:B------:R-:W-:-:S03]  /*27f90*/  IADD3 R14, P4, R14, UR7, RZ ;  /* 0x000000070e0e7c10 */ /* 0x000fc6000ff9e0ff */
[----:B------:R1:W-:Y:S01]  /*27fa0*/  STL [R1+0x28c], R11 ;  /* 0x00028c0b01007387 */ /* 0x0003e20000100800 */
[----:B------:R-:W-:-:S03]  /*27fb0*/  IADD3.X R15, R15, UR4, RZ, P5, !PT ;  /* 0x000000040f0f7c10 */ /* 0x000fc6000affe4ff */
[----:B0-----:R-:W2:Y:S04]  /*27fc0*/  LDL.LU R22, [R1+0x25c] ;  /* 0x00025c0001167983 */ /* 0x001ea80000300800 */
[----:B------:R0:W-:Y:S04]  /*27fd0*/  STL [R1+0x2b0], R12 ;  /* 0x0002b00c01007387 */ /* 0x0001e80000100800 */
[----:B------:R4:W-:Y:S04]  /*27fe0*/  STL [R1+0x2a8], R13 ;  /* 0x0002a80d01007387 */ /* 0x0009e80000100800 */
[----:B------:R4:W-:Y:S04]  /*27ff0*/  STL [R1+0x27c], R14 ;  /* 0x00027c0e01007387 */ /* 0x0009e80000100800 */
[----:B------:R4:W-:Y:S01]  /*28000*/  STL [R1+0x2a0], R15 ;  /* 0x0002a00f01007387 */ /* 0x0009e20000100800 */
[----:B------:R-:W-:Y:S01]  /*28010*/  UMOV UR38, UR18 ;  /* 0x0000001200267c82 */ /* 0x000fe20008000000 */
[----:B------:R-:W-:Y:S01]  /*28020*/  UMOV UR39, UR19 ;  /* 0x0000001300277c82 */ /* 0x000fe20008000000 */
[----:B---3--:R-:W-:-:S02]  /*28030*/  IADD3 R16, P5, R16, UR7, RZ ;  /* 0x0000000710107c10 */ /* 0x008fc4000ffbe0ff */
[----:B------:R-:W-:Y:S02]  /*28040*/  IADD3.X R17, R17, UR4, RZ, P6, !PT ;  /* 0x0000000411117c10 */ /* 0x000fe4000b7fe4ff */
[----:B------:R-:W-:Y:S02]  /*28050*/  IADD3 R18, P6, R18, UR7, RZ ;  /* 0x0000000712127c10 */ /* 0x000fe4000ffde0ff */
[----:B------:R-:W-:Y:S02]  /*28060*/  IADD3.X R19, R19, UR4, RZ, P1, !PT ;  /* 0x0000000413137c10 */ /* 0x000fe40008ffe4ff */
[----:B------:R-:W-:Y:S01]  /*28070*/  IADD3 R20, P1, R20, UR7, RZ ;  /* 0x0000000714147c10 */ /* 0x000fe2000ff3e0ff */
[----:B------:R3:W-:Y:S04]  /*28080*/  STL [R1+0x274], R16 ;  /* 0x0002741001007387 */ /* 0x0007e80000100800 */
[----:B------:R2:W-:Y:S04]  /*28090*/  STL [R1+0x298], R17 ;  /* 0x0002981101007387 */ /* 0x0005e80000100800 */
[----:B------:R2:W-:Y:S04]  /*280a0*/  STL [R1+0x26c], R18 ;  /* 0x00026c1201007387 */ /* 0x0005e80000100800 */
[----:B------:R-:W2:Y:S01]  /*280b0*/  LDL.LU R243, [R1+0x280] ;  /* 0x0002800001f37983 */ /* 0x000ea20000300800 */
[----:B------:R-:W-:-:S03]  /*280c0*/  IADD3.X R21, R21, UR4, RZ, P2, !PT ;  /* 0x0000000415157c10 */ /* 0x000fc600097fe4ff */
[----:B------:R2:W-:Y:S04]  /*280d0*/  STL [R1+0x290], R19 ;  /* 0x0002901301007387 */ /* 0x0005e80000100800 */
        /* <DEDUP_REMOVED lines=18> */
[----:B-1----:R-:W2:Y:S04]  /*28200*/  LDL.LU R11, [R1+0x214] ;  /* 0x00021400010b7983 */ /* 0x002ea80000300800 */
[----:B0-----:R-:W2:Y:S01]  /*28210*/  LDL.LU R12, [R1+0x238] ;  /* 0x00023800010c7983 */ /* 0x001ea20000300800 */
[----:B------:R-:W-:-:S02]  /*28220*/  WARPGROUP.DEPBAR.LE gsb0, 0x0 ;  /* 0x00008000000079c5 */ /* 0x000fc40000010000 */
[----:B------:R-:W-:Y:S01]  /*28230*/  WARPGROUP.ARRIVE ;  /* 0x00000000000079c5 */ /* 0x000fe20000000000 */
[----:B------:R-:W-:Y:S01]  /*28240*/  UMOV UR42, UR22 ;  /* 0x00000016002a7c82 */ /* 0x000fe20008000000 */
[----:B------:R-:W-:Y:S01]  /*28250*/  UMOV UR43, UR23 ;  /* 0x00000017002b7c82 */ /* 0x000fe20008000000 */
[----:B----4-:R-:W4:Y:S04]  /*28260*/  LDL.LU R13, [R1+0x20c] ;  /* 0x00020c00010d7983 */ /* 0x010f280000300800 */
[----:B------:R-:W4:Y:S04]  /*28270*/  LDL.LU R14, [R1+0x204] ;  /* 0x00020400010e7983 */ /* 0x000f280000300800 */
[----:B------:R-:W4:Y:S01]  /*28280*/  LDL.LU R15, [R1+0x228] ;  /* 0x00022800010f7983 */ /* 0x000f220000300800 */
[----:B------:R-:W-:Y:S03]  /*28290*/  QGMMA.64x128x32.F32.E4M3.E4M3 R88, gdesc[UR36], R88, gsb0 ;  /* 0x01e00000245879f3 */ /* 0x000fe60008000858 */
[----:B---3--:R-:W3:Y:S01]  /*282a0*/  LDL.LU R16, [R1+0x1fc] ;  /* 0x0001fc0001107983 */ /* 0x008ee20000300800 */
[----:B------:R-:W-:Y:S01]  /*282b0*/  UMOV UR46, UR10 ;  /* 0x0000000a002e7c82 */ /* 0x000fe20008000000 */
[----:B------:R-:W-:Y:S01]  /*282c0*/  UMOV UR47, UR11 ;  /* 0x0000000b002f7c82 */ /* 0x000fe20008000000 */
[----:B------:R-:W-:-:S02]  /*282d0*/  WARPGROUP.DEPBAR.LE gsb0, 0x0 ;  /* 0x00008000000079c5 */ /* 0x000fc40000010000 */
[----:B------:R-:W-:-:S06]  /*282e0*/  WARPGROUP.ARRIVE ;  /* 0x00000000000079c5 */ /* 0x000fcc0000000000 */
[----:B------:R-:W-:Y:S01]  /*282f0*/  QGMMA.64x128x32.F32.E4M3.E4M3 R24, gdesc[UR40], R24, gsb0 ;  /* 0x01e00000281879f3 */ /* 0x000fe20008000818 */
        /* <DEDUP_REMOVED lines=8> */
[----:B------:R-:W-:-:S02]  /*28380*/  IADD3.X R243, R243, UR4, RZ, P3, !PT ;  /* 0x00000004f3f37c10 */ /* 0x000fc40009ffe4ff */
[----:B------:R-:W-:Y:S02]  /*28390*/  IADD3 R244, P3, R244, UR7, RZ ;  /* 0x00000007f4f47c10 */ /* 0x000fe4000ff7e0ff */
[----:B------:R-:W-:Y:S02]  /*283a0*/  IADD3.X R245, R245, UR4, RZ, P4, !PT ;  /* 0x00000004f5f57c10 */ /* 0x000fe4000a7fe4ff */
[----:B------:R-:W-:Y:S02]  /*283b0*/  IADD3 R246, P4, R246, UR7, RZ ;  /* 0x00000007f6f67c10 */ /* 0x000fe4000ff9e0ff */
[----:B------:R-:W-:Y:S01]  /*283c0*/  IADD3.X R247, R247, UR4, RZ, P5, !PT ;  /* 0x00000004f7f77c10 */ /* 0x000fe2000affe4ff */
[----:B------:R-:W-:Y:S01]  /*283d0*/  STL [R1+0x280], R243 ;  /* 0x000280f301007387 */ /* 0x000fe20000100800 */
[----:B------:R-:W-:Y:S01]  /*283e0*/  IADD3 R248, P5, R248, UR7, RZ ;  /* 0x00000007f8f87c10 */ /* 0x000fe2000ffbe0ff */
[----:B------:R-:W-:Y:S02]  /*283f0*/  WARPGROUP.DEPBAR.LE gsb0, 0x0 ;  /* 0x00008000000079c5 */ /* 0x000fe40000010000 */
[----:B------:R-:W-:Y:S01]  /*28400*/  STL [R1+0x254], R244 ;  /* 0x000254f401007387 */ /* 0x000fe20000100800 */
[----:B------:R-:W-:Y:S01]  /*28410*/  IADD3.X R249, R249, UR4, RZ, P6, !PT ;  /* 0x00000004f9f97c10 */ /* 0x000fe2000b7fe4ff */
[----:B------:R-:W-:-:S02]  /*28420*/  WARPGROUP.ARRIVE ;  /* 0x00000000000079c5 */ /* 0x000fc40000000000 */
        /* <DEDUP_REMOVED lines=11> */
[----:B------:R-:W-:Y:S01]  /*284e0*/  IADD3.X R6, R6, UR4, RZ, P3, !PT ;  /* 0x0000000406067c10 */ /* 0x000fe20009ffe4ff */
[----:B------:R-:W-:Y:S02]  /*284f0*/  QGMMA.64x128x32.F32.E4M3.E4M3 R24, gdesc[UR44], R24, gsb0 ;  /* 0x01e000002c1879f3 */ /* 0x000fe40008000818 */
        /* <DEDUP_REMOVED lines=16> */
[----:B------:R-:W-:Y:S04]  /*28600*/  STL [R1+0x214], R11 ;  /* 0x0002140b01007387 */ /* 0x000fe80000100800 */
[----:B------:R0:W-:Y:S04]  /*28610*/  STL [R1+0x230], R2 ;  /* 0x0002300201007387 */ /* 0x0001e80000100800 */
[----:B------:R-:W-:Y:S04]  /*28620*/  STL [R1+0x238], R12 ;  /* 0x0002380c01007387 */ /* 0x000fe80000100800 */
[----:B0-----:R-:W2:Y:S01]  /*28630*/  LDL.LU R2, [R1+0xe4c] ;  /* 0x000e4c0001027983 */ /* 0x001ea20000300800 */
[----:B------:R-:W-:Y:S01]  /*28640*/  UMOV UR50, UR14 ;  /* 0x0000000e00327c82 */ /* 0x000fe20008000000 */
[----:B------:R-:W-:Y:S01]  /*28650*/  UMOV UR51, UR15 ;  /* 0x0000000f00337c82 */ /* 0x000fe20008000000 */
[----:B------:R-:W-:-:S02]  /*28660*/  WARPGROUP.DEPBAR.LE gsb0, 0x0 ;  /* 0x00008000000079c5 */ /* 0x000fc40000010000 */
[----:B------:R-:W-:-:S06]  /*28670*/  WARPGROUP.ARRIVE ;  /* 0x00000000000079c5 */ /* 0x000fcc0000000000 */
[----:B------:R-:W-:Y:S01]  /*28680*/  QGMMA.64x128x32.F32.E4M3.E4M3 R24, gdesc[UR48], R24, gsb0 ;  /* 0x01e00000301879f3 */ /* 0x000fe20008000818 */
[----:B------:R-:W-:Y:S01]  /*28690*/  UMOV UR54, UR18 ;  /* 0x0000001200367c82 */ /* 0x000fe20008000000 */
[----:B------:R-:W-:Y:S01]  /*286a0*/  UMOV UR55, UR19 ;  /* 0x0000001300377c82 */ /* 0x000fe20008000000 */
[----:B----4-:R-:W-:Y:S02]  /*286b0*/  IADD3 R13, P6, R13, UR7, RZ ;  /* 0x000000070d0d7c10 */ /* 0x010fe4000ffde0ff */
[----:B------:R-:W-:Y:S02]  /*286c0*/  IADD3 R14, P1, R14, UR7, RZ ;  /* 0x000000070e0e7c10 */ /* 0x000fe4000ff3e0ff */
[----:B------:R-:W-:Y:S02]  /*286d0*/  IADD3.X R15, R15, UR4, RZ, P2, !PT ;  /* 0x000000040f0f7c10 */ /* 0x000fe400097fe4ff */
[----:B---3--:R-:W-:Y:S01]  /*286e0*/  IADD3 R16, P2, R16, UR7, RZ ;  /* 0x0000000710107c10 */ /* 0x008fe2000ff5e0ff */
[----:B------:R-:W-:Y:S01]  /*286f0*/  STL [R1+0x20c], R13 ;  /* 0x00020c0d01007387 */ /* 0x000fe20000100800 */
[----:B--2---:R-:W-:-:S02]  /*28700*/  IADD3.X R17, R17, UR4, RZ, P3, !PT ;  /* 0x0000000411117c10 */ /* 0x004fc40009ffe4ff */
[----:B------:R-:W-:Y:S01]  /*28710*/  IADD3 R18, P3, R18, UR7, RZ ;  /* 0x0000000712127c10 */ /* 0x000fe2000ff7e0ff */
[----:B------:R-:W-:Y:S01]  /*28720*/  STL [R1+0x204], R14 ;  /* 0x0002040e01007387 */ /* 0x000fe20000100800 */
[----:B------:R-:W-:-:S03]  /*28730*/  IADD3.X R19, R19, UR4, RZ, P4, !PT ;  /* 0x0000000413137c10 */ /* 0x000fc6000a7fe4ff */
[----:B------:R-:W-:Y:S01]  /*28740*/  STL [R1+0x228], R15 ;  /* 0x0002280f01007387 */ /* 0x000fe20000100800 */
[----:B------:R-:W-:-:S03]  /*28750*/  IADD3.X R20, R20, UR4, RZ, P5, !PT ;  /* 0x0000000414147c10 */ /* 0x000fc6000affe4ff */
[----:B------:R-:W-:Y:S04]  /*28760*/  STL [R1+0x1fc], R16 ;  /* 0x0001fc1001007387 */ /* 0x000fe80000100800 */
[----:B------:R-:W-:Y:S01]  /*28770*/  STL [R1+0x220], R17 ;  /* 0x0002201101007387 */ /* 0x000fe20000100800 */
[----:B------:R-:W-:-:S03]  /*28780*/  IADD3.X R21, R21, UR4, RZ, P6, !PT ;  /* 0x0000000415157c10 */ /* 0x000fc6000b7fe4ff */
[----:B------:R-:W-:Y:S01]  /*28790*/  STL [R1+0x1f4], R18 ;  /* 0x0001f41201007387 */ /* 0x000fe20000100800 */
[----:B------:R-:W-:-:S03]  /*287a0*/  IADD3.X R22, R22, UR4, RZ, P1, !PT ;  /* 0x0000000416167c10 */ /* 0x000fc60008ffe4ff */
[----:B------:R-:W-:Y:S04]  /*287b0*/  STL [R1+0x218], R19 ;  /* 0x0002181301007387 */ /* 0x000fe80000100800 */
[----:B------:R-:W-:Y:S01]  /*287c0*/  STL [R1+0x210], R20 ;  /* 0x0002101401007387 */ /* 0x000fe20000100800 */
[----:B------:R-:W-:Y:S01]  /*287d0*/  IADD3.X R23, R23, UR4, RZ, P3, !PT ;  /* 0x0000000417177c10 */ /* 0x000fe20009ffe4ff */
[----:B------:R-:W-:Y:S02]  /*287e0*/  WARPGROUP.DEPBAR.LE gsb0, 0x0 ;  /* 0x00008000000079c5 */ /* 0x000fe40000010000 */
[----:B------:R-:W-:-:S06]  /*287f0*/  WARPGROUP.ARRIVE ;  /* 0x00000000000079c5 */ /* 0x000fcc0000000000 */
[----:B------:R-:W-:Y:S01]  /*28800*/  QGMMA.64x128x32.F32.E4M3.E4M3 R24, gdesc[UR52], R24, gsb0 ;  /* 0x01e00000341879f3 */ /* 0x000fe20008000818 */
[----:B------:R-:W-:-:S05]  /*28810*/  IADD3.X R2, R2, UR4, RZ, P2, !PT ;  /* 0x0000000402027c10 */ /* 0x000fca00097fe4ff */
[----:B------:R0:W-:Y:S04]  /*28820*/  STL [R1+0x1f8], R2 ;  /* 0x0001f80201007387 */ /* 0x0001e80000100800 */
[----:B------:R2:W-:Y:S04]  /*28830*/  STL [R1+0x208], R21 ;  /* 0x0002081501007387 */ /* 0x0005e80000100800 */
[----:B0-----:R2:W5:Y:S04]  /*28840*/  LDL.LU R2, [R1+0xe48] ;  /* 0x000e480001027983 */ /* 0x0015680000300800 */
[----:B------:R2:W-:Y:S04]  /*28850*/  STL [R1+0x200], R22 ;  /* 0x0002001601007387 */ /* 0x0005e80000100800 */
[----:B------:R2:W-:Y:S01]  /*28860*/  STL [R1+0x1f0], R23 ;  /* 0x0001f01701007387 */ /* 0x0005e20000100800 */
[----:B------:R-:W-:-:S02]  /*28870*/  WARPGROUP.DEPBAR.LE gsb0, 0x0 ;  /* 0x00008000000079c5 */ /* 0x000fc40000010000 */
[----:B------:R-:W-:Y:S05]  /*28880*/  @P0 BRA `(.L_x_2) ;  /* 0xfffffe74004c0947 */ /* 0x000fea000383ffff */
.L_x_1:
[----:B------:R1:W-:Y:S01]  /*28890*/  STL [R1+0xe58], R84 ;  /* 0x000e585401007387 */ /* 0x0003e20000100800 */
[----:B------:R-:W-:Y:S01]  /*288a0*/  F2FP.SATFINITE.E4M3.F32.PACK_AB_MERGE_C R112, R113, R112, RZ ;  /* 0x000000707170723e */ /* 0x000fe200048070ff */
[----:B------:R-:W-:Y:S01]  /*288b0*/  ULDC.64 UR24, c[0x0][0x228] ;  /* 0x00008a0000187ab9 */ /* 0x000fe20000000a00 */
[----:B------:R-:W-:Y:S01]  /*288c0*/  F2FP.SATFINITE.E4M3.F32.PACK_AB_MERGE_C R88, R89, R88, RZ ;  /* 0x000000585958723e */ /* 0x000fe200048070ff */
[----:B------:R-:W3:Y:S01]  /*288d0*/  LDL.LU R7, [R1+0x4] ;  /* 0x0000040001077983 */ /* 0x000ee20000300800 */
[----:B------:R-:W-:Y:S01]  /*288e0*/  F2FP.SATFINITE.E4M3.F32.PACK_AB_MERGE_C R116, R117, R116, RZ ;  /* 0x000000747574723e */ /* 0x000fe200048070ff */
[----:B------:R-:W-:Y:S01]  /*288f0*/  ULDC UR4, c[0x0][0x22c] ;  /* 0x00008b0000047ab9 */ /* 0x000fe20000000800 */
[----:B------:R-:W-:Y:S01]  /*28900*/  F2FP.SATFINITE.E4M3.F32.PACK_AB_MERGE_C R90, R91, R90, RZ ;  /* 0x0000005a5b5a723e */ /* 0x000fe200048070ff */
[----:B------:R-:W-:Y:S01]  /*28910*/  ULDC.64 UR6, c[0x0][0x228] ;  /* 0x00008a0000067ab9 */ /* 0x000fe20000000a00 */
[----:B------:R-:W-:Y:S01]  /*28920*/  F2FP.SATFINITE.E4M3.F32.PACK_AB_MERGE_C R106, R107, R106, RZ ;  /* 0x0000006a6b6a723e */ /* 0x000fe200048070ff */
[----:B-1----:R-:W3:Y:S01]  /*28930*/  LDL.LU R84, [R1] ;  /* 0x0000000001547983 */ /* 0x002ee20000300800 */
[----:B------:R-:W-:Y:S01]  /*28940*/  F2FP.SATFINITE.E4M3.F32.PACK_AB_MERGE_C R118, R119, R118, RZ ;  /* 0x000000767776723e */ /* 0x000fe200048070ff */
[----:B------:R-:W-:Y:S01]  /*28950*/  ULDC.64 UR26, c[0x0][0x228] ;  /* 0x00008a00001a7ab9 */ /* 0x000fe20000000a00 */
[----:B------:R-:W-:Y:S01]  /*28960*/  F2FP.SATFINITE.E4M3.F32.PACK_AB_MERGE_C R152, R153, R152, RZ ;  /* 0x000000989998723e */ /* 0x000fe200048070ff */
[----:B------:R1:W-:Y:S01]  /*28970*/  STL [R1+0xe54], R85 ;  /* 0x000e545501007387 */ /* 0x0003e20000100800 */
[----:B------:R-:W-:Y:S01]  /*28980*/  F2FP.SATFINITE.E4M3.F32.PACK_AB_MERGE_C R110, R111, R110, RZ ;  /* 0x0000006e6f6e723e */ /* 0x000fe200048070ff */
[----:B------:R-:W-:Y:S01]  /*28990*/  ULDC UR8, c[0x0][0x248] ;  /* 0x0000920000087ab9 */ /* 0x000fe20000000800 */
[----:B------:R-:W-:Y:S01]  /*289a0*/  F2FP.SATFINITE.E4M3.F32.PACK_AB_MERGE_C R154, R155, R154, RZ ;  /* 0x0000009a9b9a723e */ /* 0x000fe200048070ff */
[----:B------:R-:W-:Y:S01]  /*289b0*/  ULDC.64 UR10, c[0x0][0x228] ;  /* 0x00008a00000a7ab9 */ /* 0x000fe20000000a00 */
[----:B------:R-:W-:Y:S01]  /*289c0*/  F2FP.SATFINITE.E4M3.F32.PACK_AB_MERGE_C R114, R115, R114, RZ ;  /* 0x000000727372723e */ /* 0x000fe200048070ff */
[----:B------:R-:W-:Y:S01]  /*289d0*/  ULDC.64 UR14, c[0x0][0x228] ;  /* 0x00008a00000e7ab9 */ /* 0x000fe20000000a00 */
[----:B------:R-:W-:Y:S01]  /*289e0*/  F2FP.SATFINITE.E4M3.F32.PACK_AB_MERGE_C R92, R93, R92, RZ ;  /* 0x0000005c5d5c723e */ /* 0x000fe200048070ff */
[----:B------:R-:W-:Y:S01]  /*289f0*/  ULDC.64 UR12, c[0x0][0x228] ;  /* 0x00008a00000c7ab9 */ /* 0x000fe20000000a00 */
[----:B------:R-:W-:Y:S01]  /*28a00*/  F2FP.SATFINITE.E4M3.F32.PACK_AB_MERGE_C R94, R95, R94, RZ ;  /* 0x0000005e5f5e723e */ /* 0x000fe200048070ff */
[----:B-1----:R-:W4:Y:S01]  /*28a10*/  LDL.LU R85, [R1+0x8] ;  /* 0x0000080001557983 */ /* 0x002f220000300800 */
[----:B------:R-:W-:Y:S01]  /*28a20*/  F2FP.SATFINITE.E4M3.F32.PACK_AB_MERGE_C R96, R97, R96, RZ ;  /* 0x000000606160723e */ /* 0x000fe200048070ff */
[----:B------:R-:W-:Y:S01]  /*28a30*/  ULDC.64 UR18, c[0x0][0x228] ;  /* 0x00008a0000127ab9 */ /* 0x000fe20000000a00 */
[----:B------:R-:W-:Y:S01]  /*28a40*/  F2FP.SATFINITE.E4M3.F32.PACK_AB_MERGE_C R156, R157, R156, RZ ;  /* 0x0000009c9d9c723e */ /* 0x000fe200048070ff */
[----:B------:R-:W4:Y:S01]  /*28a50*/  LDL.LU R5, [R1+0xc] ;  /* 0x00000c0001057983 */ /* 0x000f220000300800 */
[----:B------:R-:W-:Y:S01]  /*28a60*/  F2FP.SATFINITE.E4M3.F32.PACK_AB_MERGE_C R108, R109, R108, RZ ;  /* 0x0000006c6d6c723e */ /* 0x000fe200048070ff */
[----:B------:R-:W-:Y:S01]  /*28a70*/  ULDC.64 UR16, c[0x0][0x228] ;  /* 0x00008a0000107ab9 */ /* 0x000fe20000000a00 */
[----:B------:R-:W-:Y:S01]  /*28a80*/  F2FP.SATFINITE.E4M3.F32.PACK_AB_MERGE_C R98, R99, R98, RZ ;  /* 0x000000626362723e */ /* 0x000fe200048070ff */
[----:B------:R1:W-:Y:S01]  /*28a90*/  STL [R1+0xe50], R86 ;  /* 0x000e505601007387 */ /* 0x0003e20000100800 */
[----:B------:R-:W-:Y:S01]  /*28aa0*/  F2FP.SATFINITE.E4M3.F32.PACK_AB_MERGE_C R100, R101, R100, RZ ;  /* 0x000000646564723e */ /* 0x000fe200048070ff */
[----:B------:R-:W-:Y:S01]  /*28ab0*/  ULDC.64 UR22, c[0x0][0x228] ;  /* 0x00008a0000167ab9 */ /* 0x000fe20000000a00 */
[----:B------:R-:W-:Y:S01]  /*28ac0*/  F2FP.SATFINITE.E4M3.F32.PACK_AB_MERGE_C R104, R105, R104, RZ ;  /* 0x000000686968723e */ /* 0x000fe200048070ff */
[----:B------:R-:W-:Y:S01]  /*28ad0*/  ULDC.64 UR20, c[0x0][0x228] ;  /* 0x00008a0000147ab9 */ /* 0x000fe20000000a00 */
[----:B-1----:R-:W4:Y:S04]  /*28ae0*/  LDL.LU R86, [R1+0x10] ;  /* 0x0000100001567983 */ /* 0x002f280000300800 */
[----:B------:R-:W4:Y:S04]  /*28af0*/  LDL.LU R3, [R1+0x14] ;  /* 0x0000140001037983 */ /* 0x000f280000300800 */
[----:B------:R1:W-:Y:S04]  /*28b00*/  STL [R1+0xe4c], R87 ;  /* 0x000e4c5701007387 */ /* 0x0003e80000100800 */
[----:B-1----:R-:W4:Y:S04]  /*28b10*/  LDL.LU R87, [R1+0x18] ;  /* 0x0000180001577983 */ /* 0x002f280000300800 */
[----:B0-----:R-:W4:Y:S04]  /*28b20*/  LDL.LU R0, [R1+0x1c] ;  /* 0x00001c0001007983 */ /* 0x001f280000300800 */
[----:B-----5:R0:W-:Y:S04]  /*28b30*/  STL [R1+0xe48], R2 ;  /* 0x000e480201007387 */ /* 0x0201e80000100800 */
        /* <DEDUP_REMOVED lines=31> */
[----:B--2---:R-:W2:Y:S04]  /*28d30*/  LDL.LU R21, [R1+0x9c] ;  /* 0x00009c0001157983 */ /* 0x004ea80000300800 */
        /* <DEDUP_REMOVED lines=23> */
[----:B------:R-:W2:Y:S01]  /*28eb0*/  LDL.LU R225, [R1+0xfc] ;  /* 0x0000fc0001e17983 */ /* 0x000ea20000300800 */
[----:B---3--:R-:W-:-:S03]  /*28ec0*/  F2FP.SATFINITE.E4M3.F32.PACK_AB_MERGE_C R7, R7, R84, RZ ;  /* 0x000000540707723e */ /* 0x008fc600048070ff */
[----:B------:R-:W3:Y:S01]  /*28ed0*/  LDL.LU R84, [R1+0xe58] ;  /* 0x000e580001547983 */ /* 0x000ee20000300800 */
[----:B----4-:R-:W-:-:S03]  /*28ee0*/  F2FP.SATFINITE.E4M3.F32.PACK_AB_MERGE_C R5, R5, R85, RZ ;  /* 0x000000550505723e */ /* 0x010fc600048070ff */
[----:B------:R-:W3:Y:S01]  /*28ef0*/  LDL.LU R85, [R1+0xe54] ;  /* 0x000e540001557983 */ /* 0x000ee20000300800 */
[----:B------:R-:W-:-:S03]  /*28f00*/  F2FP.SATFINITE.E4M3.F32.PACK_AB_MERGE_C R3, R3, R86, RZ ;  /* 0x000000560303723e */ /* 0x000fc600048070ff */
[----:B------:R-:W4:Y:S01]  /*28f10*/  LDL.LU R86, [R1+0xe50] ;  /* 0x000e500001567983 */ /* 0x000f220000300800 */
[----:B------:R-:W-:-:S03]  /*28f20*/  F2FP.SATFINITE.E4M3.F32.PACK_AB_MERGE_C R0, R0, R87, RZ ;  /* 0x000000570000723e */ /* 0x000fc600048070ff */
[----:B------:R-:W4:Y:S01]  /*28f30*/  LDL.LU R87, [R1+0xe4c] ;  /* 0x000e4c0001577983 */ /* 0x000f220000300800 */
[----:B------:R-:W-:-:S03]  /*28f40*/  F2FP.SATFINITE.E4M3.F32.PACK_AB_MERGE_C R4, R4, R2, RZ ;  /* 0x000000020404723e */ /* 0x000fc600048070ff */
[----:B------:R-:W3:Y:S01]  /*28f50*/  LDL.LU R2, [R1+0xe48] ;  /* 0x000e480001027983 */ /* 0x000ee20000300800 */
[----:B------:R-:W-:Y:S02]  /*28f60*/  F2FP.SATFINITE.E4M3.F32.PACK_AB_MERGE_C R113, R25, R24, RZ ;  /* 0x000000181971723e */ /* 0x000fe400048070ff */
[----:B------:R-:W-:Y:S02]  /*28f70*/  F2FP.SATFINITE.E4M3.F32.PACK_AB_MERGE_C R117, R29, R28, RZ ;  /* 0x0000001c1d75723e */ /* 0x000fe400048070ff */
[----:B------:R-:W-:Y:S02]  /*28f80*/  LOP3.LUT R88, R88, 0xffff, RZ, 0xc0, !PT ;  /* 0x0000ffff58587812 */ /* 0x000fe400078ec0ff */
[----:B------:R-:W-:Y:S02]  /*28f90*/  F2FP.SATFINITE.E4M3.F32.PACK_AB_MERGE_C R119, R31, R30, RZ ;  /* 0x0000001e1f77723e */ /* 0x000fe400048070ff */
[----:B------:R-:W-:Y:S02]  /*28fa0*/  F2FP.SATFINITE.E4M3.F32.PACK_AB_MERGE_C R107, R37, R36, RZ ;  /* 0x00000024256b723e */ /* 0x000fe400048070ff */
[----:B------:R-:W-:-:S02]  /*28fb0*/  LOP3.LUT R90, R90, 0xffff, RZ, 0xc0, !PT ;  /* 0x0000ffff5a5a7812 */ /* 0x000fc400078ec0ff */
[----:B------:R-:W-:Y:S02]  /*28fc0*/  LOP3.LUT R152, R152, 0xffff, RZ, 0xc0, !PT ;  /* 0x0000ffff98987812 */ /* 0x000fe400078ec0ff */
[----:B------:R-:W-:Y:S02]  /*28fd0*/  F2FP.SATFINITE.E4M3.F32.PACK_AB_MERGE_C R111, R35, R34, RZ ;  /* 0x00000022236f723e */ /* 0x000fe400048070ff */
[----:B------:R-:W-:Y:S02]  /*28fe0*/  F2FP.SATFINITE.E4M3.F32.PACK_AB_MERGE_C R115, R27, R26, RZ ;  /* 0x0000001a1b73723e */ /* 0x000fe400048070ff */
[----:B------:R-:W-:Y:S02]  /*28ff0*/  F2FP.SATFINITE.E4M3.F32.PACK_AB_MERGE_C R97, R45, R44, RZ ;  /* 0x0000002c2d61723e */ /* 0x000fe400048070ff */
[----:B------:R-:W-:Y:S02]  /*29000*/  LOP3.LUT R154, R154, 0xffff, RZ, 0xc0, !PT ;  /* 0x0000ffff9a9a7812 */ /* 0x000fe400078ec0ff */
[----:B------:R-:W-:-:S02]  /*29010*/  LOP3.LUT R92, R92, 0xffff, RZ, 0xc0, !PT ;  /* 0x0000ffff5c5c7812 */ /* 0x000fc400078ec0ff */
[----:B------:R-:W-:Y:S02]  /*29020*/  LOP3.LUT R94, R94, 0xffff, RZ, 0xc0, !PT ;  /* 0x0000ffff5e5e7812 */ /* 0x000fe400078ec0ff */
[----:B------:R-:W-:Y:S02]  /*29030*/  F2FP.SATFINITE.E4M3.F32.PACK_AB_MERGE_C R109, R39, R38, RZ ;  /* 0x00000026276d723e */ /* 0x000fe400048070ff */
[----:B------:R-:W-:Y:S02]  /*29040*/  F2FP.SATFINITE.E4M3.F32.PACK_AB_MERGE_C R99, R47, R46, RZ ;  /* 0x0000002e2f63723e */ /* 0x000fe400048070ff */
[----:B------:R-:W-:Y:S02]  /*29050*/  LOP3.LUT R156, R156, 0xffff, RZ, 0xc0, !PT ;  /* 0x0000ffff9c9c7812 */ /* 0x000fe400078ec0ff */
[----:B------:R-:W-:Y:S02]  /*29060*/  F2FP.SATFINITE.E4M3.F32.PACK_AB_MERGE_C R6, R6, R219, RZ ;  /* 0x000000db0606723e */ /* 0x000fe400048070ff */
[----:B------:R-:W-:-:S02]  /*29070*/  F2FP.SATFINITE.E4M3.F32.PACK_AB_MERGE_C R93, R53, R52, RZ ;  /* 0x00000034355d723e */ /* 0x000fc400048070ff */
[----:B------:R-:W-:Y:S02]  /*29080*/  F2FP.SATFINITE.E4M3.F32.PACK_AB_MERGE_C R9, R9, R218, RZ ;  /* 0x000000da0909723e */ /* 0x000fe400048070ff */
[----:B------:R-:W-:Y:S02]  /*29090*/  F2FP.SATFINITE.E4M3.F32.PACK_AB_MERGE_C R8, R8, R221, RZ ;  /* 0x000000dd0808723e */ /* 0x000fe400048070ff */
[----:B------:R-:W-:Y:S02]  /*290a0*/  F2FP.SATFINITE.E4M3.F32.PACK_AB_MERGE_C R95, R55, R54, RZ ;  /* 0x00000036375f723e */ /* 0x000fe400048070ff */
[----:B------:R-:W-:Y:S02]  /*290b0*/  F2FP.SATFINITE.E4M3.F32.PACK_AB_MERGE_C R105, R63, R62, RZ ;  /* 0x0000003e3f69723e */ /* 0x000fe400048070ff */
        /* <DEDUP_REMOVED lines=15> */
[----:B------:R-:W-:Y:S02]  /*291b0*/  LOP3.LUT R106, R106, 0xffff, RZ, 0xc0, !PT ;  /* 0x0000ffff6a6a7812 */ /* 0x000fe400078ec0ff */
[----:B------:R-:W-:Y:S02]  /*291c0*/  F2FP.SATFINITE.E4M3.F32.PACK_AB_MERGE_C R13, R13, R250, RZ ;  /* 0x000000fa0d0d723e */ /* 0x000fe400048070ff */
[----:B------:R-:W-:Y:S02]  /*291d0*/  F2FP.SATFINITE.E4M3.F32.PACK_AB_MERGE_C R91, R71, R70, RZ ;  /* 0x00000046475b723e */ /* 0x000fe400048070ff */
[----:B------:R-:W-:Y:S02]  /*291e0*/  F2FP.SATFINITE.E4M3.F32.PACK_AB_MERGE_C R172, R173, R172, RZ ;  /* 0x000000acadac723e */ /* 0x000fe400048070ff */
[----:B------:R-:W-:-:S02]  /*291f0*/  F2FP.SATFINITE.E4M3.F32.PACK_AB_MERGE_C R174, R175, R174, RZ ;  /* 0x000000aeafae723e */ /* 0x000fc400048070ff */
[----:B------:R-:W-:Y:S02]  /*29200*/  LOP3.LUT R110, R110, 0xffff, RZ, 0xc0, !PT ;  /* 0x0000ffff6e6e7812 */ /* 0x000fe400078ec0ff */
        /* <DEDUP_REMOVED lines=11> */
[----:B------:R-:W-:Y:S02]  /*292c0*/  F2FP.SATFINITE.E4M3.F32.PACK_AB_MERGE_C R17, R17, R246, RZ ;  /* 0x000000f61111723e */ /* 0x000fe400048070ff */
[----:B------:R-:W-:Y:S02]  /*292d0*/  F2FP.SATFINITE.E4M3.F32.PACK_AB_MERGE_C R182, R183, R182, RZ ;  /* 0x000000b6b7b6723e */ /* 0x000fe400048070ff */
[----:B------:R-:W-:Y:S02]  /*292e0*/  LOP3.LUT R118, R118, 0xffff, RZ, 0xc0, !PT ;  /* 0x0000ffff76767812 */ /* 0x000fe400078ec0ff */
[----:B------:R-:W-:Y:S02]  /*292f0*/  F2FP.SATFINITE.E4M3.F32.PACK_AB_MERGE_C R19, R19, R244, RZ ;  /* 0x000000f41313723e */ /* 0x000fe400048070ff */
[----:B------:R-:W-:Y:S02]  /*29300*/  F2FP.SATFINITE.E4M3.F32.PACK_AB_MERGE_C R122, R123, R122, RZ ;  /* 0x0000007a7b7a723e */ /* 0x000fe400048070ff */
[----:B------:R-:W-:-:S02]  /*29310*/  F2FP.SATFINITE.E4M3.F32.PACK_AB_MERGE_C R184, R185, R184, RZ ;  /* 0x000000b8b9b8723e */ /* 0x000fc400048070ff */
[----:B------:R-:W-:Y:S02]  /*29320*/  F2FP.SATFINITE.E4M3.F32.PACK_AB_MERGE_C R20, R20, R243, RZ ;  /* 0x000000f31414723e */ /* 0x000fe400048070ff */
[----:B------:R-:W-:Y:S02]  /*29330*/  F2FP.SATFINITE.E4M3.F32.PACK_AB_MERGE_C R186, R187, R186, RZ ;  /* 0x000000babbba723e */ /* 0x000fe400048070ff */
[----:B------:R-:W-:Y:S02]  /*29340*/  F2FP.SATFINITE.E4M3.F32.PACK_AB_MERGE_C R124, R125, R124, RZ ;  /* 0x0000007c7d7c723e */ /* 0x000fe400048070ff */
[----:B--2---:R-:W-:Y:S02]  /*29350*/  F2FP.SATFINITE.E4M3.F32.PACK_AB_MERGE_C R21, R21, R242, RZ ;  /* 0x000000f21515723e */ /* 0x004fe400048070ff */
        /* <DEDUP_REMOVED lines=36> */
[----:B------:R-:W2:Y:S01]  /*295a0*/  LDL.LU R226, [R1+0xe44] ;  /* 0x000e440001e27983 */ /* 0x000ea20000300800 */
[----:B------:R-:W0:Y:S01]  /*295b0*/  S2R R25, SR_TID.X ;  /* 0x0000000000197919 */ /* 0x000e220000002100 */
[----:B------:R-:W-:-:S02]  /*295c0*/  F2FP.SATFINITE.E4M3.F32.PACK_AB_MERGE_C R28, R33, R32, RZ ;  /* 0x00000020211c723e */ /* 0x000fc400048070ff */
[----:B------:R-:W-:Y:S01]  /*295d0*/  LOP3.LUT R33, R7, 0xffff, RZ, 0xc0, !PT ;  /* 0x0000ffff07217812 */ /* 0x000fe200078ec0ff */
[----:B------:R-:W2:Y:S01]  /*295e0*/  LDL.LU R151, [R1+0x100] ;  /* 0x0001000001977983 */ /* 0x000ea20000300800 */
[----:B------:R-:W-:Y:S02]  /*295f0*/  LOP3.LUT R5, R5, 0xffff, RZ, 0xc0, !PT ;  /* 0x0000ffff05057812 */ /* 0x000fe400078ec0ff */
[----:B------:R-:W-:Y:S01]  /*29600*/  SHF.R.U32.HI R7, RZ, 0x8, R33 ;  /* 0x00000008ff077819 */ /* 0x000fe20000011621 */
[----:B------:R-:W2:Y:S01]  /*29610*/  LDL.LU R149, [R1+0x104] ;  /* 0x0001040001957983 */ /* 0x000ea20000300800 */
[----:B------:R-:W-:Y:S02]  /*29620*/  LOP3.LUT R113, R113, 0xffff, RZ, 0xc0, !PT ;  /* 0x0000ffff71717812 */ /* 0x000fe400078ec0ff */
[----:B------:R-:W-:Y:S02]  /*29630*/  LOP3.LUT R36, R7, 0xffff, RZ, 0xc0, !PT ;  /* 0x0000ffff07247812 */ /* 0x000fe400078ec0ff */
[----:B------:R-:W-:-:S02]  /*29640*/  F2FP.SATFINITE.E4M3.F32.PACK_AB_MERGE_C R31, R41, R40, RZ ;  /* 0x00000028291f723e */ /* 0x000fc400048070ff */
[----:B------:R-:W-:Y:S02]  /*29650*/  SHF.R.U32.HI R37, RZ, 0x8, R113 ;  /* 0x00000008ff257819 */ /* 0x000fe40000011671 */
[----:B------:R-:W-:Y:S02]  /*29660*/  LOP3.LUT R115, R115, 0xffff, RZ, 0xc0, !PT ;  /* 0x0000ffff73737812 */ /* 0x000fe400078ec0ff */
[----:B------:R-:W-:Y:S02]  /*29670*/  LOP3.LUT R37, R37, 0xffff, RZ, 0xc0, !PT ;  /* 0x0000ffff25257812 */ /* 0x000fe400078ec0ff */
[----:B------:R-:W-:Y:S02]  /*29680*/  LOP3.LUT R3, R3, 0xffff, RZ, 0xc0, !PT ;  /* 0x0000ffff03037812 */ /* 0x000fe400078ec0ff */
[----:B------:R-:W-:Y:S02]  /*29690*/  LOP3.LUT R117, R117, 0xffff, RZ, 0xc0, !PT ;  /* 0x0000ffff75757812 */ /* 0x000fe400078ec0ff */
[----:B------:R-:W-:-:S02]  /*296a0*/  SHF.R.U32.HI R46, RZ, 0x8, R94 ;  /* 0x00000008ff2e7819 */ /* 0x000fc4000001165e */
[----:B------:R-:W-:Y:S02]  /*296b0*/  F2FP.SATFINITE.E4M3.F32.PACK_AB_MERGE_C R39, R49, R48, RZ ;  /* 0x000000303127723e */ /* 0x000fe400048070ff */
[----:B------:R-:W-:Y:S02]  /*296c0*/  LOP3.LUT R119, R119, 0xffff, RZ, 0xc0, !PT ;  /* 0x0000ffff77777812 */ /* 0x000fe400078ec0ff */
[----:B------:R-:W-:Y:S01]  /*296d0*/  LOP3.LUT R4, R4, 0xffff, RZ, 0xc0, !PT ;  /* 0x0000ffff04047812 */ /* 0x000fe200078ec0ff */
[C---:B0-----:R-:W-:Y:S01]  /*296e0*/  IMAD.SHL.U32 R30, R25.reuse, 0x40, RZ ;  /* 0x00000040191e7824 */ /* 0x041fe200078e00ff */
[----:B------:R-:W-:Y:S01]  /*296f0*/  LOP3.LUT R6, R6, 0xffff, RZ, 0xc0, !PT ;  /* 0x0000ffff06067812 */ /* 0x000fe200078ec0ff */
[----:B------:R-:W-:Y:S01]  /*29700*/  IMAD.SHL.U32 R41, R25, 0x8, RZ ;  /* 0x0000000819297824 */ /* 0x000fe200078e00ff */
[----:B------:R-:W-:Y:S02]  /*29710*/  LOP3.LUT R62, R9, 0xffff, RZ, 0xc0, !PT ;  /* 0x0000ffff093e7812 */ /* 0x000fe400078ec0ff */
[----:B------:R-:W-:-:S02]  /*29720*/  LOP3.LUT R34, R30, 0x400, RZ, 0xc0, !PT ;  /* 0x000004001e227812 */ /* 0x000fc400078ec0ff */
[----:B------:R-:W-:Y:S02]  /*29730*/  PRMT R30, R33, 0x3340, R88 ;  /* 0x00003340211e7816 */ /* 0x000fe40000000058 */
[----:B------:R-:W-:Y:S02]  /*29740*/  SHF.R.U32.HI R33, RZ, 0x8, R152 ;  /* 0x00000008ff217819 */ /* 0x000fe40000011698 */
[----:B------:R-:W-:Y:S02]  /*29750*/  F2FP.SATFINITE.E4M3.F32.PACK_AB_MERGE_C R32, R43, R42, RZ ;  /* 0x0000002a2b20723e */ /* 0x000fe400048070ff */
[----:B------:R-:W-:Y:S02]  /*29760*/  LOP3.LUT R44, R33, 0xffff, RZ, 0xc0, !PT ;  /* 0x0000ffff212c7812 */ /* 0x000fe400078ec0ff */
[----:B------:R-:W-:Y:S02]  /*29770*/  SHF.R.U32.HI R38, RZ, 0x8, R115 ;  /* 0x00000008ff267819 */ /* 0x000fe40000011673 */
[----:B------:R-:W-:-:S02]  /*29780*/  F2FP.SATFINITE.E4M3.F32.PACK_AB_MERGE_C R40, R51, R50, RZ ;  /* 0x000000323328723e */ /* 0x000fc400048070ff */
[----:B------:R-:W-:Y:S01]  /*29790*/  SHF.R.U32.HI R48, RZ, 0x8, R117 ;  /* 0x00000008ff307819 */ /* 0x000fe20000011675 */
[C---:B---3--:R-:W-:Y:S02]  /*297a0*/  VIADD R24, R2.reuse, 0x7f ;  /* 0x0000007f02187836 */ /* 0x048fe40000000000 */
[----:B------:R-:W-:Y:S01]  /*297b0*/  VIADD R29, R2, 0x1 ;  /* 0x00000001021d7836 */ /* 0x000fe20000000000 */
[----:B------:R-:W-:Y:S02]  /*297c0*/  LOP3.LUT R8, R8, 0xffff, RZ, 0xc0, !PT ;  /* 0x0000ffff08087812 */ /* 0x000fe400078ec0ff */
[----:B------:R-:W-:Y:S02]  /*297d0*/  ISETP.GE.AND P0, PT, R24, UR25, PT ;  /* 0x0000001918007c0c */ /* 0x000fe4000bf06270 */
[----:B------:R-:W-:Y:S02]  /*297e0*/  SHF.R.U32.HI R24, RZ, 0x8, R88 ;  /* 0x00000008ff187819 */ /* 0x000fe40000011658 */
[----:B------:R-:W-:-:S02]  /*297f0*/  LOP3.LUT R166, R166, 0xffff, RZ, 0xc0, !PT ;  /* 0x0000ffffa6a67812 */ /* 0x000fc400078ec0ff */
[----:B------:R-:W-:Y:S02]  /*29800*/  LOP3.LUT R7, R24, 0xffff, RZ, 0xc0, !PT ;  /* 0x0000ffff18077812 */ /* 0x000fe400078ec0ff */
[----:B------:R-:W-:Y:S02]  /*29810*/  SHF.R.U32.HI R24, RZ, 0x8, R5 ;  /* 0x00000008ff187819 */ /* 0x000fe40000011605 */
[----:B------:R-:W-:Y:S02]  /*29820*/  PRMT R7, R36, 0x3340, R7 ;  /* 0x0000334024077816 */ /* 0x000fe40000000007 */
[----:B------:R-:W-:Y:S02]  /*29830*/  SHF.R.U32.HI R36, RZ, 0x8, R90 ;  /* 0x00000008ff247819 */ /* 0x000fe4000001165a */
[----:B------:R-:W-:Y:S02]  /*29840*/  ISETP.GE.AND P2, PT, R29, UR4, PT ;  /* 0x000000041d007c0c */ /* 0x000fe4000bf46270 */
[----:B------:R-:W-:Y:S01]  /*29850*/  LOP3.LUT R107, R107, 0xffff, RZ, 0xc0, !PT ;  /* 0x0000ffff6b6b7812 */ /* 0x000fe200078ec0ff */
[----:B------:R-:W-:Y:S01]  /*29860*/  VIADD R35, R2, 0x2 ;  /* 0x0000000202237836 */ /* 0x000fe20000000000 */
[----:B------:R-:W-:Y:S01]  /*29870*/  LOP3.LUT R45, R24, 0xffff, RZ, 0xc0, !PT ;  /* 0x0000ffff182d7812 */ /* 0x000fe200078ec0ff */
[----:B------:R-:W-:Y:S01]  /*29880*/  ULDC UR4, c[0x0][0x22c] ;  /* 0x00008b0000047ab9 */ /* 0x000fe20000000800 */
[----:B------:R-:W-:-:S02]  /*29890*/  LOP3.LUT R36, R36, 0xffff, RZ, 0xc0, !PT ;  /* 0x0000ffff24247812 */ /* 0x000fc400078ec0ff */
[----:B------:R-:W-:Y:S02]  /*298a0*/  LOP3.LUT R24, R41, 0x300, RZ, 0xc0, !PT ;  /* 0x0000030029187812 */ /* 0x000fe400078ec0ff */
[----:B------:R-:W-:Y:S02]  /*298b0*/  LOP3.LUT R41, R0, 0xffff, RZ, 0xc0, !PT ;  /* 0x0000ffff00297812 */ /* 0x000fe400078ec0ff */
[----:B------:R-:W-:Y:S02]  /*298c0*/  PRMT R42, R45, 0x3340, R36 ;  /* 0x000033402d2a7816 */ /* 0x000fe40000000024 */
[----:B------:R-:W-:Y:S02]  /*298d0*/  PRMT R36, R44, 0x3340, R37 ;  /* 0x000033402c247816 */ /* 0x000fe40000000025 */
[----:B------:R-:W-:Y:S02]  /*298e0*/  SHF.R.U32.HI R0, RZ, 0x8, R3 ;  /* 0x00000008ff007819 */ /* 0x000fe40000011603 */
[----:B------:R-:W-:-:S02]  /*298f0*/  PRMT R45, R3, 0x3340, R92 ;  /* 0x00003340032d7816 */ /* 0x000fc4000000005c */
[----:B------:R-:W-:Y:S02]  /*29900*/  SHF.R.U32.HI R44, RZ, 0x8, R92 ;  /* 0x00000008ff2c7819 */ /* 0x000fe4000001165c */
[----:B------:R-:W-:Y:S02]  /*29910*/  SHF.R.U32.HI R3, RZ, 0x8, R41 ;  /* 0x00000008ff037819 */ /* 0x000fe40000011629 */
[----:B------:R-:W-:Y:S02]  /*29920*/  LOP3.LUT R51, R0, 0xffff, RZ, 0xc0, !PT ;  /* 0x0000ffff00337812 */ /* 0x000fe400078ec0ff */
[----:B------:R-:W-:Y:S02]  /*29930*/  LOP3.LUT R44, R44, 0xffff, RZ, 0xc0, !PT ;  /* 0x0000ffff2c2c7812 */ /* 0x000fe400078ec0ff */
[----:B------:R-:W-:Y:S02]  /*29940*/  LOP3.LUT R3, R3, 0xffff, RZ, 0xc0, !PT ;  /* 0x0000ffff03037812 */ /* 0x000fe400078ec0ff */
[----:B------:R-:W-:-:S02]  /*29950*/  LOP3.LUT R46, R46, 0xffff, RZ, 0xc0, !PT ;  /* 0x0000ffff2e2e7812 */ /* 0x000fc400078ec0ff */
[----:B------:R-:W-:Y:S02]  /*29960*/  SHF.R.U32.HI R49, RZ, 0x8, R119 ;  /* 0x00000008ff317819 */ /* 0x000fe40000011677 */
[----:B------:R-:W-:Y:S02]  /*29970*/  LOP3.LUT R48, R48, 0xffff, RZ, 0xc0, !PT ;  /* 0x0000ffff30307812 */ /* 0x000fe400078ec0ff */
[----:B------:R-:W-:Y:S02]  /*29980*/  PRMT R52, R51, 0x3340, R44 ;  /* 0x0000334033347816 */ /* 0x000fe4000000002c */
[----:B------:R-:W-:Y:S02]  /*29990*/  PRMT R50, R3, 0x3340, R46 ;  /* 0x0000334003327816 */ /* 0x000fe4000000002e */
[----:B------:R-:W-:Y:S02]  /*299a0*/  LOP3.LUT R3, R96, 0xffff, RZ, 0xc0, !PT ;  /* 0x0000ffff60037812 */ /* 0x000fe400078ec0ff */
[----:B------:R-:W-:-:S02]  /*299b0*/  LOP3.LUT R51, R98, 0xffff, RZ, 0xc0, !PT ;  /* 0x0000ffff62337812 */ /* 0x000fc400078ec0ff */
[----:B------:R-:W-:Y:S02]  /*299c0*/  SHF.R.U32.HI R0, RZ, 0x8, R4 ;  /* 0x00000008ff007819 */ /* 0x000fe40000011604 */
[--C-:B------:R-:W-:Y:S02]  /*299d0*/  PRMT R46, R6, 0x3340, R51.reuse ;  /* 0x00003340062e7816 */ /* 0x100fe40000000033 */
[----:B------:R-:W-:Y:S02]  /*299e0*/  SHF.R.U32.HI R51, RZ, 0x8, R51 ;  /* 0x00000008ff337819 */ /* 0x000fe40000011633 */
[----:B------:R-:W-:Y:S02]  /*299f0*/  LOP3.LUT R55, R0, 0xffff, RZ, 0xc0, !PT ;  /* 0x0000ffff00377812 */ /* 0x000fe400078ec0ff */
[----:B------:R-:W-:Y:S02]  /*29a00*/  LOP3.LUT R51, R51, 0xffff, RZ, 0xc0, !PT ;  /* 0x0000ffff33337812 */ /* 0x000fe400078ec0ff */
[----:B------:R-:W-:-:S02]  /*29a10*/  LOP3.LUT R9, R100, 0xffff, RZ, 0xc0, !PT ;  /* 0x0000ffff64097812 */ /* 0x000fc400078ec0ff */
[----:B------:R-:W-:Y:S02]  /*29a20*/  LOP3.LUT R109, R109, 0xffff, RZ, 0xc0, !PT ;  /* 0x0000ffff6d6d7812 */ /* 0x000fe400078ec0ff */
[--C-:B------:R-:W-:Y:S02]  /*29a30*/  PRMT R63, R8, 0x3340, R9.reuse ;  /* 0x00003340083f7816 */ /* 0x100fe40000000009 */
[----:B------:R-:W-:Y:S02]  /*29a40*/  SHF.R.U32.HI R9, RZ, 0x8, R9 ;  /* 0x00000008ff097819 */ /* 0x000fe40000011609 */
[----:B------:R-:W-:Y:S02]  /*29a50*/  LOP3.LUT R158, R158, 0xffff, RZ, 0xc0, !PT ;  /* 0x0000ffff9e9e7812 */ /* 0x000fe400078ec0ff */
[----:B------:R-:W-:Y:S02]  /*29a60*/  F2FP.SATFINITE.E4M3.F32.PACK_AB_MERGE_C R26, R57, R56, RZ ;  /* 0x00000038391a723e */ /* 0x000fe400048070ff */
[----:B------:R-:W-:-:S02]  /*29a70*/  SHF.R.U32.HI R57, RZ, 0x8, R109 ;  /* 0x00000008ff397819 */ /* 0x000fc4000001166d */
[----:B------:R-:W-:Y:S02]  /*29a80*/  LOP3.LUT R9, R9, 0xffff, RZ, 0xc0, !PT ;  /* 0x0000ffff09097812 */ /* 0x000fe400078ec0ff */
[----:B------:R-:W-:Y:S02]  /*29a90*/  LOP3.LUT R57, R57, 0xffff, RZ, 0xc0, !PT ;  /* 0x0000ffff39397812 */ /* 0x000fe400078ec0ff */
[----:B------:R-:W-:Y:S02]  /*29aa0*/  LOP3.LUT R10, R10, 0xffff, RZ, 0xc0, !PT ;  /* 0x0000ffff0a0a7812 */ /* 0x000fe400078ec0ff */
[----:B------:R-:W-:Y:S02]  /*29ab0*/  F2FP.SATFINITE.E4M3.F32.PACK_AB_MERGE_C R103, R61, R60, RZ ;  /* 0x0000003c3d67723e */ /* 0x000fe400048070ff */
[----:B------:R-:W-:Y:S02]  /*29ac0*/  LOP3.LUT R160, R160, 0xffff, RZ, 0xc0, !PT ;  /* 0x0000ffffa0a07812 */ /* 0x000fe400078ec0ff */
[----:B------:R-:W-:-:S02]  /*29ad0*/  LOP3.LUT R111, R111, 0xffff, RZ, 0xc0, !PT ;  /* 0x0000ffff6f6f7812 */ /* 0x000fc400078ec0ff */
[----:B------:R-:W-:Y:S02]  /*29ae0*/  LOP3.LUT R162, R162, 0xffff, RZ, 0xc0, !PT ;  /* 0x0000ffffa2a27812 */ /* 0x000fe400078ec0ff */
[----:B------:R-:W-:Y:S02]  /*29af0*/  SHF.R.U32.HI R54, RZ, 0x8, R111 ;  /* 0x00000008ff367819 */ /* 0x000fe4000001166f */
[----:B------:R-:W-:Y:S02]  /*29b00*/  LOP3.LUT R12, R12, 0xffff, RZ, 0xc0, !PT ;  /* 0x0000ffff0c0c7812 */ /* 0x000fe400078ec0ff */
[----:B------:R-:W-:Y:S02]  /*29b10*/  LOP3.LUT R164, R164, 0xffff, RZ, 0xc0, !PT ;  /* 0x0000ffffa4a47812 */ /* 0x000fe400078ec0ff */
[----:B------:R-:W-:Y:S02]  /*29b20*/  SHF.R.U32.HI R56, RZ, 0x8, R107 ;  /* 0x00000008ff387819 */ /* 0x000fe4000001166b */
[----:B------:R-:W-:-:S02]  /*29b30*/  LOP3.LUT R11, R11, 0xffff, RZ, 0xc0, !PT ;  /* 0x0000ffff0b0b7812 */ /* 0x000fc400078ec0ff */
[----:B------:R-:W-:Y:S02]  /*29b40*/  LOP3.LUT R56, R56, 0xffff, RZ, 0xc0, !PT ;  /* 0x0000ffff38387812 */ /* 0x000fe400078ec0ff */
[----:B------:R-:W-:Y:S02]  /*29b50*/  F2FP.SATFINITE.E4M3.F32.PACK_AB_MERGE_C R27, R65, R64, RZ ;  /* 0x00000040411b723e */ /* 0x000fe400048070ff */
[----:B------:R-:W-:Y:S02]  /*29b60*/  LOP3.LUT R168, R168, 0xffff, RZ, 0xc0, !PT ;  /* 0x0000ffffa8a87812 */ /* 0x000fe400078ec0ff */
[----:B------:R-:W-:Y:S02]  /*29b70*/  LOP3.LUT R31, R31, 0xffff, RZ, 0xc0, !PT ;  /* 0x0000ffff1f1f7812 */ /* 0x000fe400078ec0ff */
[----:B------:R-:W-:Y:S02]  /*29b80*/  LOP3.LUT R14, R14, 0xffff, RZ, 0xc0, !PT ;  /* 0x0000ffff0e0e7812 */ /* 0x000fe400078ec0ff */
[----:B------:R-:W-:-:S02]  /*29b90*/  LOP3.LUT R170, R170, 0xffff, RZ, 0xc0, !PT ;  /* 0x0000ffffaaaa7812 */ /* 0x000fc400078ec0ff */
[----:B------:R-:W-:Y:S02]  /*29ba0*/  LOP3.LUT R13, R13, 0xffff, RZ, 0xc0, !PT ;  /* 0x0000ffff0d0d7812 */ /* 0x000fe400078ec0ff */
[----:B------:R-:W-:Y:S02]  /*29bb0*/  LOP3.LUT R172, R172, 0xffff, RZ, 0xc0, !PT ;  /* 0x0000ffffacac7812 */ /* 0x000fe400078ec0ff */
[----:B------:R-:W-:Y:S02]  /*29bc0*/  LOP3.LUT R97, R97, 0xffff, RZ, 0xc0, !PT ;  /* 0x0000ffff61617812 */ /* 0x000fe400078ec0ff */
[----:B------:R-:W-:Y:S02]  /*29bd0*/  F2FP.SATFINITE.E4M3.F32.PACK_AB_MERGE_C R47, R59, R58, RZ ;  /* 0x0000003a3b2f723e */ /* 0x000fe400048070ff */
[----:B------:R-:W-:Y:S02]  /*29be0*/  LOP3.LUT R174, R174, 0xffff, RZ, 0xc0, !PT ;  /* 0x0000ffffaeae7812 */ /* 0x000fe400078ec0ff */
[----:B------:R-:W-:-:S02]  /*29bf0*/  LOP3.LUT R99, R99, 0xffff, RZ, 0xc0, !PT ;  /* 0x0000ffff63637812 */ /* 0x000fc400078ec0ff */
[----:B------:R-:W-:Y:S02]  /*29c00*/  PRMT R79, R13, 0x3340, R110 ;  /* 0x000033400d4f7816 */ /* 0x000fe4000000006e */
[----:B------:R-:W-:Y:S02]  /*29c10*/  LOP3.LUT R93, R93, 0xffff, RZ, 0xc0, !PT ;  /* 0x0000ffff5d5d7812 */ /* 0x000fe400078ec0ff */
[----:B------:R-:W-:Y:S02]  /*29c20*/  F2FP.SATFINITE.E4M3.F32.PACK_AB_MERGE_C R84, R85, R84, RZ ;  /* 0x000000545554723e */ /* 0x000fe400048070ff */
[----:B------:R-:W-:Y:S02]  /*29c30*/  LOP3.LUT R105, R105, 0xffff, RZ, 0xc0, !PT ;  /* 0x0000ffff69697812 */ /* 0x000fe400078ec0ff */
[----:B----4-:R-:W-:Y:S02]  /*29c40*/  F2FP.SATFINITE.E4M3.F32.PACK_AB_MERGE_C R86, R87, R86, RZ ;  /* 0x000000565756723e */ /* 0x010fe400048070ff */
[----:B------:R-:W-:-:S02]  /*29c50*/  F2FP.SATFINITE.E4M3.F32.PACK_AB_MERGE_C R218, R236, R237, RZ ;  /* 0x000000edecda723e */ /* 0x000fc400048070ff */
[----:B------:R-:W-:Y:S02]  /*29c60*/  F2FP.SATFINITE.E4M3.F32.PACK_AB_MERGE_C R219, R234, R235, RZ ;  /* 0x000000ebeadb723e */ /* 0x000fe400048070ff */
[----:B------:R-:W-:Y:S02]  /*29c70*/  F2FP.SATFINITE.E4M3.F32.PACK_AB_MERGE_C R220, R232, R233, RZ ;  /* 0x000000e9e8dc723e */ /* 0x000fe400048070ff */
[----:B------:R-:W-:Y:S02]  /*29c80*/  F2FP.SATFINITE.E4M3.F32.PACK_AB_MERGE_C R221, R230, R231, RZ ;  /* 0x000000e7e6dd723e */ /* 0x000fe400048070ff */
[----:B--2---:R-:W-:-:S04]  /*29c90*/  LOP3.LUT R29, R226, 0xf0, RZ, 0xc0, !PT ;  /* 0x000000f0e21d7812 */ /* 0x004fc800078ec0ff */
[----:B------:R-:W-:Y:S02]  /*29ca0*/  IADD3 R43, R34, UR58, R29 ;  /* 0x0000003a222b7c10 */ /* 0x000fe4000fffe01d */
[----:B------:R-:W-:-:S04]  /*29cb0*/  SHF.R.U32.HI R34, RZ, 0x8, R154 ;  /* 0x00000008ff227819 */ /* 0x000fc8000001169a */
[----:B------:R-:W-:Y:S02]  /*29cc0*/  LOP3.LUT R33, R34, 0xffff, RZ, 0xc0, !PT ;  /* 0x0000ffff22217812 */ /* 0x000fe400078ec0ff */
[----:B------:R-:W-:Y:S02]  /*29cd0*/  LOP3.LUT R34, R38, 0xffff, RZ, 0xc0, !PT ;  /* 0x0000ffff26227812 */ /* 0x000fe400078ec0ff */
[----:B------:R-:W-:-:S04]  /*29ce0*/  SHF.R.U32.HI R38, RZ, 0x8, R156 ;  /* 0x00000008ff267819 */ /* 0x000fc8000001169c */
[----:B------:R-:W-:Y:S02]  /*29cf0*/  LOP3.LUT R53, R38, 0xffff, RZ, 0xc0, !PT ;  /* 0x0000ffff26357812 */ /* 0x000fe400078ec0ff */
[----:B------:R-:W-:Y:S02]  /*29d00*/  LOP3.LUT R38, R49, 0xffff, RZ, 0xc0, !PT ;  /* 0x0000ffff31267812 */ /* 0x000fe400078ec0ff */
[----:B------:R-:W-:Y:S02]  /*29d10*/  PRMT R44, R53, 0x3340, R48 ;  /* 0x00003340352c7816 */ /* 0x000fe40000000030 */
[--C-:B------:R-:W-:Y:S02]  /*29d20*/  PRMT R49, R4, 0x3340, R3.reuse ;  /* 0x0000334004317816 */ /* 0x100fe40000000003 */
[----:B------:R-:W-:Y:S02]  /*29d30*/  SHF.R.U32.HI R48, RZ, 0x8, R3 ;  /* 0x00000008ff307819 */ /* 0x000fe40000011603 */
[----:B------:R-:W-:-:S04]  /*29d40*/  SHF.R.U32.HI R3, RZ, 0x8, R6 ;  /* 0x00000008ff037819 */ /* 0x000fc80000011606 */
[----:B------:R-:W-:-:S04]  /*29d50*/  LOP3.LUT R0, R3, 0xffff, RZ, 0xc0, !PT ;  /* 0x0000ffff03007812 */ /* 0x000fc800078ec0ff */
[----:B------:R-:W-:Y:S02]  /*29d60*/  PRMT R51, R0, 0x3340, R51 ;  /* 0x0000334000337816 */ /* 0x000fe40000000033 */
[----:B------:R-:W-:Y:S01]  /*29d70*/  SHF.R.U32.HI R0, RZ, 0x8, R8 ;  /* 0x00000008ff007819 */ /* 0x000fe20000011608 */
[----:B------:R-:W-:Y:S01]  /*29d80*/  IMAD.IADD R24, R24, 0x1, R43 ;  /* 0x0000000118187824 */ /* 0x000fe200078e022b */
[----:B------:R-:W-:Y:S02]  /*29d90*/  SHF.R.U32.HI R8, RZ, 0x8, R166 ;  /* 0x00000008ff087819 */ /* 0x000fe400000116a6 */
[----:B------:R-:W-:Y:S02]  /*29da0*/  LOP3.LUT R0, R0, 0xffff, RZ, 0xc0, !PT ;  /* 0x0000ffff00007812 */ /* 0x000fe400078ec0ff */
[----:B------:R-:W-:Y:S02]  /*29db0*/  SHF.R.U32.HI R43, RZ, 0x8, R158 ;  /* 0x00000008ff2b7819 */ /* 0x000fe4000001169e */
[----:B------:R-:W-:-:S02]  /*29dc0*/  LOP3.LUT R8, R8, 0xffff, RZ, 0xc0, !PT ;  /* 0x0000ffff08087812 */ /* 0x000fc400078ec0ff */
[----:B------:R-:W-:Y:S02]  /*29dd0*/  PRMT R74, R0, 0x3340, R9 ;  /* 0x00003340004a7816 */ /* 0x000fe40000000009 */
[----:B------:R-:W-:Y:S02]  /*29de0*/  LOP3.LUT R9, R104, 0xffff, RZ, 0xc0, !PT ;  /* 0x0000ffff68097812 */ /* 0x000fe400078ec0ff */
[----:B------:R-:W-:Y:S02]  /*29df0*/  LOP3.LUT R43, R43, 0xffff, RZ, 0xc0, !PT ;  /* 0x0000ffff2b2b7812 */ /* 0x000fe400078ec0ff */
[----:B------:R-:W-:Y:S02]  /*29e00*/  LOP3.LUT R53, R28, 0xffff, RZ, 0xc0, !PT ;  /* 0x0000ffff1c357812 */ /* 0x000fe400078ec0ff */
[----:B------:R-:W-:Y:S02]  /*29e10*/  PRMT R60, R8, 0x3340, R57 ;  /* 0x00003340083c7816 */ /* 0x000fe40000000039 */
[----:B------:R-:W-:-:S02]  /*29e20*/  PRMT R57, R10, 0x3340, R9 ;  /* 0x000033400a397816 */ /* 0x000fc40000000009 */
[----:B------:R-:W-:Y:S02]  /*29e30*/  PRMT R38, R43, 0x3340, R38 ;  /* 0x000033402b267816 */ /* 0x000fe40000000026 */
[----:B------:R-:W-:Y:S02]  /*29e40*/  SHF.R.U32.HI R0, RZ, 0x8, R10 ;  /* 0x00000008ff007819 */ /* 0x000fe4000001160a */
[----:B------:R-:W-:Y:S02]  /*29e50*/  SHF.R.U32.HI R9, RZ, 0x8, R9 ;  /* 0x00000008ff097819 */ /* 0x000fe40000011609 */
[--C-:B------:R-:W-:Y:S02]  /*29e60*/  PRMT R43, R160, 0x3340, R53.reuse ;  /* 0x00003340a02b7816 */ /* 0x100fe40000000035 */
[----:B------:R-:W-:Y:S02]  /*29e70*/  SHF.R.U32.HI R4, RZ, 0x8, R160 ;  /* 0x00000008ff047819 */ /* 0x000fe400000116a0 */
[----:B------:R-:W-:-:S02]  /*29e80*/  SHF.R.U32.HI R53, RZ, 0x8, R53 ;  /* 0x00000008ff357819 */ /* 0x000fc40000011635 */
[----:B------:R-:W-:Y:S02]  /*29e90*/  LOP3.LUT R0, R0, 0xffff, RZ, 0xc0, !PT ;  /* 0x0000ffff00007812 */ /* 0x000fe400078ec0ff */
[----:B------:R-:W-:Y:S02]  /*29ea0*/  LOP3.LUT R9, R9, 0xffff, RZ, 0xc0, !PT ;  /* 0x0000ffff09097812 */ /* 0x000fe400078ec0ff */
[----:B------:R-:W-:Y:S02]  /*29eb0*/  LOP3.LUT R48, R48, 0xffff, RZ, 0xc0, !PT ;  /* 0x0000ffff30307812 */ /* 0x000fe400078ec0ff */
[----:B------:R-:W-:Y:S02]  /*29ec0*/  SHF.R.U32.HI R6, RZ, 0x8, R162 ;  /* 0x00000008ff067819 */ /* 0x000fe400000116a2 */
[----:B------:R-:W-:Y:S02]  /*29ed0*/  LOP3.LUT R4, R4, 0xffff, RZ, 0xc0, !PT ;  /* 0x0000ffff04047812 */ /* 0x000fe400078ec0ff */
[----:B------:R-:W-:-:S02]  /*29ee0*/  LOP3.LUT R53, R53, 0xffff, RZ, 0xc0, !PT ;  /* 0x0000ffff35357812 */ /* 0x000fc400078ec0ff */
[----:B------:R-:W-:Y:S02]  /*29ef0*/  LOP3.LUT R3, R54, 0xffff, RZ, 0xc0, !PT ;  /* 0x0000ffff36037812 */ /* 0x000fe400078ec0ff */
[----:B------:R-:W-:Y:S02]  /*29f00*/  PRMT R66, R0, 0x3340, R9 ;  /* 0x0000334000427816 */ /* 0x000fe40000000009 */
[----:B------:R-:W-:Y:S02]  /*29f10*/  PRMT R54, R55, 0x3340, R48 ;  /* 0x0000334037367816 */ /* 0x000fe40000000030 */
[----:B------:R-:W-:Y:S02]  /*29f20*/  LOP3.LUT R9, R108, 0xffff, RZ, 0xc0, !PT ;  /* 0x0000ffff6c097812 */ /* 0x000fe400078ec0ff */
[----:B------:R-:W-:Y:S02]  /*29f30*/  LOP3.LUT R6, R6, 0xffff, RZ, 0xc0, !PT ;  /* 0x0000ffff06067812 */ /* 0x000fe400078ec0ff */
[----:B------:R-:W-:-:S02]  /*29f40*/  PRMT R48, R4, 0x3340, R53 ;  /* 0x0000334004307816 */ /* 0x000fc40000000035 */
[----:B------:R-:W-:Y:S02]  /*29f50*/  LOP3.LUT R53, R102, 0xffff, RZ, 0xc0, !PT ;  /* 0x0000ffff66357812 */ /* 0x000fe400078ec0ff */
[----:B------:R-:W-:Y:S02]  /*29f60*/  PRMT R81, R12, 0x3340, R9 ;  /* 0x000033400c517816 */ /* 0x000fe40000000009 */
[----:B------:R-:W-:Y:S02]  /*29f70*/  PRMT R3, R6, 0x3340, R3 ;  /* 0x0000334006037816 */ /* 0x000fe40000000003 */
[----:B------:R-:W-:Y:S02]  /*29f80*/  SHF.R.U32.HI R4, RZ, 0x8, R62 ;  /* 0x00000008ff047819 */ /* 0x000fe4000001163e */
[----:B------:R-:W-:Y:S02]  /*29f90*/  SHF.R.U32.HI R0, RZ, 0x8, R12 ;  /* 0x00000008ff007819 */ /* 0x000fe4000001160c */
[----:B------:R-:W-:-:S02]  /*29fa0*/  SHF.R.U32.HI R9, RZ, 0x8, R9 ;  /* 0x00000008ff097819 */ /* 0x000fc40000011609 */
[--C-:B------:R-:W-:Y:S02]  /*29fb0*/  PRMT R62, R62, 0x3340, R53.reuse ;  /* 0x000033403e3e7816 */ /* 0x100fe40000000035 */
[----:B------:R-:W-:Y:S02]  /*29fc0*/  SHF.R.U32.HI R6, RZ, 0x8, R164 ;  /* 0x00000008ff067819 */ /* 0x000fe400000116a4 */
[----:B------:R-:W-:Y:S02]  /*29fd0*/  SHF.R.U32.HI R53, RZ, 0x8, R53 ;  /* 0x00000008ff357819 */ /* 0x000fe40000011635 */
[----:B------:R-:W-:Y:S02]  /*29fe0*/  LOP3.LUT R0, R0, 0xffff, RZ, 0xc0, !PT ;  /* 0x0000ffff00007812 */ /* 0x000fe400078ec0ff */
[----:B------:R-:W-:Y:S02]  /*29ff0*/  LOP3.LUT R9, R9, 0xffff, RZ, 0xc0, !PT ;  /* 0x0000ffff09097812 */ /* 0x000fe400078ec0ff */
[----:B------:R-:W-:-:S02]  /*2a000*/  LOP3.LUT R61, R6, 0xffff, RZ, 0xc0, !PT ;  /* 0x0000ffff063d7812 */ /* 0x000fc400078ec0ff */
[----:B------:R-:W-:Y:S02]  /*2a010*/  LOP3.LUT R4, R4, 0xffff, RZ, 0xc0, !PT ;  /* 0x0000ffff04047812 */ /* 0x000fe400078ec0ff */
[----:B------:R-:W-:Y:S02]  /*2a020*/  LOP3.LUT R53, R53, 0xffff, RZ, 0xc0, !PT ;  /* 0x0000ffff35357812 */ /* 0x000fe400078ec0ff */
[----:B------:R-:W-:Y:S02]  /*2a030*/  PRMT R98, R0, 0x3340, R9 ;  /* 0x0000334000627816 */ /* 0x000fe40000000009 */
[----:B------:R-:W-:Y:S02]  /*2a040*/  PRMT R64, R61, 0x3340, R56 ;  /* 0x000033403d407816 */ /* 0x000fe40000000038 */
[----:B------:R-:W-:Y:S02]  /*2a050*/  LOP3.LUT R9, R112, 0xffff, RZ, 0xc0, !PT ;  /* 0x0000ffff70097812 */ /* 0x000fe400078ec0ff */
[----:B------:R-:W-:-:S02]  /*2a060*/  PRMT R67, R4, 0x3340, R53 ;  /* 0x0000334004437816 */ /* 0x000fc40000000035 */
[----:B------:R-:W-:Y:S02]  /*2a070*/  LOP3.LUT R61, R32, 0xffff, RZ, 0xc0, !PT ;  /* 0x0000ffff203d7812 */ /* 0x000fe400078ec0ff */
[----:B------:R-:W-:Y:S02]  /*2a080*/  SHF.R.U32.HI R4, RZ, 0x8, R11 ;  /* 0x00000008ff047819 */ /* 0x000fe4000001160b */
[--C-:B------:R-:W-:Y:S02]  /*2a090*/  SHF.R.U32.HI R10, RZ, 0x8, R106.reuse ;  /* 0x00000008ff0a7819 */ /* 0x100fe4000001166a */
[----:B------:R-:W-:Y:S02]  /*2a0a0*/  PRMT R56, R11, 0x3340, R106 ;  /* 0x000033400b387816 */ /* 0x000fe4000000006a */
[----:B------:R-:W-:Y:S02]  /*2a0b0*/  SHF.R.U32.HI R6, RZ, 0x8, R168 ;  /* 0x00000008ff067819 */ /* 0x000fe400000116a8 */
[----:B------:R-:W-:-:S02]  /*2a0c0*/  PRMT R53, R168, 0x3340, R31 ;  /* 0x00003340a8357816 */ /* 0x000fc4000000001f */
[----:B------:R-:W-:Y:S02]  /*2a0d0*/  SHF.R.U32.HI R11, RZ, 0x8, R31 ;  /* 0x00000008ff0b7819 */ /* 0x000fe4000001161f */
[----:B------:R-:W-:Y:S02]  /*2a0e0*/  PRMT R71, R14, 0x3340, R9 ;  /* 0x000033400e477816 */ /* 0x000fe40000000009 */
[--C-:B------:R-:W-:Y:S02]  /*2a0f0*/  PRMT R32, R170, 0x3340, R61.reuse ;  /* 0x00003340aa207816 */ /* 0x100fe4000000003d */
[----:B------:R-:W-:Y:S02]  /*2a100*/  SHF.R.U32.HI R31, RZ, 0x8, R61 ;  /* 0x00000008ff1f7819 */ /* 0x000fe4000001163d */
[----:B------:R-:W-:Y:S02]  /*2a110*/  SHF.R.U32.HI R0, RZ, 0x8, R14 ;  /* 0x00000008ff007819 */ /* 0x000fe4000001160e */
[----:B------:R-:W-:-:S02]  /*2a120*/  SHF.R.U32.HI R9, RZ, 0x8, R9 ;  /* 0x00000008ff097819 */ /* 0x000fc40000011609 */
[----:B------:R-:W-:Y:S02]  /*2a130*/  SHF.R.U32.HI R8, RZ, 0x8, R170 ;  /* 0x00000008ff087819 */ /* 0x000fe400000116aa */
[----:B------:R-:W-:Y:S02]  /*2a140*/  LOP3.LUT R61, R4, 0xffff, RZ, 0xc0, !PT ;  /* 0x0000ffff043d7812 */ /* 0x000fe400078ec0ff */
[----:B------:R-:W-:Y:S02]  /*2a150*/  LOP3.LUT R10, R10, 0xffff, RZ, 0xc0, !PT ;  /* 0x0000ffff0a0a7812 */ /* 0x000fe400078ec0ff */
[----:B------:R-:W-:Y:S02]  /*2a160*/  LOP3.LUT R6, R6, 0xffff, RZ, 0xc0, !PT ;  /* 0x0000ffff06067812 */ /* 0x000fe400078ec0ff */
[----:B------:R-:W-:Y:S02]  /*2a170*/  LOP3.LUT R11, R11, 0xffff, RZ, 0xc0, !PT ;  /* 0x0000ffff0b0b7812 */ /* 0x000fe400078ec0ff */
[----:B------:R-:W-:-:S02]  /*2a180*/  LOP3.LUT R0, R0, 0xffff, RZ, 0xc0, !PT ;  /* 0x0000ffff00007812 */ /* 0x000fc400078ec0ff */
[----:B------:R-:W-:Y:S02]  /*2a190*/  LOP3.LUT R9, R9, 0xffff, RZ, 0xc0, !PT ;  /* 0x0000ffff09097812 */ /* 0x000fe400078ec0ff */
[----:B------:R-:W-:Y:S02]  /*2a1a0*/  LOP3.LUT R8, R8, 0xffff, RZ, 0xc0, !PT ;  /* 0x0000ffff08087812 */ /* 0x000fe400078ec0ff */
[----:B------:R-:W-:Y:S02]  /*2a1b0*/  LOP3.LUT R31, R31, 0xffff, RZ, 0xc0, !PT ;  /* 0x0000ffff1f1f7812 */ /* 0x000fe400078ec0ff */
[----:B------:R-:W-:Y:S02]  /*2a1c0*/  PRMT R61, R61, 0x3340, R10 ;  /* 0x000033403d3d7816 */ /* 0x000fe4000000000a */
[----:B------:R-:W-:Y:S02]  /*2a1d0*/  SHF.R.U32.HI R4, RZ, 0x8, R13 ;  /* 0x00000008ff047819 */ /* 0x000fe4000001160d */
[----:B------:R-:W-:-:S02]  /*2a1e0*/  SHF.R.U32.HI R10, RZ, 0x8, R110 ;  /* 0x00000008ff0a7819 */ /* 0x000fc4000001166e */
[----:B------:R-:W-:Y:S02]  /*2a1f0*/  PRMT R58, R6, 0x3340, R11 ;  /* 0x00003340063a7816 */ /* 0x000fe4000000000b */
[----:B------:R-:W-:Y:S02]  /*2a200*/  SHF.R.U32.HI R6, RZ, 0x8, R172 ;  /* 0x00000008ff067819 */ /* 0x000fe400000116ac */
[----:B------:R-:W-:Y:S02]  /*2a210*/  SHF.R.U32.HI R11, RZ, 0x8, R97 ;  /* 0x00000008ff0b7819 */ /* 0x000fe40000011661 */
[----:B------:R-:W-:Y:S02]  /*2a220*/  PRMT R92, R0, 0x3340, R9 ;  /* 0x00003340005c7816 */ /* 0x000fe40000000009 */
[----:B------:R-:W-:Y:S02]  /*2a230*/  PRMT R31, R8, 0x3340, R31 ;  /* 0x00003340081f7816 */ /* 0x000fe4000000001f */
[----:B------:R-:W-:-:S02]  /*2a240*/  LOP3.LUT R16, R16, 0xffff, RZ, 0xc0, !PT ;  /* 0x0000ffff10107812 */ /* 0x000fc400078ec0ff */
[----:B------:R-:W-:Y:S02]  /*2a250*/  LOP3.LUT R9, R116, 0xffff, RZ, 0xc0, !PT ;  /* 0x0000ffff74097812 */ /* 0x000fe400078ec0ff */
[----:B------:R-:W-:Y:S02]  /*2a260*/  SHF.R.U32.HI R8, RZ, 0x8, R174 ;  /* 0x00000008ff087819 */ /* 0x000fe400000116ae */
[--C-:B------:R-:W-:Y:S02]  /*2a270*/  SHF.R.U32.HI R12, RZ, 0x8, R99.reuse ;  /* 0x00000008ff0c7819 */ /* 0x100fe40000011663 */
[----:B------:R-:W-:Y:S02]  /*2a280*/  LOP3.LUT R13, R4, 0xffff, RZ, 0xc0, !PT ;  /* 0x0000ffff040d7812 */ /* 0x000fe400078ec0ff */
[----:B------:R-:W-:Y:S02]  /*2a290*/  LOP3.LUT R10, R10, 0xffff, RZ, 0xc0, !PT ;  /* 0x0000ffff0a0a7812 */ /* 0x000fe400078ec0ff */
[----:B------:R-:W-:-:S02]  /*2a2a0*/  PRMT R68, R174, 0x3340, R99 ;  /* 0x00003340ae447816 */ /* 0x000fc40000000063 */
[----:B------:R-:W-:Y:S02]  /*2a2b0*/  LOP3.LUT R6, R6, 0xffff, RZ, 0xc0, !PT ;  /* 0x0000ffff06067812 */ /* 0x000fe400078ec0ff */
[----:B------:R-:W-:Y:S02]  /*2a2c0*/  LOP3.LUT R11, R11, 0xffff, RZ, 0xc0, !PT ;  /* 0x0000ffff0b0b7812 */ /* 0x000fe400078ec0ff */
[----:B------:R-:W-:Y:S02]  /*2a2d0*/  LOP3.LUT R15, R15, 0xffff, RZ, 0xc0, !PT ;  /* 0x0000ffff0f0f7812 */ /* 0x000fe400078ec0ff */
[----:B------:R-:W-:Y:S02]  /*2a2e0*/  PRMT R41, R41, 0x3340, R94 ;  /* 0x0000334029297816 */ /* 0x000fe4000000005e */
[----:B------:R-:W-:Y:S02]  /*2a2f0*/  LOP3.LUT R176, R176, 0xffff, RZ, 0xc0, !PT ;  /* 0x0000ffffb0b07812 */ /* 0x000fe400078ec0ff */
[----:B------:R-:W-:-:S02]  /*2a300*/  LOP3.LUT R39, R39, 0xffff, RZ, 0xc0, !PT ;  /* 0x0000ffff27277812 */ /* 0x000fc400078ec0ff */
[----:B------:R-:W-:Y:S02]  /*2a310*/  PRMT R99, R16, 0x3340, R9 ;  /* 0x0000334010637816 */ /* 0x000fe40000000009 */
[----:B------:R-:W-:Y:S01]  /*2a320*/  ISETP.GE.AND P3, PT, R35, UR4, PT ;  /* 0x0000000423007c0c */ /* 0x000fe2000bf66270 */
[----:B------:R-:W-:Y:S01]  /*2a330*/  ULDC UR4, c[0x0][0x244] ;  /* 0x0000910000047ab9 */ /* 0x000fe20000000800 */
[----:B------:R-:W-:Y:S02]  /*2a340*/  LOP3.LUT R77, R8, 0xffff, RZ, 0xc0, !PT ;  /* 0x0000ffff084d7812 */ /* 0x000fe400078ec0ff */
[----:B------:R-:W-:Y:S02]  /*2a350*/  LOP3.LUT R12, R12, 0xffff, RZ, 0xc0, !PT ;  /* 0x0000ffff0c0c7812 */ /* 0x000fe400078ec0ff */
[----:B------:R-:W-:Y:S02]  /*2a360*/  PRMT R94, R13, 0x3340, R10 ;  /* 0x000033400d5e7816 */ /* 0x000fe4000000000a */
[----:B------:R-:W-:-:S02]  /*2a370*/  SHF.R.U32.HI R0, RZ, 0x8, R16 ;  /* 0x00000008ff007819 */ /* 0x000fc40000011610 */
[----:B------:R-:W-:Y:S02]  /*2a380*/  SHF.R.U32.HI R9, RZ, 0x8, R9 ;  /* 0x00000008ff097819 */ /* 0x000fe40000011609 */
[----:B------:R-:W-:Y:S02]  /*2a390*/  PRMT R35, R5, 0x3340, R90 ;  /* 0x0000334005237816 */ /* 0x000fe4000000005a */
[----:B------:R-:W-:Y:S02]  /*2a3a0*/  LOP3.LUT R178, R178, 0xffff, RZ, 0xc0, !PT ;  /* 0x0000ffffb2b27812 */ /* 0x000fe400078ec0ff */
[----:B------:R-:W-:Y:S02]  /*2a3b0*/  LOP3.LUT R13, R40, 0xffff, RZ, 0xc0, !PT ;  /* 0x0000ffff280d7812 */ /* 0x000fe400078ec0ff */
[----:B------:R-:W-:Y:S02]  /*2a3c0*/  PRMT R90, R6, 0x3340, R11 ;  /* 0x00003340065a7816 */ /* 0x000fe4000000000b */
[----:B------:R-:W-:-:S02]  /*2a3d0*/  SHF.R.U32.HI R4, RZ, 0x8, R15 ;  /* 0x00000008ff047819 */ /* 0x000fc4000001160f */
[----:B------:R-:W-:Y:S02]  /*2a3e0*/  SHF.R.U32.HI R10, RZ, 0x8, R114 ;  /* 0x00000008ff0a7819 */ /* 0x000fe40000011672 */
[----:B------:R-:W-:Y:S02]  /*2a3f0*/  SHF.R.U32.HI R6, RZ, 0x8, R176 ;  /* 0x00000008ff067819 */ /* 0x000fe400000116b0 */
[----:B------:R-:W-:Y:S02]  /*2a400*/  SHF.R.U32.HI R11, RZ, 0x8, R39 ;  /* 0x00000008ff0b7819 */ /* 0x000fe40000011627 */
[----:B------:R-:W-:Y:S02]  /*2a410*/  PRMT R77, R77, 0x3340, R12 ;  /* 0x000033404d4d7816 */ /* 0x000fe4000000000c */
[----:B------:R-:W-:Y:S02]  /*2a420*/  LOP3.LUT R0, R0, 0xffff, RZ, 0xc0, !PT ;  /* 0x0000ffff00007812 */ /* 0x000fe400078ec0ff */
[----:B------:R-:W-:-:S02]  /*2a430*/  LOP3.LUT R9, R9, 0xffff, RZ, 0xc0, !PT ;  /* 0x0000ffff09097812 */ /* 0x000fc400078ec0ff */
[--C-:B------:R-:W-:Y:S02]  /*2a440*/  PRMT R40, R178, 0x3340, R13.reuse ;  /* 0x00003340b2287816 */ /* 0x100fe4000000000d */
        /* <DEDUP_REMOVED lines=8> */
[----:B------:R-:W-:Y:S02]  /*2a4d0*/  LOP3.LUT R18, R18, 0xffff, RZ, 0xc0, !PT ;  /* 0x0000ffff12127812 */ /* 0x000fe400078ec0ff */
[----:B------:R-:W-:Y:S02]  /*2a4e0*/  LOP3.LUT R9, R120, 0xffff, RZ, 0xc0, !PT ;  /* 0x0000ffff78097812 */ /* 0x000fe400078ec0ff */
[----:B------:R-:W-:-:S02]  /*2a4f0*/  PRMT R88, R13, 0x3340, R10 ;  /* 0x000033400d587816 */ /* 0x000fc4000000000a */
[----:B------:R-:W-:Y:S02]  /*2a500*/  LOP3.LUT R17, R17, 0xffff, RZ, 0xc0, !PT ;  /* 0x0000ffff11117812 */ /* 0x000fe400078ec0ff */
[----:B------:R-:W-:Y:S02]  /*2a510*/  PRMT R65, R176, 0x3340, R39 ;  /* 0x00003340b0417816 */ /* 0x000fe40000000027 */
[----:B------:R-:W-:Y:S02]  /*2a520*/  PRMT R70, R6, 0x3340, R11 ;  /* 0x0000334006467816 */ /* 0x000fe4000000000b */
[----:B------:R-:W-:Y:S02]  /*2a530*/  LOP3.LUT R13, R95, 0xffff, RZ, 0xc0, !PT ;  /* 0x0000ffff5f0d7812 */ /* 0x000fe400078ec0ff */
[----:B------:R-:W-:Y:S02]  /*2a540*/  LOP3.LUT R39, R8, 0xffff, RZ, 0xc0, !PT ;  /* 0x0000ffff08277812 */ /* 0x000fe400078ec0ff */
[----:B------:R-:W-:-:S02]  /*2a550*/  LOP3.LUT R12, R12, 0xffff, RZ, 0xc0, !PT ;  /* 0x0000ffff0c0c7812 */ /* 0x000fc400078ec0ff */
[----:B------:R-:W-:Y:S02]  /*2a560*/  SHF.R.U32.HI R6, RZ, 0x8, R180 ;  /* 0x00000008ff067819 */ /* 0x000fe400000116b4 */
[--C-:B------:R-:W-:Y:S02]  /*2a570*/  PRMT R95, R180, 0x3340, R93.reuse ;  /* 0x00003340b45f7816 */ /* 0x100fe4000000005d */
[----:B------:R-:W-:Y:S02]  /*2a580*/  SHF.R.U32.HI R11, RZ, 0x8, R93 ;  /* 0x00000008ff0b7819 */ /* 0x000fe4000001165d */
        /* <DEDUP_REMOVED lines=28> */
[----:B------:R-:W-:Y:S02]  /*2a750*/  SHF.R.U32.HI R4, RZ, 0x8, R19 ;  /* 0x00000008ff047819 */ /* 0x000fe40000011613 */
[----:B------:R-:W-:Y:S02]  /*2a760*/  SHF.R.U32.HI R10, RZ, 0x8, R122 ;  /* 0x00000008ff0a7819 */ /* 0x000fe4000001167a */
[----:B------:R-:W-:Y:S02]  /*2a770*/  LOP3.LUT R20, R20, 0xffff, RZ, 0xc0, !PT ;  /* 0x0000ffff14147812 */ /* 0x000fe400078ec0ff */
[----:B------:R-:W-:Y:S02]  /*2a780*/  LOP3.LUT R9, R124, 0xffff, RZ, 0xc0, !PT ;  /* 0x0000ffff7c097812 */ /* 0x000fe400078ec0ff */
[----:B------:R-:W-:-:S02]  /*2a790*/  PRMT R83, R184, 0x3340, R11 ;  /* 0x00003340b8537816 */ /* 0x000fc4000000000b */
[----:B------:R-:W-:Y:S02]  /*2a7a0*/  PRMT R29, R152, 0x3340, R113 ;  /* 0x00003340981d7816 */ /* 0x000fe40000000071 */
[----:B------:R-:W-:Y:S02]  /*2a7b0*/  PRMT R102, R15, 0x3340, R12 ;  /* 0x000033400f667816 */ /* 0x000fe4000000000c */
[----:B------:R-:W-:Y:S02]  /*2a7c0*/  SHF.R.U32.HI R6, RZ, 0x8, R184 ;  /* 0x00000008ff067819 */ /* 0x000fe400000116b8 */
[----:B------:R-:W-:Y:S02]  /*2a7d0*/  SHF.R.U32.HI R11, RZ, 0x8, R11 ;  /* 0x00000008ff0b7819 */ /* 0x000fe4000001160b */
[----:B------:R-:W-:Y:S02]  /*2a7e0*/  SHF.R.U32.HI R8, RZ, 0x8, R186 ;  /* 0x00000008ff087819 */ /* 0x000fe400000116ba */
[----:B------:R-:W-:-:S02]  /*2a7f0*/  SHF.R.U32.HI R12, RZ, 0x8, R47 ;  /* 0x00000008ff0c7819 */ /* 0x000fc4000001162f */
[----:B------:R-:W-:Y:S02]  /*2a800*/  LOP3.LUT R13, R4, 0xffff, RZ, 0xc0, !PT ;  /* 0x0000ffff040d7812 */ /* 0x000fe400078ec0ff */
[----:B------:R-:W-:Y:S02]  /*2a810*/  LOP3.LUT R10, R10, 0xffff, RZ, 0xc0, !PT ;  /* 0x0000ffff0a0a7812 */ /* 0x000fe400078ec0ff */
[----:B------:R-:W-:Y:S02]  /*2a820*/  PRMT R113, R20, 0x3340, R9 ;  /* 0x0000334014717816 */ /* 0x000fe40000000009 */
[----:B------:R-:W-:Y:S02]  /*2a830*/  LOP3.LUT R21, R21, 0xffff, RZ, 0xc0, !PT ;  /* 0x0000ffff15157812 */ /* 0x000fe400078ec0ff */
[----:B------:R-:W-:Y:S02]  /*2a840*/  LOP3.LUT R126, R126, 0xffff, RZ, 0xc0, !PT ;  /* 0x0000ffff7e7e7812 */ /* 0x000fe400078ec0ff */
[----:B------:R-:W-:-:S02]  /*2a850*/  SHF.R.U32.HI R0, RZ, 0x8, R20 ;  /* 0x00000008ff007819 */ /* 0x000fc40000011614 */
[----:B------:R-:W-:Y:S02]  /*2a860*/  SHF.R.U32.HI R9, RZ, 0x8, R9 ;  /* 0x00000008ff097819 */ /* 0x000fe40000011609 */
[----:B------:R-:W-:Y:S02]  /*2a870*/  PRMT R26, R186, 0x3340, R47 ;  /* 0x00003340ba1a7816 */ /* 0x000fe4000000002f */
[----:B------:R-:W-:Y:S02]  /*2a880*/  LOP3.LUT R6, R6, 0xffff, RZ, 0xc0, !PT ;  /* 0x0000ffff06067812 */ /* 0x000fe400078ec0ff */
[----:B------:R-:W-:Y:S02]  /*2a890*/  LOP3.LUT R11, R11, 0xffff, RZ, 0xc0, !PT ;  /* 0x0000ffff0b0b7812 */ /* 0x000fe400078ec0ff */
[----:B------:R-:W-:Y:S02]  /*2a8a0*/  LOP3.LUT R47, R8, 0xffff, RZ, 0xc0, !PT ;  /* 0x0000ffff082f7812 */ /* 0x000fe400078ec0ff */
[----:B------:R-:W-:-:S02]  /*2a8b0*/  LOP3.LUT R12, R12, 0xffff, RZ, 0xc0, !PT ;  /* 0x0000ffff0c0c7812 */ /* 0x000fc400078ec0ff */
[----:B------:R-:W-:Y:S02]  /*2a8c0*/  PRMT R100, R13, 0x3340, R10 ;  /* 0x000033400d647816 */ /* 0x000fe4000000000a */
[----:B------:R-:W-:Y:S02]  /*2a8d0*/  LOP3.LUT R188, R188, 0xffff, RZ, 0xc0, !PT ;  /* 0x0000ffffbcbc7812 */ /* 0x000fe400078ec0ff */
[----:B------:R-:W-:Y:S02]  /*2a8e0*/  LOP3.LUT R103, R103, 0xffff, RZ, 0xc0, !PT ;  /* 0x0000ffff67677812 */ /* 0x000fe400078ec0ff */
[----:B------:R-:W-:Y:S02]  /*2a8f0*/  LOP3.LUT R190, R190, 0xffff, RZ, 0xc0, !PT ;  /* 0x0000ffffbebe7812 */ /* 0x000fe400078ec0ff */
[----:B------:R-:W-:Y:S02]  /*2a900*/  SHF.R.U32.HI R4, RZ, 0x8, R21 ;  /* 0x00000008ff047819 */ /* 0x000fe40000011615 */
[----:B------:R-:W-:-:S02]  /*2a910*/  SHF.R.U32.HI R10, RZ, 0x8, R126 ;  /* 0x00000008ff0a7819 */ /* 0x000fc4000001167e */
[----:B------:R-:W-:Y:S02]  /*2a920*/  LOP3.LUT R0, R0, 0xffff, RZ, 0xc0, !PT ;  /* 0x0000ffff00007812 */ /* 0x000fe400078ec0ff */
[----:B------:R-:W-:Y:S02]  /*2a930*/  LOP3.LUT R9, R9, 0xffff, RZ, 0xc0, !PT ;  /* 0x0000ffff09097812 */ /* 0x000fe400078ec0ff */
[----:B------:R-:W-:Y:S02]  /*2a940*/  PRMT R96, R6, 0x3340, R11 ;  /* 0x0000334006607816 */ /* 0x000fe4000000000b */
[----:B------:R-:W-:Y:S02]  /*2a950*/  PRMT R47, R47, 0x3340, R12 ;  /* 0x000033402f2f7816 */ /* 0x000fe4000000000c */
[----:B------:R-:W-:Y:S02]  /*2a960*/  SHF.R.U32.HI R6, RZ, 0x8, R188 ;  /* 0x00000008ff067819 */ /* 0x000fe400000116bc */
[----:B------:R-:W-:-:S02]  /*2a970*/  SHF.R.U32.HI R11, RZ, 0x8, R103 ;  /* 0x00000008ff0b7819 */ /* 0x000fc40000011667 */
[----:B------:R-:W-:Y:S02]  /*2a980*/  SHF.R.U32.HI R8, RZ, 0x8, R190 ;  /* 0x00000008ff087819 */ /* 0x000fe400000116be */
[----:B------:R-:W-:Y:S02]  /*2a990*/  SHF.R.U32.HI R12, RZ, 0x8, R105 ;  /* 0x00000008ff0c7819 */ /* 0x000fe40000011669 */
[----:B------:R-:W-:Y:S02]  /*2a9a0*/  LOP3.LUT R13, R4, 0xffff, RZ, 0xc0, !PT ;  /* 0x0000ffff040d7812 */ /* 0x000fe400078ec0ff */
[----:B------:R-:W-:Y:S02]  /*2a9b0*/  LOP3.LUT R10, R10, 0xffff, RZ, 0xc0, !PT ;  /* 0x0000ffff0a0a7812 */ /* 0x000fe400078ec0ff */
[----:B------:R-:W-:Y:S02]  /*2a9c0*/  PRMT R124, R0, 0x3340, R9 ;  /* 0x00003340007c7816 */ /* 0x000fe40000000009 */
[----:B------:R-:W-:-:S02]  /*2a9d0*/  LOP3.LUT R22, R22, 0xffff, RZ, 0xc0, !PT ;  /* 0x0000ffff16167812 */ /* 0x000fc400078ec0ff */
[----:B------:R-:W-:Y:S02]  /*2a9e0*/  LOP3.LUT R9, R128, 0xffff, RZ, 0xc0, !PT ;  /* 0x0000ffff80097812 */ /* 0x000fe400078ec0ff */
[----:B------:R-:W-:Y:S02]  /*2a9f0*/  LOP3.LUT R23, R23, 0xffff, RZ, 0xc0, !PT ;  /* 0x0000ffff17177812 */ /* 0x000fe400078ec0ff */
[----:B------:R-:W-:Y:S02]  /*2aa00*/  LOP3.LUT R130, R130, 0xffff, RZ, 0xc0, !PT ;  /* 0x0000ffff82827812 */ /* 0x000fe400078ec0ff */
[----:B------:R-:W-:Y:S02]  /*2aa10*/  PRMT R87, R19, 0x3340, R122 ;  /* 0x0000334013577816 */ /* 0x000fe4000000007a */
[----:B------:R-:W-:Y:S02]  /*2aa20*/  LOP3.LUT R6, R6, 0xffff, RZ, 0xc0, !PT ;  /* 0x0000ffff06067812 */ /* 0x000fe400078ec0ff */
[----:B------:R-:W-:-:S02]  /*2aa30*/  LOP3.LUT R11, R11, 0xffff, RZ, 0xc0, !PT ;  /* 0x0000ffff0b0b7812 */ /* 0x000fc400078ec0ff */
[----:B------:R-:W-:Y:S02]  /*2aa40*/  PRMT R59, R164, 0x3340, R107 ;  /* 0x00003340a43b7816 */ /* 0x000fe4000000006b */
        /* <DEDUP_REMOVED lines=9> */
[----:B------:R-:W-:Y:S02]  /*2aae0*/  PRMT R97, R17, 0x3340, R118 ;  /* 0x0000334011617816 */ /* 0x000fe40000000076 */
[----:B------:R-:W-:-:S02]  /*2aaf0*/  SHF.R.U32.HI R0, RZ, 0x8, R22 ;  /* 0x00000008ff007819 */ /* 0x000fc40000011616 */
[----:B------:R-:W-:Y:S02]  /*2ab00*/  SHF.R.U32.HI R9, RZ, 0x8, R9 ;  /* 0x00000008ff097819 */ /* 0x000fe40000011609 */
[----:B------:R-:W-:Y:S02]  /*2ab10*/  SHF.R.U32.HI R4, RZ, 0x8, R23 ;  /* 0x00000008ff047819 */ /* 0x000fe40000011617 */
[----:B------:R-:W-:Y:S02]  /*2ab20*/  SHF.R.U32.HI R10, RZ, 0x8, R130 ;  /* 0x00000008ff0a7819 */ /* 0x000fe40000011682 */
[----:B------:R-:W-:Y:S02]  /*2ab30*/  PRMT R118, R6, 0x3340, R11 ;  /* 0x0000334006767816 */ /* 0x000fe4000000000b */
[----:B------:R-:W-:Y:S02]  /*2ab40*/  PRMT R116, R15, 0x3340, R12 ;  /* 0x000033400f747816 */ /* 0x000fe4000000000c */
[----:B------:R-:W-:-:S02]  /*2ab50*/  PRMT R101, R192, 0x3340, R27 ;  /* 0x00003340c0657816 */ /* 0x000fc4000000001b */
[----:B------:R-:W-:Y:S02]  /*2ab60*/  SHF.R.U32.HI R11, RZ, 0x8, R27 ;  /* 0x00000008ff0b7819 */ /* 0x000fe4000001161b */
[----:B------:R-:W-:Y:S02]  /*2ab70*/  SHF.R.U32.HI R8, RZ, 0x8, R194 ;  /* 0x00000008ff087819 */ /* 0x000fe400000116c2 */
[--C-:B------:R-:W-:Y:S02]  /*2ab80*/  PRMT R27, R194, 0x3340, R13.reuse ;  /* 0x00003340c21b7816 */ /* 0x100fe4000000000d */
[----:B------:R-:W-:Y:S02]  /*2ab90*/  SHF.R.U32.HI R12, RZ, 0x8, R13 ;  /* 0x00000008ff0c7819 */ /* 0x000fe4000001160d */
[----:B------:R-:W-:Y:S02]  /*2aba0*/  LOP3.LUT R0, R0, 0xffff, RZ, 0xc0, !PT ;  /* 0x0000ffff00007812 */ /* 0x000fe400078ec0ff */
[----:B------:R-:W-:-:S02]  /*2abb0*/  LOP3.LUT R9, R9, 0xffff, RZ, 0xc0, !PT ;  /* 0x0000ffff09097812 */ /* 0x000fc400078ec0ff */
[----:B------:R-:W-:Y:S02]  /*2abc0*/  LOP3.LUT R13, R4, 0xffff, RZ, 0xc0, !PT ;  /* 0x0000ffff040d7812 */ /* 0x000fe400078ec0ff */
[----:B------:R-:W-:Y:S02]  /*2abd0*/  LOP3.LUT R10, R10, 0xffff, RZ, 0xc0, !PT ;  /* 0x0000ffff0a0a7812 */ /* 0x000fe400078ec0ff */
[----:B------:R-:W-:Y:S02]  /*2abe0*/  LOP3.LUT R15, R8, 0xffff, RZ, 0xc0, !PT ;  /* 0x0000ffff080f7812 */ /* 0x000fe400078ec0ff */
[----:B------:R-:W-:Y:S02]  /*2abf0*/  LOP3.LUT R12, R12, 0xffff, RZ, 0xc0, !PT ;  /* 0x0000ffff0c0c7812 */ /* 0x000fe400078ec0ff */
[----:B------:R-:W-:Y:S02]  /*2ac00*/  PRMT R120, R0, 0x3340, R9 ;  /* 0x0000334000787816 */ /* 0x000fe40000000009 */
[----:B------:R-:W-:-:S02]  /*2ac10*/  PRMT R114, R13, 0x3340, R10 ;  /* 0x000033400d727816 */ /* 0x000fc4000000000a */
[----:B------:R-:W-:Y:S02]  /*2ac20*/  LOP3.LUT R196, R196, 0xffff, RZ, 0xc0, !PT ;  /* 0x0000ffffc4c47812 */ /* 0x000fe400078ec0ff */
[----:B------:R-:W-:Y:S02]  /*2ac30*/  LOP3.LUT R89, R89, 0xffff, RZ, 0xc0, !PT ;  /* 0x0000ffff59597812 */ /* 0x000fe400078ec0ff */
[----:B------:R-:W-:Y:S02]  /*2ac40*/  LOP3.LUT R216, R216, 0xffff, RZ, 0xc0, !PT ;  /* 0x0000ffffd8d87812 */ /* 0x000fe400078ec0ff */
[----:B------:R-:W-:Y:S02]  /*2ac50*/  LOP3.LUT R198, R198, 0xffff, RZ, 0xc0, !PT ;  /* 0x0000ffffc6c67812 */ /* 0x000fe400078ec0ff */
[----:B------:R-:W-:Y:S02]  /*2ac60*/  LOP3.LUT R9, R132, 0xffff, RZ, 0xc0, !PT ;  /* 0x0000ffff84097812 */ /* 0x000fe400078ec0ff */
[----:B------:R-:W-:-:S02]  /*2ac70*/  LOP3.LUT R13, R91, 0xffff, RZ, 0xc0, !PT ;  /* 0x0000ffff5b0d7812 */ /* 0x000fc400078ec0ff */
[----:B------:R-:W-:Y:S02]  /*2ac80*/  PRMT R0, R15, 0x3340, R12 ;  /* 0x000033400f007816 */ /* 0x000fe4000000000c */
[----:B------:R-:W-:Y:S02]  /*2ac90*/  PRMT R37, R156, 0x3340, R117 ;  /* 0x000033409c257816 */ /* 0x000fe40000000075 */
[--C-:B------:R-:W-:Y:S02]  /*2aca0*/  PRMT R91, R196, 0x3340, R89.reuse ;  /* 0x00003340c45b7816 */ /* 0x100fe40000000059 */
[----:B------:R-:W-:Y:S02]  /*2acb0*/  SHF.R.U32.HI R12, RZ, 0x8, R89 ;  /* 0x00000008ff0c7819 */ /* 0x000fe40000011659 */
[--C-:B------:R-:W-:Y:S02]  /*2acc0*/  PRMT R117, R216, 0x3340, R9.reuse ;  /* 0x00003340d8757816 */ /* 0x100fe40000000009 */
[----:B------:R-:W-:-:S02]  /*2acd0*/  SHF.R.U32.HI R10, RZ, 0x8, R9 ;  /* 0x00000008ff0a7819 */ /* 0x000fc40000011609 */
[--C-:B------:R-:W-:Y:S02]  /*2ace0*/  PRMT R89, R198, 0x3340, R13.reuse ;  /* 0x00003340c6597816 */ /* 0x100fe4000000000d */
[----:B------:R-:W-:Y:S02]  /*2acf0*/  SHF.R.U32.HI R9, RZ, 0x8, R198 ;  /* 0x00000008ff097819 */ /* 0x000fe400000116c6 */
[----:B------:R-:W-:Y:S02]  /*2ad00*/  SHF.R.U32.HI R13, RZ, 0x8, R13 ;  /* 0x00000008ff0d7819 */ /* 0x000fe4000001160d */
[----:B------:R-:W-:Y:S02]  /*2ad10*/  SHF.R.U32.HI R4, RZ, 0x8, R216 ;  /* 0x00000008ff047819 */ /* 0x000fe400000116d8 */
[----:B------:R-:W-:Y:S02]  /*2ad20*/  PRMT R28, R162, 0x3340, R111 ;  /* 0x00003340a21c7816 */ /* 0x000fe4000000006f */
[----:B------:R-:W-:-:S02]  /*2ad30*/  PRMT R111, R21, 0x3340, R126 ;  /* 0x00003340156f7816 */ /* 0x000fc4000000007e */
[----:B------:R-:W-:Y:S02]  /*2ad40*/  SHF.R.U32.HI R6, RZ, 0x8, R192 ;  /* 0x00000008ff067819 */ /* 0x000fe400000116c0 */
[----:B------:R-:W-:Y:S02]  /*2ad50*/  SHF.R.U32.HI R8, RZ, 0x8, R196 ;  /* 0x00000008ff087819 */ /* 0x000fe400000116c4 */
        /* <DEDUP_REMOVED lines=8> */
[----:B------:R-:W-:Y:S02]  /*2ade0*/  LOP3.LUT R12, R12, 0xffff, RZ, 0xc0, !PT ;  /* 0x0000ffff0c0c7812 */ /* 0x000fe400078ec0ff */
[----:B------:R-:W-:-:S02]  /*2adf0*/  PRMT R126, R126, 0x3340, R13 ;  /* 0x000033407e7e7816 */ /* 0x000fc4000000000d */
[----:B------:R-:W-:Y:S02]  /*2ae00*/  PRMT R109, R188, 0x3340, R103 ;  /* 0x00003340bc6d7816 */ /* 0x000fe40000000067 */
[----:B------:R-:W-:Y:S02]  /*2ae10*/  LOP3.LUT R217, R217, 0xffff, RZ, 0xc0, !PT ;  /* 0x0000ffffd9d97812 */ /* 0x000fe400078ec0ff */
[----:B------:R-:W-:Y:S02]  /*2ae20*/  LOP3.LUT R134, R134, 0xffff, RZ, 0xc0, !PT ;  /* 0x0000ffff86867812 */ /* 0x000fe400078ec0ff */
[----:B------:R-:W-:Y:S02]  /*2ae30*/  PRMT R132, R15, 0x3340, R10 ;  /* 0x000033400f847816 */ /* 0x000fe4000000000a */
[----:B------:R-:W-:Y:S02]  /*2ae40*/  LOP3.LUT R218, R218, 0xffff, RZ, 0xc0, !PT ;  /* 0x0000ffffdada7812 */ /* 0x000fe400078ec0ff */
[----:B------:R-:W-:-:S02]  /*2ae50*/  LOP3.LUT R200, R200, 0xffff, RZ, 0xc0, !PT ;  /* 0x0000ffffc8c87812 */ /* 0x000fc400078ec0ff */
[----:B------:R-:W-:Y:S02]  /*2ae60*/  LOP3.LUT R9, R136, 0xffff, RZ, 0xc0, !PT ;  /* 0x0000ffff88097812 */ /* 0x000fe400078ec0ff */
[----:B------:R-:W-:Y:S02]  /*2ae70*/  LOP3.LUT R13, R72, 0xffff, RZ, 0xc0, !PT ;  /* 0x0000ffff480d7812 */ /* 0x000fe400078ec0ff */
[----:B------:R-:W-:Y:S02]  /*2ae80*/  PRMT R103, R190, 0x3340, R105 ;  /* 0x00003340be677816 */ /* 0x000fe40000000069 */
        /* <DEDUP_REMOVED lines=8> */
[----:B------:R-:W-:-:S02]  /*2af10*/  PRMT R121, R218, 0x3340, R9 ;  /* 0x00003340da797816 */ /* 0x000fc40000000009 */
[----:B------:R-:W-:Y:S02]  /*2af20*/  SHF.R.U32.HI R10, RZ, 0x8, R9 ;  /* 0x00000008ff0a7819 */ /* 0x000fe40000011609 */
[--C-:B------:R-:W-:Y:S02]  /*2af30*/  PRMT R75, R200, 0x3340, R13.reuse ;  /* 0x00003340c84b7816 */ /* 0x100fe4000000000d */
[----:B------:R-:W-:Y:S02]  /*2af40*/  SHF.R.U32.HI R12, RZ, 0x8, R13 ;  /* 0x00000008ff0c7819 */ /* 0x000fe4000001160d */
[----:B------:R-:W-:Y:S02]  /*2af50*/  SHF.R.U32.HI R9, RZ, 0x8, R202 ;  /* 0x00000008ff097819 */ /* 0x000fe400000116ca */
[--C-:B------:R-:W-:Y:S02]  /*2af60*/  SHF.R.U32.HI R13, RZ, 0x8, R15.reuse ;  /* 0x00000008ff0d7819 */ /* 0x100fe4000001160f */
[----:B------:R-:W-:-:S02]  /*2af70*/  PRMT R72, R202, 0x3340, R15 ;  /* 0x00003340ca487816 */ /* 0x000fc4000000000f */
[----:B------:R-:W-:Y:S02]  /*2af80*/  LOP3.LUT R6, R6, 0xffff, RZ, 0xc0, !PT ;  /* 0x0000ffff06067812 */ /* 0x000fe400078ec0ff */
[----:B------:R-:W-:Y:S02]  /*2af90*/  LOP3.LUT R11, R11, 0xffff, RZ, 0xc0, !PT ;  /* 0x0000ffff0b0b7812 */ /* 0x000fe400078ec0ff */
[----:B------:R-:W-:Y:S02]  /*2afa0*/  LOP3.LUT R15, R4, 0xffff, RZ, 0xc0, !PT ;  /* 0x0000ffff040f7812 */ /* 0x000fe400078ec0ff */
[----:B------:R-:W-:Y:S02]  /*2afb0*/  LOP3.LUT R219, R219, 0xffff, RZ, 0xc0, !PT ;  /* 0x0000ffffdbdb7812 */ /* 0x000fe400078ec0ff */
[----:B------:R-:W-:Y:S02]  /*2afc0*/  LOP3.LUT R138, R138, 0xffff, RZ, 0xc0, !PT ;  /* 0x0000ffff8a8a7812 */ /* 0x000fe400078ec0ff */
[----:B------:R-:W-:-:S02]  /*2afd0*/  SHF.R.U32.HI R8, RZ, 0x8, R200 ;  /* 0x00000008ff087819 */ /* 0x000fc400000116c8 */
[----:B------:R-:W-:Y:S02]  /*2afe0*/  LOP3.LUT R4, R9, 0xffff, RZ, 0xc0, !PT ;  /* 0x0000ffff09047812 */ /* 0x000fe400078ec0ff */
[----:B------:R-:W-:Y:S02]  /*2aff0*/  LOP3.LUT R13, R13, 0xffff, RZ, 0xc0, !PT ;  /* 0x0000ffff0d0d7812 */ /* 0x000fe400078ec0ff */
[----:B------:R-:W-:Y:S02]  /*2b000*/  LOP3.LUT R10, R10, 0xffff, RZ, 0xc0, !PT ;  /* 0x0000ffff0a0a7812 */ /* 0x000fe400078ec0ff */
[----:B------:R-:W-:Y:S02]  /*2b010*/  PRMT R34, R33, 0x3340, R34 ;  /* 0x0000334021227816 */ /* 0x000fe40000000022 */
[----:B------:R-:W-:Y:S02]  /*2b020*/  PRMT R33, R158, 0x3340, R119 ;  /* 0x000033409e217816 */ /* 0x000fe40000000077 */
[----:B------:R-:W-:-:S02]  /*2b030*/  PRMT R128, R6, 0x3340, R11 ;  /* 0x0000334006807816 */ /* 0x000fc4000000000b */
[--C-:B------:R-:W-:Y:S02]  /*2b040*/  PRMT R119, R219, 0x3340, R138.reuse ;  /* 0x00003340db777816 */ /* 0x100fe4000000008a */
[----:B------:R-:W-:Y:S02]  /*2b050*/  SHF.R.U32.HI R11, RZ, 0x8, R138 ;  /* 0x00000008ff0b7819 */ /* 0x000fe4000001168a */
        /* <DEDUP_REMOVED lines=10> */
[----:B------:R-:W-:Y:S02]  /*2b100*/  SHF.R.U32.HI R6, RZ, 0x8, R219 ;  /* 0x00000008ff067819 */ /* 0x000fe400000116db */
[----:B------:R-:W-:Y:S02]  /*2b110*/  PRMT R136, R17, 0x3340, R12 ;  /* 0x0000334011887816 */ /* 0x000fe4000000000c */
[----:B------:R-:W-:Y:S02]  /*2b120*/  SHF.R.U32.HI R4, RZ, 0x8, R220 ;  /* 0x00000008ff047819 */ /* 0x000fe400000116dc */
[--C-:B------:R-:W-:Y:S02]  /*2b130*/  PRMT R127, R220, 0x3340, R9.reuse ;  /* 0x00003340dc7f7816 */ /* 0x100fe40000000009 */
[----:B------:R-:W-:Y:S02]  /*2b140*/  SHF.R.U32.HI R10, RZ, 0x8, R9 ;  /* 0x00000008ff0a7819 */ /* 0x000fe40000011609 */
[----:B------:R-:W-:-:S02]  /*2b150*/  PRMT R125, R204, 0x3340, R13 ;  /* 0x00003340cc7d7816 */ /* 0x000fc4000000000d */
[----:B------:R-:W-:Y:S02]  /*2b160*/  SHF.R.U32.HI R12, RZ, 0x8, R13 ;  /* 0x00000008ff0c7819 */ /* 0x000fe4000001160d */
        /* <DEDUP_REMOVED lines=9> */
[----:B------:R-:W-:Y:S02]  /*2b200*/  SHF.R.U32.HI R8, RZ, 0x8, R204 ;  /* 0x00000008ff087819 */ /* 0x000fe400000116cc */
[----:B------:R-:W-:-:S02]  /*2b210*/  LOP3.LUT R4, R9, 0xffff, RZ, 0xc0, !PT ;  /* 0x0000ffff09047812 */ /* 0x000fc400078ec0ff */
[----:B------:R-:W-:Y:S02]  /*2b220*/  LOP3.LUT R13, R13, 0xffff, RZ, 0xc0, !PT ;  /* 0x0000ffff0d0d7812 */ /* 0x000fe400078ec0ff */
[----:B------:R-:W-:Y:S02]  /*2b230*/  PRMT R115, R217, 0x3340, R134 ;  /* 0x00003340d9737816 */ /* 0x000fe40000000086 */
[----:B------:R-:W-:Y:S02]  /*2b240*/  LOP3.LUT R10, R10, 0xffff, RZ, 0xc0, !PT ;  /* 0x0000ffff0a0a7812 */ /* 0x000fe400078ec0ff */
[----:B------:R-:W-:Y:S02]  /*2b250*/  PRMT R134, R6, 0x3340, R11 ;  /* 0x0000334006867816 */ /* 0x000fe4000000000b */
[----:B------:R-:W-:Y:S02]  /*2b260*/  SHF.R.U32.HI R6, RZ, 0x8, R221 ;  /* 0x00000008ff067819 */ /* 0x000fe400000116dd */
[----:B------:R-:W-:-:S02]  /*2b270*/  SHF.R.U32.HI R11, RZ, 0x8, R142 ;  /* 0x00000008ff0b7819 */ /* 0x000fc4000001168e */
[----:B------:R-:W-:Y:S02]  /*2b280*/  PRMT R76, R221, 0x3340, R142 ;  /* 0x00003340dd4c7816 */ /* 0x000fe4000000008e */
        /* <DEDUP_REMOVED lines=8> */
[----:B------:R-:W-:Y:S02]  /*2b310*/  LOP3.LUT R210, R210, 0xffff, RZ, 0xc0, !PT ;  /* 0x0000ffffd2d27812 */ /* 0x000fe400078ec0ff */
[----:B------:R-:W-:Y:S02]  /*2b320*/  LOP3.LUT R15, R82, 0xffff, RZ, 0xc0, !PT ;  /* 0x0000ffff520f7812 */ /* 0x000fe400078ec0ff */
[----:B------:R-:W-:-:S02]  /*2b330*/  LOP3.LUT R6, R6, 0xffff, RZ, 0xc0, !PT ;  /* 0x0000ffff06067812 */ /* 0x000fc400078ec0ff */
[----:B------:R-:W-:Y:S02]  /*2b340*/  LOP3.LUT R11, R11, 0xffff, RZ, 0xc0, !PT ;  /* 0x0000ffff0b0b7812 */ /* 0x000fe400078ec0ff */
[----:B------:R-:W-:Y:S02]  /*2b350*/  PRMT R140, R17, 0x3340, R12 ;  /* 0x00003340118c7816 */ /* 0x000fe4000000000c */
[----:B------:R-:W-:Y:S02]  /*2b360*/  LOP3.LUT R223, R223, 0xffff, RZ, 0xc0, !PT ;  /* 0x0000ffffdfdf7812 */ /* 0x000fe400078ec0ff */
[----:B------:R-:W-:Y:S02]  /*2b370*/  LOP3.LUT R146, R146, 0xffff, RZ, 0xc0, !PT ;  /* 0x0000ffff92927812 */ /* 0x000fe400078ec0ff */
[----:B------:R-:W-:Y:S02]  /*2b380*/  SHF.R.U32.HI R4, RZ, 0x8, R222 ;  /* 0x00000008ff047819 */ /* 0x000fe400000116de */
[----:B------:R-:W-:-:S02]  /*2b390*/  PRMT R135, R222, 0x3340, R9 ;  /* 0x00003340de877816 */ /* 0x000fc40000000009 */
[----:B------:R-:W-:Y:S02]  /*2b3a0*/  SHF.R.U32.HI R10, RZ, 0x8, R9 ;  /* 0x00000008ff0a7819 */ /* 0x000fe40000011609 */
[--C-:B------:R-:W-:Y:S02]  /*2b3b0*/  PRMT R133, R208, 0x3340, R13.reuse ;  /* 0x00003340d0857816 */ /* 0x100fe4000000000d */
[----:B------:R-:W-:Y:S02]  /*2b3c0*/  SHF.R.U32.HI R12, RZ, 0x8, R13 ;  /* 0x00000008ff0c7819 */ /* 0x000fe4000001160d */
[----:B------:R-:W-:Y:S02]  /*2b3d0*/  SHF.R.U32.HI R9, RZ, 0x8, R210 ;  /* 0x00000008ff097819 */ /* 0x000fe400000116d2 */
[----:B------:R-:W-:Y:S02]  /*2b3e0*/  SHF.R.U32.HI R13, RZ, 0x8, R15 ;  /* 0x00000008ff0d7819 */ /* 0x000fe4000001160f */
[----:B------:R-:W-:-:S02]  /*2b3f0*/  PRMT R129, R6, 0x3340, R11 ;  /* 0x0000334006817816 */ /* 0x000fc4000000000b */
[----:B------:R-:W-:Y:S02]  /*2b400*/  SHF.R.U32.HI R6, RZ, 0x8, R223 ;  /* 0x00000008ff067819 */ /* 0x000fe400000116df */
[----:B------:R-:W-:Y:S02]  /*2b410*/  SHF.R.U32.HI R11, RZ, 0x8, R146 ;  /* 0x00000008ff0b7819 */ /* 0x000fe40000011692 */
[----:B------:R-:W-:Y:S02]  /*2b420*/  PRMT R82, R210, 0x3340, R15 ;  /* 0x00003340d2527816 */ /* 0x000fe4000000000f */
[----:B------:R-:W-:Y:S02]  /*2b430*/  LOP3.LUT R15, R4, 0xffff, RZ, 0xc0, !PT ;  /* 0x0000ffff040f7812 */ /* 0x000fe400078ec0ff */
[----:B------:R-:W-:Y:S02]  /*2b440*/  SHF.R.U32.HI R8, RZ, 0x8, R208 ;  /* 0x00000008ff087819 */ /* 0x000fe400000116d0 */
[----:B------:R-:W-:-:S02]  /*2b450*/  LOP3.LUT R4, R9, 0xffff, RZ, 0xc0, !PT ;  /* 0x0000ffff09047812 */ /* 0x000fc400078ec0ff */
[----:B------:R-:W-:Y:S02]  /*2b460*/  LOP3.LUT R13, R13, 0xffff, RZ, 0xc0, !PT ;  /* 0x0000ffff0d0d7812 */ /* 0x000fe400078ec0ff */
[----:B------:R-:W-:Y:S02]  /*2b470*/  LOP3.LUT R10, R10, 0xffff, RZ, 0xc0, !PT ;  /* 0x0000ffff0a0a7812 */ /* 0x000fe400078ec0ff */
[----:B------:R-:W-:Y:S02]  /*2b480*/  F2FP.SATFINITE.E4M3.F32.PACK_AB_MERGE_C R214, R215, R214, RZ ;  /* 0x000000d6d7d6723e */ /* 0x000fe400048070ff */
[----:B------:R-:W-:Y:S02]  /*2b490*/  LOP3.LUT R6, R6, 0xffff, RZ, 0xc0, !PT ;  /* 0x0000ffff06067812 */ /* 0x000fe400078ec0ff */
[----:B------:R-:W-:Y:S02]  /*2b4a0*/  LOP3.LUT R11, R11, 0xffff, RZ, 0xc0, !PT ;  /* 0x0000ffff0b0b7812 */ /* 0x000fe400078ec0ff */
        /* <DEDUP_REMOVED lines=8> */
[----:B------:R-:W-:Y:S02]  /*2b530*/  PRMT R146, R15, 0x3340, R10 ;  /* 0x000033400f927816 */ /* 0x000fe4000000000a */
[----:B------:R-:W-:Y:S02]  /*2b540*/  LOP3.LUT R212, R212, 0xffff, RZ, 0xc0, !PT ;  /* 0x0000ffffd4d47812 */ /* 0x000fe400078ec0ff */
[----:B------:R-:W-:Y:S02]  /*2b550*/  LOP3.LUT R13, R84, 0xffff, RZ, 0xc0, !PT ;  /* 0x0000ffff540d7812 */ /* 0x000fe400078ec0ff */
[----:B------:R-:W-:Y:S02]  /*2b560*/  PRMT R143, R6, 0x3340, R11 ;  /* 0x00003340068f7816 */ /* 0x000fe4000000000b */
[----:B------:R-:W-:-:S02]  /*2b570*/  LOP3.LUT R214, R214, 0xffff, RZ, 0xc0, !PT ;  /* 0x0000ffffd6d67812 */ /* 0x000fc400078ec0ff */
[----:B------:R-:W-:Y:S02]  /*2b580*/  LOP3.LUT R15, R86, 0xffff, RZ, 0xc0, !PT ;  /* 0x0000ffff560f7812 */ /* 0x000fe400078ec0ff */
[----:B------:R-:W-:Y:S02]  /*2b590*/  SHF.R.U32.HI R4, RZ, 0x8, R224 ;  /* 0x00000008ff047819 */ /* 0x000fe400000116e0 */
[----:B------:R-:W-:Y:S02]  /*2b5a0*/  SHF.R.U32.HI R10, RZ, 0x8, R9 ;  /* 0x00000008ff0a7819 */ /* 0x000fe40000011609 */
[----:B------:R-:W-:Y:S02]  /*2b5b0*/  SHF.R.U32.HI R6, RZ, 0x8, R225 ;  /* 0x00000008ff067819 */ /* 0x000fe400000116e1 */
[----:B------:R-:W-:Y:S02]  /*2b5c0*/  SHF.R.U32.HI R11, RZ, 0x8, R150 ;  /* 0x00000008ff0b7819 */ /* 0x000fe40000011696 */
[----:B------:R-:W-:-:S02]  /*2b5d0*/  PRMT R144, R17, 0x3340, R12 ;  /* 0x0000334011907816 */ /* 0x000fc4000000000c */
[--C-:B------:R-:W-:Y:S02]  /*2b5e0*/  PRMT R84, R212, 0x3340, R13.reuse ;  /* 0x00003340d4547816 */ /* 0x100fe4000000000d */
[----:B------:R-:W-:Y:S02]  /*2b5f0*/  SHF.R.U32.HI R12, RZ, 0x8, R13 ;  /* 0x00000008ff0c7819 */ /* 0x000fe4000001160d */
[----:B------:R-:W-:Y:S02]  /*2b600*/  PRMT R137, R224, 0x3340, R9 ;  /* 0x00003340e0897816 */ /* 0x000fe40000000009 */
[--C-:B------:R-:W-:Y:S02]  /*2b610*/  PRMT R86, R214, 0x3340, R15.reuse ;  /* 0x00003340d6567816 */ /* 0x100fe4000000000f */
[----:B------:R-:W-:Y:S02]  /*2b620*/  SHF.R.U32.HI R13, RZ, 0x8, R15 ;  /* 0x00000008ff0d7819 */ /* 0x000fe4000001160f */
[----:B------:R-:W-:-:S02]  /*2b630*/  SHF.R.U32.HI R8, RZ, 0x8, R212 ;  /* 0x00000008ff087819 */ /* 0x000fc400000116d4 */
[----:B------:R-:W-:Y:S02]  /*2b640*/  SHF.R.U32.HI R9, RZ, 0x8, R214 ;  /* 0x00000008ff097819 */ /* 0x000fe400000116d6 */
[----:B------:R-:W-:Y:S02]  /*2b650*/  LOP3.LUT R15, R4, 0xffff, RZ, 0xc0, !PT ;  /* 0x0000ffff040f7812 */ /* 0x000fe400078ec0ff */
[----:B------:R-:W-:Y:S02]  /*2b660*/  LOP3.LUT R10, R10, 0xffff, RZ, 0xc0, !PT ;  /* 0x0000ffff0a0a7812 */ /* 0x000fe400078ec0ff */
[----:B------:R-:W-:Y:S02]  /*2b670*/  LOP3.LUT R6, R6, 0xffff, RZ, 0xc0, !PT ;  /* 0x0000ffff06067812 */ /* 0x000fe400078ec0ff */
[----:B------:R-:W-:Y:S02]  /*2b680*/  LOP3.LUT R11, R11, 0xffff, RZ, 0xc0, !PT ;  /* 0x0000ffff0b0b7812 */ /* 0x000fe400078ec0ff */
[----:B------:R-:W-:-:S02]  /*2b690*/  PRMT R141, R225, 0x3340, R150 ;  /* 0x00003340e18d7816 */ /* 0x000fc40000000096 */
[----:B------:R-:W-:Y:S02]  /*2b6a0*/  LOP3.LUT R145, R8, 0xffff, RZ, 0xc0, !PT ;  /* 0x0000ffff08917812 */ /* 0x000fe400078ec0ff */
[----:B------:R-:W-:Y:S02]  /*2b6b0*/  LOP3.LUT R4, R9, 0xffff, RZ, 0xc0, !PT ;  /* 0x0000ffff09047812 */ /* 0x000fe400078ec0ff */
[----:B------:R-:W-:Y:S02]  /*2b6c0*/  PRMT R150, R15, 0x3340, R10 ;  /* 0x000033400f967816 */ /* 0x000fe4000000000a */
[----:B------:R-:W-:Y:S02]  /*2b6d0*/  PRMT R148, R6, 0x3340, R11 ;  /* 0x0000334006947816 */ /* 0x000fe4000000000b */
[----:B------:R-:W-:Y:S02]  /*2b6e0*/  PRMT R8, R30, 0x5410, R7 ;  /* 0x000054101e087816 */ /* 0x000fe40000000007 */
[----:B------:R-:W-:-:S02]  /*2b6f0*/  PRMT R9, R35, 0x5410, R42 ;  /* 0x0000541023097816 */ /* 0x000fc4000000002a */
[----:B------:R-:W-:Y:S02]  /*2b700*/  PRMT R10, R29, 0x5410, R36 ;  /* 0x000054101d0a7816 */ /* 0x000fe40000000024 */
[----:B------:R-:W-:Y:S01]  /*2b710*/  PRMT R11, R5, 0x5410, R34 ;  /* 0x00005410050b7816 */ /* 0x000fe20000000022 */
[----:B------:R-:W-:Y:S01]  /*2b720*/  BAR.SYNC.DEFER_BLOCKING 0x0 ;  /* 0x0000000000007b1d */ /* 0x000fe20000010000 */
[----:B------:R-:W-:Y:S02]  /*2b730*/  LOP3.LUT R25, R25, 0x7f, RZ, 0xc0, !PT ;  /* 0x0000007f19197812 */ /* 0x000fe400078ec0ff */
[----:B------:R-:W-:-:S03]  /*2b740*/  LOP3.LUT R13, R13, 0xffff, RZ, 0xc0, !PT ;  /* 0x0000ffff0d0d7812 */ /* 0x000fc600078ec0ff */
[----:B------:R-:W-:Y:S01]  /*2b750*/  STSM.16.M88.4 [R24], R8 ;  /* 0x0000000818007844 */ /* 0x000fe20000000200 */
[----:B------:R-:W-:Y:S01]  /*2b760*/  LEA R25, R25, UR58, 0x4 ;  /* 0x0000003a19197c11 */ /* 0x000fe2000f8e20ff */
[----:B------:R-:W-:Y:S01]  /*2b770*/  BAR.SYNC.DEFER_BLOCKING 0x0 ;  /* 0x0000000000007b1d */ /* 0x000fe20000010000 */
[----:B------:R-:W-:Y:S02]  /*2b780*/  PRMT R147, R4, 0x3340, R13 ;  /* 0x0000334004937816 */ /* 0x000fe4000000000d */
[----:B------:R-:W-:-:S03]  /*2b790*/  LOP3.LUT R12, R12, 0xffff, RZ, 0xc0, !PT ;  /* 0x0000ffff0c0c7812 */ /* 0x000fc600078ec0ff */
[----:B------:R-:W0:Y:S01]  /*2b7a0*/  LDS.128 R4, [R25] ;  /* 0x0000000019047984 */ /* 0x000e220000000c00 */
[----:B------:R-:W-:Y:S02]  /*2b7b0*/  PRMT R145, R145, 0x3340, R12 ;  /* 0x0000334091917816 */ /* 0x000fe4000000000c */
[----:B------:R-:W-:Y:S02]  /*2b7c0*/  PRMT R12, R45, 0x5410, R52 ;  /* 0x000054102d0c7816 */ /* 0x000fe40000000034 */
[----:B------:R-:W-:Y:S02]  /*2b7d0*/  PRMT R13, R41, 0x5410, R50 ;  /* 0x00005410290d7816 */ /* 0x000fe40000000032 */
[----:B------:R-:W-:Y:S02]  /*2b7e0*/  PRMT R14, R37, 0x5410, R44 ;  /* 0x00005410250e7816 */ /* 0x000fe4000000002c */
[----:B------:R-:W-:Y:S01]  /*2b7f0*/  PRMT R15, R33, 0x5410, R38 ;  /* 0x00005410210f7816 */ /* 0x000fe20000000026 */
[----:B------:R-:W-:Y:S06]  /*2b800*/  BAR.SYNC.DEFER_BLOCKING 0x0 ;  /* 0x0000000000007b1d */ /* 0x000fec0000010000 */
[----:B------:R-:W-:Y:S02]  /*2b810*/  STSM.16.M88.4 [R24], R12 ;  /* 0x0000000c18007844 */ /* 0x000fe40000000200 */
[----:B------:R-:W-:Y:S01]  /*2b820*/  BAR.SYNC.DEFER_BLOCKING 0x0 ;  /* 0x0000000000007b1d */ /* 0x000fe20000010000 */
[----:B------:R-:W-:-:S02]  /*2b830*/  PRMT R16, R49, 0x5410, R54 ;  /* 0x0000541031107816 */ /* 0x000fc40000000036 */
[----:B------:R-:W-:-:S03]  /*2b840*/  PRMT R17, R46, 0x5410, R51 ;  /* 0x000054102e117816 */ /* 0x000fc60000000033 */
[----:B------:R-:W1:Y:S01]  /*2b850*/  LDS.128 R8, [R25] ;  /* 0x0000000019087984 */ /* 0x000e620000000c00 */
[----:B------:R-:W-:Y:S02]  /*2b860*/  PRMT R18, R43, 0x5410, R48 ;  /* 0x000054102b127816 */ /* 0x000fe40000000030 */
[----:B------:R-:W-:Y:S01]  /*2b870*/  PRMT R19, R28, 0x5410, R3 ;  /* 0x000054101c137816 */ /* 0x000fe20000000003 */
[----:B------:R-:W-:Y:S06]  /*2b880*/  BAR.SYNC.DEFER_BLOCKING 0x0 ;  /* 0x0000000000007b1d */ /* 0x000fec0000010000 */
[----:B------:R-:W-:Y:S02]  /*2b890*/  STSM.16.M88.4 [R24], R16 ;  /* 0x0000001018007844 */ /* 0x000fe40000000200 */
[----:B------:R-:W-:Y:S01]  /*2b8a0*/  BAR.SYNC.DEFER_BLOCKING 0x0 ;  /* 0x0000000000007b1d */ /* 0x000fe20000010000 */
[----:B------:R-:W-:-:S02]  /*2b8b0*/  PRMT R20, R63, 0x5410, R74 ;  /* 0x000054103f147816 */ /* 0x000fc4000000004a */
[----:B------:R-:W-:-:S03]  /*2b8c0*/  PRMT R21, R62, 0x5410, R67 ;  /* 0x000054103e157816 */ /* 0x000fc60000000043 */
[----:B------:R-:W2:Y:S01]  /*2b8d0*/  LDS.128 R12, [R25] ;  /* 0x00000000190c7984 */ /* 0x000ea20000000c00 */
[----:B------:R-:W-:Y:S02]  /*2b8e0*/  PRMT R22, R59, 0x5410, R64 ;  /* 0x000054103b167816 */ /* 0x000fe40000000040 */
[----:B------:R-:W-:Y:S01]  /*2b8f0*/  PRMT R23, R55, 0x5410, R60 ;  /* 0x0000541037177816 */ /* 0x000fe2000000003c */
[----:B------:R-:W-:Y:S06]  /*2b900*/  BAR.SYNC.DEFER_BLOCKING 0x0 ;  /* 0x0000000000007b1d */ /* 0x000fec0000010000 */
[----:B------:R-:W-:Y:S02]  /*2b910*/  STSM.16.M88.4 [R24], R20 ;  /* 0x0000001418007844 */ /* 0x000fe40000000200 */
[----:B------:R-:W-:Y:S01]  /*2b920*/  BAR.SYNC.DEFER_BLOCKING 0x0 ;  /* 0x0000000000007b1d */ /* 0x000fe20000010000 */
[----:B------:R-:W-:-:S02]  /*2b930*/  PRMT R28, R57, 0x5410, R66 ;  /* 0x00005410391c7816 */ /* 0x000fc40000000042 */
[----:B------:R-:W-:-:S03]  /*2b940*/  PRMT R29, R56, 0x5410, R61 ;  /* 0x00005410381d7816 */ /* 0x000fc6000000003d */
[----:B------:R-:W3:Y:S01]  /*2b950*/  LDS.128 R16, [R25] ;  /* 0x0000000019107984 */ /* 0x000ee20000000c00 */
[----:B------:R-:W-:Y:S01]  /*2b960*/  PRMT R30, R53, 0x5410, R58 ;  /* 0x00005410351e7816 */ /* 0x000fe2000000003a */
[----:B------:R-:W-:Y:S01]  /*2b970*/  BAR.SYNC.DEFER_BLOCKING 0x0 ;  /* 0x0000000000007b1d */ /* 0x000fe20000010000 */
[----:B------:R-:W-:-:S05]  /*2b980*/  PRMT R31, R32, 0x5410, R31 ;  /* 0x00005410201f7816 */ /* 0x000fca000000001f */
[----:B------:R-:W-:Y:S02]  /*2b990*/  STSM.16.M88.4 [R24], R28 ;  /* 0x0000001c18007844 */ /* 0x000fe40000000200 */
[----:B------:R-:W-:Y:S01]  /*2b9a0*/  BAR.SYNC.DEFER_BLOCKING 0x0 ;  /* 0x0000000000007b1d */ /* 0x000fe20000010000 */
[----:B------:R-:W-:Y:S02]  /*2b9b0*/  PRMT R32, R81, 0x5410, R98 ;  /* 0x0000541051207816 */ /* 0x000fe40000000062 */
[----:B------:R-:W-:-:S03]  /*2b9c0*/  PRMT R33, R79, 0x5410, R94 ;  /* 0x000054104f217816 */ /* 0x000fc6000000005e */
[----:B------:R-:W4:Y:S01]  /*2b9d0*/  LDS.128 R20, [R25] ;  /* 0x0000000019147984 */ /* 0x000f220000000c00 */
[----:B------:R-:W-:Y:S02]  /*2b9e0*/  PRMT R34, R73, 0x5410, R90 ;  /* 0x0000541049227816 */ /* 0x000fe4000000005a */
[----:B------:R-:W-:Y:S01]  /*2b9f0*/  PRMT R35, R68, 0x5410, R77 ;  /* 0x0000541044237816 */ /* 0x000fe2000000004d */
[----:B------:R-:W-:Y:S06]  /*2ba00*/  BAR.SYNC.DEFER_BLOCKING 0x0 ;  /* 0x0000000000007b1d */ /* 0x000fec0000010000 */
[----:B------:R-:W-:Y:S02]  /*2ba10*/  STSM.16.M88.4 [R24], R32 ;  /* 0x0000002018007844 */ /* 0x000fe40000000200 */
[----:B------:R-:W-:Y:S01]  /*2ba20*/  BAR.SYNC.DEFER_BLOCKING 0x0 ;  /* 0x0000000000007b1d */ /* 0x000fe20000010000 */
[----:B------:R-:W-:-:S02]  /*2ba30*/  PRMT R36, R71, 0x5410, R92 ;  /* 0x0000541047247816 */ /* 0x000fc4000000005c */
        /* <DEDUP_REMOVED lines=36> */
[----:B------:R-:W-:Y:S01]  /*2bc80*/  BAR.SYNC.DEFER_BLOCKING 0x0 ;  /* 0x0000000000007b1d */ /* 0x000fe20000010000 */
[----:B------:R-:W-:Y:S02]  /*2bc90*/  PRMT R52, R117, 0x5410, R132 ;  /* 0x0000541075347816 */ /* 0x000fe40000000084 */
[----:B------:R-:W-:Y:S02]  /*2bca0*/  PRMT R53, R115, 0x5410, R128 ;  /* 0x0000541073357816 */ /* 0x000fe40000000080 */
[----:B------:R-:W-:-:S03]  /*2bcb0*/  PRMT R54, R91, 0x5410, R130 ;  /* 0x000054105b367816 */ /* 0x000fc60000000082 */
[----:B------:R-:W0:Y:S01]  /*2bcc0*/  LDC R27, c[0x0][0x244] ;  /* 0x00009100ff1b7b82 */ /* 0x000e220000000800 */
[----:B------:R-:W-:Y:S07]  /*2bcd0*/  STSM.16.M88.4 [R24], R104 ;  /* 0x0000006818007844 */ /* 0x000fee0000000200 */
[----:B------:R-:W-:Y:S01]  /*2bce0*/  BAR.SYNC.DEFER_BLOCKING 0x0 ;  /* 0x0000000000007b1d */ /* 0x000fe20000010000 */
[----:B------:R-:W-:-:S05]  /*2bcf0*/  PRMT R55, R89, 0x5410, R126 ;  /* 0x0000541059377816 */ /* 0x000fca000000007e */
[----:B------:R-:W4:Y:S02]  /*2bd00*/  LDS.128 R48, [R25] ;  /* 0x0000000019307984 */ /* 0x000f240000000c00 */
        /* <DEDUP_REMOVED lines=33> */
[----:B------:R-:W-:-:S05]  /*2bf20*/  IMAD R0, R151, UR4, RZ ;  /* 0x0000000497007c24 */ /* 0x000fca000f8e02ff */
[----:B------:R-:W-:Y:S02]  /*2bf30*/  ULDC.64 UR4, c[0x0][0x220] ;  /* 0x0000880000047ab9 */ /* 0x000fe40000000a00 */
[C---:B------:R-:W-:Y:S01]  /*2bf40*/  IADD3 R3, P1, R0.reuse, UR4, RZ ;  /* 0x0000000400037c10 */ /* 0x040fe2000ff3e0ff */
[----:B0-----:R-:W-:Y:S01]  /*2bf50*/  IMAD R27, R27, 0x80, R0 ;  /* 0x000000801b1b7824 */ /* 0x001fe200078e0200 */
[----:B------:R-:W-:Y:S02]  /*2bf60*/  ULDC UR4, c[0x0][0x248] ;  /* 0x0000920000047ab9 */ /* 0x000fe40000000800 */
[----:B------:R-:W-:Y:S01]  /*2bf70*/  LEA.HI.X.SX32 R0, R0, UR5, 0x1, P1 ;  /* 0x0000000500007c11 */ /* 0x000fe200088f0eff */
[C---:B------:R-:W-:Y:S01]  /*2bf80*/  IMAD R70, R2.reuse, UR4, RZ ;  /* 0x0000000402467c24 */ /* 0x040fe2000f8e02ff */
[----:B------:R-:W-:Y:S01]  /*2bf90*/  ISETP.GE.AND P1, PT, R151, UR6, PT ;  /* 0x0000000697007c0c */ /* 0x000fe2000bf26270 */
[----:B------:R-:W-:Y:S01]  /*2bfa0*/  ULDC.64 UR4, c[0x0][0x220] ;  /* 0x0000880000047ab9 */ /* 0x000fe20000000a00 */
[----:B------:R0:W-:Y:S02]  /*2bfb0*/  STSM.16.M88.4 [R24], R140 ;  /* 0x0000008c18007844 */ /* 0x0001e40000000200 */
[----:B------:R-:W-:-:S02]  /*2bfc0*/  ISETP.LT.AND P1, PT, R2, UR27, !P1 ;  /* 0x0000001b02007c0c */ /* 0x000fc4000cf21270 */
[----:B------:R-:W-:Y:S01]  /*2bfd0*/  SHF.R.S32.HI R71, RZ, 0x1f, R70 ;  /* 0x0000001fff477819 */ /* 0x000fe20000011446 */
[----:B------:R-:W-:Y:S01]  /*2bfe0*/  BAR.SYNC.DEFER_BLOCKING 0x0 ;  /* 0x0000000000007b1d */ /* 0x000fe20000010000 */
[----:B------:R-:W-:Y:S02]  /*2bff0*/  IADD3 R68, P4, R70, R3, RZ ;  /* 0x0000000346447210 */ /* 0x000fe40007f9e0ff */
[----:B------:R-:W-:-:S03]  /*2c000*/  PRMT R73, R4, 0x7770, RZ ;  /* 0x0000777004497816 */ /* 0x000fc600000000ff */
[----:B------:R-:W-:Y:S01]  /*2c010*/  IMAD.X R69, R71, 0x1, R0, P4 ;  /* 0x0000000147457824 */ /* 0x000fe200020e0600 */
[----:B------:R-:W-:Y:S01]  /*2c020*/  ISETP.GE.AND P4, PT, R2, UR7, PT ;  /* 0x0000000702007c0c */ /* 0x000fe2000bf86270 */
[----:B------:R-:W-:Y:S01]  /*2c030*/  ULDC.64 UR6, c[0x0][0x228] ;  /* 0x00008a0000067ab9 */ /* 0x000fe20000000a00 */
[----:B------:R-:W-:Y:S02]  /*2c040*/  IADD3 R26, P5, R27, UR4, RZ ;  /* 0x000000041b1a7c10 */ /* 0x000fe4000ffbe0ff */
[----:B------:R-:W-:Y:S01]  /*2c050*/  ISETP.LT.AND P4, PT, R149, UR6, !P4 ;  /* 0x0000000695007c0c */ /* 0x000fe2000e781270 */
[----:B------:R-:W-:Y:S01]  /*2c060*/  VIADD R72, R70, UR8 ;  /* 0x0000000846487c36 */ /* 0x000fe20008000000 */
[----:B------:R-:W-:Y:S01]  /*2c070*/  LEA.HI.X.SX32 R27, R27, UR5, 0x1, P5 ;  /* 0x000000051b1b7c11 */ /* 0x000fe2000a8f0eff */
[----:B------:R-:W-:Y:S01]  /*2c080*/  ULDC.64 UR4, c[0x0][0x228] ;  /* 0x00008a0000047ab9 */ /* 0x000fe20000000a00 */
[----:B0-----:R-:W-:Y:S01]  /*2c090*/  VIADD R24, R2, 0x3 ;  /* 0x0000000302187836 */ /* 0x001fe20000000000 */
[----:B------:R-:W-:Y:S01]  /*2c0a0*/  ISETP.LT.AND P5, PT, R151, UR4, !P2 ;  /* 0x0000000497007c0c */ /* 0x000fe2000d7a1270 */
[----:B------:R-:W-:Y:S01]  /*2c0b0*/  ULDC UR4, c[0x0][0x22c] ;  /* 0x00008b0000047ab9 */ /* 0x000fe20000000800 */
[C---:B------:R-:W-:Y:S01]  /*2c0c0*/  PRMT R77, R4.reuse, 0x7771, RZ ;  /* 0x00007771044d7816 */ /* 0x040fe200000000ff */
[----:B------:R-:W-:Y:S01]  /*2c0d0*/  ULDC.64 UR8, c[0x0][0x228] ;  /* 0x00008a0000087ab9 */ /* 0x000fe20000000a00 */
[----:B------:R-:W-:Y:S01]  /*2c0e0*/  PRMT R75, R4, 0x7772, RZ ;  /* 0x00007772044b7816 */ /* 0x000fe200000000ff */
[----:B------:R-:W-:Y:S01]  /*2c0f0*/  ULDC UR6, c[0x0][0x22c] ;  /* 0x00008b0000067ab9 */ /* 0x000fe20000000800 */
[----:B------:R0:W-:Y:S01]  /*2c100*/  @P1 STG.E.U8 desc[UR56][R68.64], R73 ;  /* 0x0000004944001986 */ /* 0x0001e2000c101138 */
[----:B------:R-:W-:-:S05]  /*2c110*/  IADD3 R70, P1, R70, R26, RZ ;  /* 0x0000001a46467210 */ /* 0x000fca0007f3e0ff */
[----:B------:R-:W-:Y:S01]  /*2c120*/  IMAD.X R71, R71, 0x1, R27, P1 ;  /* 0x0000000147477824 */ /* 0x000fe200008e061b */
[----:B------:R-:W-:Y:S01]  /*2c130*/  ISETP.GE.AND P1, PT, R24, UR4, PT ;  /* 0x0000000418007c0c */ /* 0x000fe2000bf26270 */
[----:B------:R-:W-:Y:S01]  /*2c140*/  ULDC UR4, c[0x0][0x248] ;  /* 0x0000920000047ab9 */ /* 0x000fe20000000800 */
[----:B0-----:R-:W-:Y:S02]  /*2c150*/  SHF.R.S32.HI R73, RZ, 0x1f, R72 ;  /* 0x0000001fff497819 */ /* 0x001fe40000011448 */
[C---:B------:R-:W-:Y:S01]  /*2c160*/  IADD3 R68, P6, R72.reuse, R3, RZ ;  /* 0x0000000348447210 */ /* 0x040fe20007fde0ff */
[----:B------:R0:W-:Y:S01]  /*2c170*/  @P4 STG.E.U8 desc[UR56][R70.64], R77 ;  /* 0x0000004d46004986 */ /* 0x0001e2000c101138 */
[----:B------:R-:W-:Y:S01]  /*2c180*/  ISETP.LT.AND P4, PT, R149, UR10, !P2 ;  /* 0x0000000a95007c0c */ /* 0x000fe2000d781270 */
[C---:B------:R-:W-:Y:S02]  /*2c190*/  VIADD R24, R72.reuse, UR4 ;  /* 0x0000000448187c36 */ /* 0x040fe40008000000 */
[----:B------:R-:W-:Y:S01]  /*2c1a0*/  IMAD.X R69, R73, 0x1, R0, P6 ;  /* 0x0000000149457824 */ /* 0x000fe200030e0600 */
[----:B------:R-:W-:Y:S01]  /*2c1b0*/  IADD3 R72, P2, R72, R26, RZ ;  /* 0x0000001a48487210 */ /* 0x000fe20007f5e0ff */
[----:B------:R-:W-:Y:S01]  /*2c1c0*/  ULDC UR4, c[0x0][0x22c] ;  /* 0x00008b0000047ab9 */ /* 0x000fe20000000800 */
[----:B------:R-:W-:-:S02]  /*2c1d0*/  ULDC UR10, c[0x0][0x228] ;  /* 0x00008a00000a7ab9 */ /* 0x000fc40000000800 */
[----:B------:R1:W-:Y:S01]  /*2c1e0*/  @P5 STG.E.U8 desc[UR56][R68.64], R75 ;  /* 0x0000004b44005986 */ /* 0x0003e2000c101138 */
[----:B------:R-:W-:Y:S01]  /*2c1f0*/  ISETP.LT.AND P5, PT, R151, UR8, !P3 ;  /* 0x0000000897007c0c */ /* 0x000fe2000dfa1270 */
[----:B------:R-:W-:Y:S01]  /*2c200*/  IMAD.X R73, R73, 0x1, R27, P2 ;  /* 0x0000000149497824 */ /* 0x000fe200010e061b */
[----:B------:R-:W-:Y:S01]  /*2c210*/  SHF.R.S32.HI R74, RZ, 0x1f, R24 ;  /* 0x0000001fff4a7819 */ /* 0x000fe20000011418 */
[----:B------:R-:W-:Y:S01]  /*2c220*/  ULDC UR8, c[0x0][0x228] ;  /* 0x00008a0000087ab9 */ /* 0x000fe20000000800 */
[----:B0-----:R-:W-:Y:S02]  /*2c230*/  IADD3 R70, P6, R24, R3, RZ ;  /* 0x0000000318467210 */ /* 0x001fe40007fde0ff */
[----:B------:R-:W-:Y:S01]  /*2c240*/  PRMT R77, R4, 0x7773, RZ ;  /* 0x00007773044d7816 */ /* 0x000fe200000000ff */
[----:B-1----:R-:W-:Y:S01]  /*2c250*/  VIADD R68, R2, 0x4 ;  /* 0x0000000402447836 */ /* 0x002fe20000000000 */
[----:B------:R-:W-:Y:S01]  /*2c260*/  PRMT R75, R5, 0x7770, RZ ;  /* 0x00007770054b7816 */ /* 0x000fe200000000ff */
[----:B------:R-:W-:-:S02]  /*2c270*/  IMAD.X R71, R74, 0x1, R0, P6 ;  /* 0x000000014a477824 */ /* 0x000fc400030e0600 */
[----:B------:R0:W-:Y:S01]  /*2c280*/  @P4 STG.E.U8 desc[UR56][R72.64], R77 ;  /* 0x0000004d48004986 */ /* 0x0001e2000c101138 */
[----:B------:R-:W-:Y:S02]  /*2c290*/  ISETP.LT.AND P4, PT, R149, UR14, !P3 ;  /* 0x0000000e95007c0c */ /* 0x000fe4000df81270 */
[----:B------:R-:W-:Y:S01]  /*2c2a0*/  ISETP.GE.AND P2, PT, R68, UR4, PT ;  /* 0x0000000444007c0c */ /* 0x000fe2000bf46270 */
[----:B------:R-:W-:Y:S01]  /*2c2b0*/  ULDC UR4, c[0x0][0x248] ;  /* 0x0000920000047ab9 */ /* 0x000fe20000000800 */
[C---:B------:R-:W-:Y:S01]  /*2c2c0*/  IADD3 R68, P3, R24.reuse, R26, RZ ;  /* 0x0000001a18447210 */ /* 0x040fe20007f7e0ff */
[----:B------:R-:W-:Y:S01]  /*2c2d0*/  VIADD R4, R24, UR4 ;  /* 0x0000000418047c36 */ /* 0x000fe20008000000 */
[----:B------:R1:W-:Y:S01]  /*2c2e0*/  @P5 STG.E.U8 desc[UR56][R70.64], R75 ;  /* 0x0000004b46005986 */ /* 0x0003e2000c101138 */
[----:B------:R-:W-:Y:S01]  /*2c2f0*/  ISETP.LT.AND P5, PT, R151, UR12, !P1 ;  /* 0x0000000c97007c0c */ /* 0x000fe2000cfa1270 */
[----:B------:R-:W-:Y:S01]  /*2c300*/  VIADD R24, R2, 0x5 ;  /* 0x0000000502187836 */ /* 0x000fe20000000000 */
[----:B------:R-:W-:Y:S01]  /*2c310*/  ULDC UR4, c[0x0][0x22c] ;  /* 0x00008b0000047ab9 */ /* 0x000fe20000000800 */
[----:B------:R-:W-:Y:S01]  /*2c320*/  SHF.R.S32.HI R76, RZ, 0x1f, R4 ;  /* 0x0000001fff4c7819 */ /* 0x000fe20000011404 */
[----:B------:R-:W-:Y:S01]  /*2c330*/  IMAD.X R69, R74, 0x1, R27, P3 ;  /* 0x000000014a457824 */ /* 0x000fe200018e061b */
[----:B0-----:R-:W-:-:S02]  /*2c340*/  IADD3 R72, P6, R4, R3, RZ ;  /* 0x0000000304487210 */ /* 0x001fc40007fde0ff */
[C---:B------:R-:W-:Y:S02]  /*2c350*/  PRMT R77, R5.reuse, 0x7771, RZ ;  /* 0x00007771054d7816 */ /* 0x040fe400000000ff */
[----:B------:R-:W-:Y:S01]  /*2c360*/  ISETP.GE.AND P3, PT, R24, UR4, PT ;  /* 0x0000000418007c0c */ /* 0x000fe2000bf66270 */
[----:B------:R-:W-:Y:S01]  /*2c370*/  IMAD.X R73, R76, 0x1, R0, P6 ;  /* 0x000000014c497824 */ /* 0x000fe200030e0600 */
[----:B-1----:R-:W-:Y:S01]  /*2c380*/  PRMT R75, R5, 0x7772, RZ ;  /* 0x00007772054b7816 */ /* 0x002fe200000000ff */
[----:B------:R0:W-:Y:S01]  /*2c390*/  @P4 STG.E.U8 desc[UR56][R68.64], R77 ;  /* 0x0000004d44004986 */ /* 0x0001e2000c101138 */
[----:B------:R-:W-:Y:S01]  /*2c3a0*/  ISETP.LT.AND P4, PT, R149, UR18, !P1 ;  /* 0x0000001295007c0c */ /* 0x000fe2000cf81270 */
[----:B------:R-:W-:Y:S01]  /*2c3b0*/  ULDC UR4, c[0x0][0x248] ;  /* 0x0000920000047ab9 */ /* 0x000fe20000000800 */
[C---:B------:R-:W-:Y:S01]  /*2c3c0*/  IADD3 R70, P1, R4.reuse, R26, RZ ;  /* 0x0000001a04467210 */ /* 0x040fe20007f3e0ff */
[----:B------:R-:W-:Y:S01]  /*2c3d0*/  VIADD R24, R4, UR4 ;  /* 0x0000000404187c36 */ /* 0x000fe20008000000 */
[----:B------:R1:W-:Y:S01]  /*2c3e0*/  @P5 STG.E.U8 desc[UR56][R72.64], R75 ;  /* 0x0000004b48005986 */ /* 0x0003e2000c101138 */
[----:B------:R-:W-:Y:S01]  /*2c3f0*/  ISETP.LT.AND P5, PT, R151, UR16, !P2 ;  /* 0x0000001097007c0c */ /* 0x000fe2000d7a1270 */
[----:B------:R-:W-:Y:S01]  /*2c400*/  ULDC UR4, c[0x0][0x22c] ;  /* 0x00008b0000047ab9 */ /* 0x000fe20000000800 */
[----:B------:R-:W-:Y:S01]  /*2c410*/  IMAD.X R71, R76, 0x1, R27, P1 ;  /* 0x000000014c477824 */ /* 0x000fe200008e061b */
[----:B------:R-:W-:-:S02]  /*2c420*/  SHF.R.S32.HI R74, RZ, 0x1f, R24 ;  /* 0x0000001fff4a7819 */ /* 0x000fc40000011418 */
[----:B------:R-:W-:Y:S01]  /*2c430*/  IADD3 R4, P6, R24, R3, RZ ;  /* 0x0000000318047210 */ /* 0x000fe20007fde0ff */
[----:B0-----:R-:W-:Y:S01]  /*2c440*/  VIADD R68, R2, 0x6 ;  /* 0x0000000602447836 */ /* 0x001fe20000000000 */
[----:B-1----:R-:W-:-:S03]  /*2c450*/  PRMT R75, R5, 0x7773, RZ ;  /* 0x00007773054b7816 */ /* 0x002fc600000000ff */
[----:B------:R-:W-:Y:S01]  /*2c460*/  IMAD.X R5, R74, 0x1, R0, P6 ;  /* 0x000000014a057824 */ /* 0x000fe200030e0600 */
[----:B------:R-:W-:Y:S02]  /*2c470*/  PRMT R73, R6, 0x7770, RZ ;  /* 0x0000777006497816 */ /* 0x000fe400000000ff */
[----:B------:R-:W-:Y:S01]  /*2c480*/  ISETP.GE.AND P1, PT, R68, UR4, PT ;  /* 0x0000000444007c0c */ /* 0x000fe2000bf26270 */
[----:B------:R-:W-:Y:S01]  /*2c490*/  @P4 STG.E.U8 desc[UR56][R70.64], R75 ;  /* 0x0000004b46004986 */ /* 0x000fe2000c101138 */
        /* <DEDUP_REMOVED lines=9> */
[----:B------:R-:W-:Y:S02]  /*2c530*/  PRMT R77, R6, 0x7771, RZ ;  /* 0x00007771064d7816 */ /* 0x000fe400000000ff */
[----:B0-----:R-:W-:-:S03]  /*2c540*/  IADD3 R4, P6, R72, R3, RZ ;  /* 0x0000000348047210 */ /* 0x001fc60007fde0ff */
[----:B------:R-:W-:Y:S01]  /*2c550*/  @P4 STG.E.U8 desc[UR56][R68.64], R77 ;  /* 0x0000004d44004986 */ /* 0x000fe2000c101138 */
[----:B------:R-:W-:Y:S02]  /*2c560*/  PRMT R75, R6, 0x7772, RZ ;  /* 0x00007772064b7816 */ /* 0x000fe400000000ff */
[----:B------:R-:W-:Y:S01]  /*2c570*/  ISETP.LT.AND P4, PT, R149, UR24, !P3 ;  /* 0x0000001895007c0c */ /* 0x000fe2000df81270 */
[----:B------:R-:W-:Y:S01]  /*2c580*/  IMAD.X R5, R24, 0x1, R0, P6 ;  /* 0x0000000118057824 */ /* 0x000fe200030e0600 */
[CC--:B------:R-:W-:Y:S01]  /*2c590*/  IADD3 R70, P3, R72.reuse, R26.reuse, RZ ;  /* 0x0000001a48467210 */ /* 0x0c0fe20007f7e0ff */
[----:B------:R-:W-:Y:S02]  /*2c5a0*/  VIADD R72, R72, UR4 ;  /* 0x0000000448487c36 */ /* 0x000fe40008000000 */
[----:B------:R-:W-:Y:S01]  /*2c5b0*/  VIADD R76, R2, 0x7 ;  /* 0x00000007024c7836 */ /* 0x000fe20000000000 */
[----:B------:R0:W-:Y:S01]  /*2c5c0*/  @P5 STG.E.U8 desc[UR56][R4.64], R75 ;  /* 0x0000004b04005986 */ /* 0x0001e2000c101138 */
[----:B------:R-:W-:Y:S01]  /*2c5d0*/  ISETP.LT.AND P5, PT, R151, UR26, !P1 ;  /* 0x0000001a97007c0c */ /* 0x000fe2000cfa1270 */
[--C-:B------:R-:W-:Y:S01]  /*2c5e0*/  IMAD.X R71, R24, 0x1, R27.reuse, P3 ;  /* 0x0000000118477824 */ /* 0x100fe200018e061b */
[----:B------:R-:W-:Y:S01]  /*2c5f0*/  PRMT R73, R6, 0x7773, RZ ;  /* 0x0000777306497816 */ /* 0x000fe200000000ff */
[C---:B------:R-:W-:Y:S01]  /*2c600*/  VIADD R74, R2.reuse, 0x8 ;  /* 0x00000008024a7836 */ /* 0x040fe20000000000 */
[----:B------:R-:W-:Y:S01]  /*2c610*/  SHF.R.S32.HI R24, RZ, 0x1f, R72 ;  /* 0x0000001fff187819 */ /* 0x000fe20000011448 */
[----:B------:R-:W-:Y:S01]  /*2c620*/  VIADD R6, R2, 0x9 ;  /* 0x0000000902067836 */ /* 0x000fe20000000000 */
[----:B------:R-:W-:Y:S01]  /*2c630*/  ISETP.GE.AND P2, PT, R76, UR6, PT ;  /* 0x000000064c007c0c */ /* 0x000fe2000bf46270 */
[----:B------:R-:W-:Y:S01]  /*2c640*/  ULDC UR6, c[0x0][0x22c] ;  /* 0x00008b0000067ab9 */ /* 0x000fe20000000800 */
[----:B------:R-:W-:Y:S01]  /*2c650*/  ULDC UR4, c[0x0][0x22c] ;  /* 0x00008b0000047ab9 */ /* 0x000fe20000000800 */
[----:B0-----:R-:W-:Y:S01]  /*2c660*/  IADD3 R4, P6, R72, R3, RZ ;  /* 0x0000000348047210 */ /* 0x001fe20007fde0ff */
[----:B------:R0:W-:Y:S01]  /*2c670*/  @P4 STG.E.U8 desc[UR56][R70.64], R73 ;  /* 0x0000004946004986 */ /* 0x0001e2000c101138 */
[----:B------:R-:W-:Y:S01]  /*2c680*/  ISETP.GE.AND P3, PT, R74, UR6, PT ;  /* 0x000000064a007c0c */ /* 0x000fe2000bf66270 */
[----:B------:R-:W-:Y:S01]  /*2c690*/  ULDC UR6, c[0x0][0x228] ;  /* 0x00008a0000067ab9 */ /* 0x000fe20000000800 */
[----:B------:R-:W-:Y:S01]  /*2c6a0*/  PRMT R77, R7, 0x7770, RZ ;  /* 0x00007770074d7816 */ /* 0x000fe200000000ff */
[----:B------:R-:W-:Y:S01]  /*2c6b0*/  IMAD.X R5, R24, 0x1, R0, P6 ;  /* 0x0000000118057824 */ /* 0x000fe200030e0600 */
[----:B------:R-:W-:Y:S01]  /*2c6c0*/  ISETP.GE.AND P4, PT, R6, UR4, PT ;  /* 0x0000000406007c0c */ /* 0x000fe2000bf86270 */
[----:B------:R-:W-:Y:S01]  /*2c6d0*/  ULDC UR4, c[0x0][0x248] ;  /* 0x0000920000047ab9 */ /* 0x000fe20000000800 */
[----:B------:R-:W-:Y:S01]  /*2c6e0*/  ISETP.LT.AND P1, PT, R149, UR6, !P1 ;  /* 0x0000000695007c0c */ /* 0x000fe2000cf21270 */
[----:B------:R-:W-:Y:S01]  /*2c6f0*/  ULDC UR6, c[0x0][0x228] ;  /* 0x00008a0000067ab9 */ /* 0x000fe20000000800 */
[C---:B------:R-:W-:Y:S01]  /*2c700*/  IADD3 R68, P6, R72.reuse, R26, RZ ;  /* 0x0000001a48447210 */ /* 0x040fe20007fde0ff */
[----:B------:R-:W-:Y:S01]  /*2c710*/  VIADD R6, R72, UR4 ;  /* 0x0000000448067c36 */ /* 0x000fe20008000000 */
[----:B------:R1:W-:Y:S01]  /*2c720*/  @P5 STG.E.U8 desc[UR56][R4.64], R77 ;  /* 0x0000004d04005986 */ /* 0x0003e2000c101138 */
[----:B------:R-:W-:Y:S01]  /*2c730*/  ISETP.LT.AND P5, PT, R151, UR6, !P2 ;  /* 0x0000000697007c0c */ /* 0x000fe2000d7a1270 */
[----:B------:R-:W-:Y:S01]  /*2c740*/  ULDC UR4, c[0x0][0x248] ;  /* 0x0000920000047ab9 */ /* 0x000fe20000000800 */
[C---:B0-----:R-:W-:Y:S01]  /*2c750*/  PRMT R71, R7.reuse, 0x7773, RZ ;  /* 0x0000777307477816 */ /* 0x041fe200000000ff */
[----:B------:R-:W-:Y:S01]  /*2c760*/  IMAD.X R69, R24, 0x1, R27, P6 ;  /* 0x0000000118457824 */ /* 0x000fe200030e061b */
[C---:B------:R-:W-:Y:S01]  /*2c770*/  PRMT R75, R7.reuse, 0x7771, RZ ;  /* 0x00007771074b7816 */ /* 0x040fe200000000ff */
[----:B------:R-:W-:Y:S01]  /*2c780*/  ULDC UR6, c[0x0][0x228] ;  /* 0x00008a0000067ab9 */ /* 0x000fe20000000800 */
[----:B------:R-:W-:-:S02]  /*2c790*/  PRMT R73, R7, 0x7772, RZ ;  /* 0x0000777207497816 */ /* 0x000fc400000000ff */
[----:B------:R-:W-:Y:S02]  /*2c7a0*/  SHF.R.S32.HI R7, RZ, 0x1f, R6 ;  /* 0x0000001fff077819 */ /* 0x000fe40000011406 */
[CC--:B-1----:R-:W-:Y:S01]  /*2c7b0*/  IADD3 R4, P6, R6.reuse, R3.reuse, RZ ;  /* 0x0000000306047210 */ /* 0x0c2fe20007fde0ff */
[----:B------:R-:W-:Y:S01]  /*2c7c0*/  VIADD R24, R6, UR4 ;  /* 0x0000000406187c36 */ /* 0x000fe20008000000 */
[----:B------:R-:W-:Y:S01]  /*2c7d0*/  ISETP.LT.AND P2, PT, R149, UR6, !P2 ;  /* 0x0000000695007c0c */ /* 0x000fe2000d741270 */
[----:B------:R0:W-:Y:S02]  /*2c7e0*/  @P1 STG.E.U8 desc[UR56][R68.64], R75 ;  /* 0x0000004b44001986 */ /* 0x0001e4000c101138 */
[----:B------:R-:W-:Y:S01]  /*2c7f0*/  IMAD.X R5, R7, 0x1, R0, P6 ;  /* 0x0000000107057824 */ /* 0x000fe200030e0600 */
[----:B------:R-:W-:Y:S01]  /*2c800*/  ISETP.LT.AND P6, PT, R151, UR8, !P3 ;  /* 0x0000000897007c0c */ /* 0x000fe2000dfc1270 */
[----:B------:R-:W-:Y:S01]  /*2c810*/  VIADD R70, R2, 0xa ;  /* 0x0000000a02467836 */ /* 0x000fe20000000000 */
[----:B------:R-:W-:Y:S01]  /*2c820*/  IADD3 R6, P1, R6, R26, RZ ;  /* 0x0000001a06067210 */ /* 0x000fe20007f3e0ff */
[----:B------:R-:W-:Y:S01]  /*2c830*/  ULDC UR4, c[0x0][0x22c] ;  /* 0x00008b0000047ab9 */ /* 0x000fe20000000800 */
[----:B------:R1:W-:Y:S01]  /*2c840*/  @P5 STG.E.U8 desc[UR56][R4.64], R73 ;  /* 0x0000004904005986 */ /* 0x0003e2000c101138 */
[----:B------:R-:W-:Y:S01]  /*2c850*/  SHF.R.S32.HI R72, RZ, 0x1f, R24 ;  /* 0x0000001fff487819 */ /* 0x000fe20000011418 */
[----:B------:R-:W-:Y:S01]  /*2c860*/  ULDC UR6, c[0x0][0x228] ;  /* 0x00008a0000067ab9 */ /* 0x000fe20000000800 */
[----:B------:R-:W-:Y:S01]  /*2c870*/  IMAD.X R7, R7, 0x1, R27, P1 ;  /* 0x0000000107077824 */ /* 0x000fe200008e061b */
[----:B------:R-:W-:Y:S01]  /*2c880*/  ULDC UR8, c[0x0][0x228] ;  /* 0x00008a0000087ab9 */ /* 0x000fe20000000800 */
[----:B0-----:R-:W-:-:S02]  /*2c890*/  IADD3 R68, P5, R24, R3, RZ ;  /* 0x0000000318447210 */ /* 0x001fc40007fbe0ff */
[----:B------:R-:W-:Y:S01]  /*2c8a0*/  ISETP.GE.AND P1, PT, R70, UR4, PT ;  /* 0x0000000446007c0c */ /* 0x000fe2000bf26270 */
[----:B------:R-:W-:Y:S01]  /*2c8b0*/  ULDC UR4, c[0x0][0x248] ;  /* 0x0000920000047ab9 */ /* 0x000fe20000000800 */
[----:B------:R-:W-:Y:S01]  /*2c8c0*/  PRMT R75, R8, 0x7770, RZ ;  /* 0x00007770084b7816 */ /* 0x000fe200000000ff */
[----:B------:R-:W-:Y:S01]  /*2c8d0*/  IMAD.X R69, R72, 0x1, R0, P5 ;  /* 0x0000000148457824 */ /* 0x000fe200028e0600 */
[----:B------:R-:W-:Y:S01]  /*2c8e0*/  ISETP.LT.AND P3, PT, R149, UR6, !P3 ;  /* 0x0000000695007c0c */ /* 0x000fe2000df61270 */
[C---:B------:R-:W-:Y:S01]  /*2c8f0*/  VIADD R70, R24.reuse, UR4 ;  /* 0x0000000418467c36 */ /* 0x040fe20008000000 */
[----:B------:R0:W-:Y:S01]  /*2c900*/  @P2 STG.E.U8 desc[UR56][R6.64], R71 ;  /* 0x0000004706002986 */ /* 0x0001e2000c101138 */
[----:B------:R-:W-:Y:S01]  /*2c910*/  ISETP.LT.AND P5, PT, R151, UR8, !P4 ;  /* 0x0000000897007c0c */ /* 0x000fe2000e7a1270 */
[----:B------:R-:W-:Y:S01]  /*2c920*/  ULDC UR4, c[0x0][0x22c] ;  /* 0x00008b0000047ab9 */ /* 0x000fe20000000800 */
[----:B-1----:R-:W-:Y:S01]  /*2c930*/  IADD3 R4, P2, R24, R26, RZ ;  /* 0x0000001a18047210 */ /* 0x002fe20007f5e0ff */
[----:B------:R1:W-:Y:S01]  /*2c940*/  @P6 STG.E.U8 desc[UR56][R68.64], R75 ;  /* 0x0000004b44006986 */ /* 0x0003e2000c101138 */
[----:B------:R-:W-:Y:S01]  /*2c950*/  SHF.R.S32.HI R74, RZ, 0x1f, R70 ;  /* 0x0000001fff4a7819 */ /* 0x000fe20000011446 */
[----:B------:R-:W-:Y:S01]  /*2c960*/  VIADD R24, R2, 0xb ;  /* 0x0000000b02187836 */ /* 0x000fe20000000000 */
[----:B------:R-:W-:Y:S01]  /*2c970*/  PRMT R73, R8, 0x7771, RZ ;  /* 0x0000777108497816 */ /* 0x000fe200000000ff */
[----:B------:R-:W-:Y:S01]  /*2c980*/  IMAD.X R5, R72, 0x1, R27, P2 ;  /* 0x0000000148057824 */ /* 0x000fe200010e061b */
[----:B------:R-:W-:Y:S01]  /*2c990*/  ULDC UR6, c[0x0][0x228] ;  /* 0x00008a0000067ab9 */ /* 0x000fe20000000800 */
[----:B------:R-:W-:Y:S01]  /*2c9a0*/  ULDC UR8, c[0x0][0x228] ;  /* 0x00008a0000087ab9 */ /* 0x000fe20000000800 */
[----:B0-----:R-:W-:-:S02]  /*2c9b0*/  IADD3 R6, P6, R70, R3, RZ ;  /* 0x0000000346067210 */ /* 0x001fc40007fde0ff */
[----:B------:R-:W-:Y:S02]  /*2c9c0*/  PRMT R71, R8, 0x7772, RZ ;  /* 0x0000777208477816 */ /* 0x000fe400000000ff */
[----:B------:R-:W-:Y:S01]  /*2c9d0*/  ISETP.GE.AND P2, PT, R24, UR4, PT ;  /* 0x0000000418007c0c */ /* 0x000fe2000bf46270 */
[----:B------:R-:W-:Y:S01]  /*2c9e0*/  IMAD.X R7, R74, 0x1, R0, P6 ;  /* 0x000000014a077824 */ /* 0x000fe200030e0600 */
[----:B------:R-:W-:Y:S01]  /*2c9f0*/  ISETP.LT.AND P4, PT, R149, UR6, !P4 ;  /* 0x0000000695007c0c */ /* 0x000fe2000e781270 */
[----:B------:R-:W-:Y:S01]  /*2ca00*/  ULDC UR4, c[0x0][0x248] ;  /* 0x0000920000047ab9 */ /* 0x000fe20000000800 */
[----:B------:R0:W-:Y:S01]  /*2ca10*/  @P3 STG.E.U8 desc[UR56][R4.64], R73 ;  /* 0x0000004904003986 */ /* 0x0001e2000c101138 */
[C---:B------:R-:W-:Y:S01]  /*2ca20*/  VIADD R24, R70.reuse, UR4 ;  /* 0x0000000446187c36 */ /* 0x040fe20008000000 */
[----:B-1----:R-:W-:Y:S01]  /*2ca30*/  IADD3 R68, P3, R70, R26, RZ ;  /* 0x0000001a46447210 */ /* 0x002fe20007f7e0ff */
[----:B------:R-:W-:Y:S01]  /*2ca40*/  ULDC UR4, c[0x0][0x22c] ;  /* 0x00008b0000047ab9 */ /* 0x000fe20000000800 */
[----:B------:R1:W-:Y:S01]  /*2ca50*/  @P5 STG.E.U8 desc[UR56][R6.64], R71 ;  /* 0x0000004706005986 */ /* 0x0003e2000c101138 */
[----:B------:R-:W-:Y:S01]  /*2ca60*/  ISETP.LT.AND P5, PT, R151, UR8, !P1 ;  /* 0x0000000897007c0c */ /* 0x000fe2000cfa1270 */
[----:B------:R-:W-:Y:S01]  /*2ca70*/  ULDC UR6, c[0x0][0x228] ;  /* 0x00008a0000067ab9 */ /* 0x000fe20000000800 */
[----:B------:R-:W-:Y:S01]  /*2ca80*/  SHF.R.S32.HI R70, RZ, 0x1f, R24 ;  /* 0x0000001fff467819 */ /* 0x000fe20000011418 */
[----:B------:R-:W-:Y:S01]  /*2ca90*/  IMAD.X R69, R74, 0x1, R27, P3 ;  /* 0x000000014a457824 */ /* 0x000fe200018e061b */
[----:B------:R-:W-:Y:S01]  /*2caa0*/  ULDC UR8, c[0x0][0x228] ;  /* 0x00008a0000087ab9 */ /* 0x000fe20000000800 */
[----:B0-----:R-:W-:-:S02]  /*2cab0*/  IADD3 R4, P6, R24, R3, RZ ;  /* 0x0000000318047210 */ /* 0x001fc40007fde0ff */
[----:B------:R-:W-:Y:S01]  /*2cac0*/  PRMT R73, R8, 0x7773, RZ ;  /* 0x0000777308497816 */ /* 0x000fe200000000ff */
[----:B-1----:R-:W-:Y:S01]  /*2cad0*/  VIADD R6, R2, 0xc ;  /* 0x0000000c02067836 */ /* 0x002fe20000000000 */
[----:B------:R-:W-:Y:S01]  /*2cae0*/  PRMT R71, R9, 0x7770, RZ ;  /* 0x0000777009477816 */ /* 0x000fe200000000ff */
[----:B------:R-:W-:Y:S02]  /*2caf0*/  IMAD.X R5, R70, 0x1, R0, P6 ;  /* 0x0000000146057824 */ /* 0x000fe400030e0600 */
[----:B------:R0:W-:Y:S01]  /*2cb00*/  @P4 STG.E.U8 desc[UR56][R68.64], R73 ;  /* 0x0000004944004986 */ /* 0x0001e2000c101138 */
[----:B------:R-:W-:Y:S01]  /*2cb10*/  ISETP.LT.AND P4, PT, R149, UR6, !P1 ;  /* 0x0000000695007c0c */ /* 0x000fe2000cf81270 */
[----:B------:R-:W-:Y:S01]  /*2cb20*/  ULDC UR6, c[0x0][0x228] ;  /* 0x00008a0000067ab9 */ /* 0x000fe20000000800 */
[----:B------:R-:W-:Y:S01]  /*2cb30*/  ISETP.GE.AND P3, PT, R6, UR4, PT ;  /* 0x0000000406007c0c */ /* 0x000fe2000bf66270 */
[----:B------:R-:W-:Y:S01]  /*2cb40*/  ULDC UR4, c[0x0][0x248] ;  /* 0x0000920000047ab9 */ /* 0x000fe20000000800 */
[C---:B------:R-:W-:Y:S01]  /*2cb50*/  IADD3 R6, P1, R24.reuse, R26, RZ ;  /* 0x0000001a18067210 */ /* 0x040fe20007f3e0ff */
[----:B------:R-:W-:Y:S01]  /*2cb60*/  VIADD R8, R24, UR4 ;  /* 0x0000000418087c36 */ /* 0x000fe20008000000 */
[----:B------:R1:W-:Y:S01]  /*2cb70*/  @P5 STG.E.U8 desc[UR56][R4.64], R71 ;  /* 0x0000004704005986 */ /* 0x0003e2000c101138 */
[----:B------:R-:W-:Y:S01]  /*2cb80*/  ISETP.LT.AND P5, PT, R151, UR8, !P2 ;  /* 0x0000000897007c0c */ /* 0x000fe2000d7a1270 */
[----:B------:R-:W-:Y:S01]  /*2cb90*/  ULDC UR4, c[0x0][0x22c] ;  /* 0x00008b0000047ab9 */ /* 0x000fe20000000800 */
[----:B------:R-:W-:Y:S01]  /*2cba0*/  IMAD.X R7, R70, 0x1, R27, P1 ;  /* 0x0000000146077824 */ /* 0x000fe200008e061b */
[----:B------:R-:W-:Y:S01]  /*2cbb0*/  SHF.R.S32.HI R72, RZ, 0x1f, R8 ;  /* 0x0000001fff487819 */ /* 0x000fe20000011408 */
[----:B------:R-:W-:Y:S01]  /*2cbc0*/  ULDC UR8, c[0x0][0x228] ;  /* 0x00008a0000087ab9 */ /* 0x000fe20000000800 */
[----:B0-----:R-:W-:-:S02]  /*2cbd0*/  IADD3 R68, P6, R8, R3, RZ ;  /* 0x0000000308447210 */ /* 0x001fc40007fde0ff */
[C---:B------:R-:W-:Y:S01]  /*2cbe0*/  PRMT R73, R9.reuse, 0x7771, RZ ;  /* 0x0000777109497816 */ /* 0x040fe200000000ff */
        /* <DEDUP_REMOVED lines=16> */
[----:B0-----:R-:W-:Y:S01]  /*2ccf0*/  IADD3 R6, P6, R24, R3, RZ ;  /* 0x0000000318067210 */ /* 0x001fe20007fde0ff */
[----:B------:R-:W-:Y:S01]  /*2cd00*/  ULDC UR8, c[0x0][0x228] ;  /* 0x00008a0000087ab9 */ /* 0x000fe20000000800 */
[----:B-1----:R-:W-:-:S03]  /*2cd10*/  PRMT R71, R9, 0x7773, RZ ;  /* 0x0000777309477816 */ /* 0x002fc600000000ff */
[----:B------:R-:W-:Y:S01]  /*2cd20*/  IMAD.X R7, R70, 0x1, R0, P6 ;  /* 0x0000000146077824 */ /* 0x000fe200030e0600 */
[----:B------:R-:W-:Y:S02]  /*2cd30*/  PRMT R69, R10, 0x7770, RZ ;  /* 0x000077700a457816 */ /* 0x000fe400000000ff */
[----:B------:R-:W-:Y:S01]  /*2cd40*/  ISETP.GE.AND P2, PT, R8, UR4, PT ;  /* 0x0000000408007c0c */ /* 0x000fe2000bf46270 */
        /* <DEDUP_REMOVED lines=10> */
[----:B------:R-:W-:Y:S01]  /*2cdf0*/  VIADD R72, R2, 0xf ;  /* 0x0000000f02487836 */ /* 0x000fe20000000000 */
[----:B------:R-:W-:Y:S01]  /*2ce00*/  ULDC UR8, c[0x0][0x228] ;  /* 0x00008a0000087ab9 */ /* 0x000fe20000000800 */
[----:B0-----:R-:W-:Y:S01]  /*2ce10*/  IADD3 R4, P6, R68, R3, RZ ;  /* 0x0000000344047210 */ /* 0x001fe20007fde0ff */
[----:B------:R-:W-:Y:S01]  /*2ce20*/  ULDC UR6, c[0x0][0x22c] ;  /* 0x00008b0000067ab9 */ /* 0x000fe20000000800 */
[----:B-1----:R-:W-:-:S03]  /*2ce30*/  PRMT R69, R10, 0x7771, RZ ;  /* 0x000077710a457816 */ /* 0x002fc600000000ff */
[----:B------:R-:W-:Y:S01]  /*2ce40*/  IMAD.X R5, R24, 0x1, R0, P6 ;  /* 0x0000000118057824 */ /* 0x000fe200030e0600 */
[----:B------:R-:W-:Y:S01]  /*2ce50*/  PRMT R71, R10, 0x7772, RZ ;  /* 0x000077720a477816 */ /* 0x000fe200000000ff */
[----:B------:R0:W-:Y:S01]  /*2ce60*/  @P4 STG.E.U8 desc[UR56][R8.64], R69 ;  /* 0x0000004508004986 */ /* 0x0001e2000c101138 */
[----:B------:R-:W-:Y:S01]  /*2ce70*/  ISETP.LT.AND P4, PT, R149, UR4, !P1 ;  /* 0x0000000495007c0c */ /* 0x000fe2000cf81270 */
[----:B------:R-:W-:Y:S01]  /*2ce80*/  ULDC UR4, c[0x0][0x248] ;  /* 0x0000920000047ab9 */ /* 0x000fe20000000800 */
[C---:B------:R-:W-:Y:S01]  /*2ce90*/  IADD3 R6, P1, R68.reuse, R26, RZ ;  /* 0x0000001a44067210 */ /* 0x040fe20007f3e0ff */
[----:B------:R-:W-:Y:S01]  /*2cea0*/  VIADD R68, R68, UR4 ;  /* 0x0000000444447c36 */ /* 0x000fe20008000000 */
[----:B------:R1:W-:Y:S01]  /*2ceb0*/  @P5 STG.E.U8 desc[UR56][R4.64], R71 ;  /* 0x0000004704005986 */ /* 0x0003e2000c101138 */
[----:B------:R-:W-:Y:S01]  /*2cec0*/  ISETP.LT.AND P5, PT, R151, UR8, !P2 ;  /* 0x0000000897007c0c */ /* 0x000fe2000d7a1270 */
[----:B------:R-:W-:Y:S01]  /*2ced0*/  VIADD R70, R2, 0x10 ;  /* 0x0000001002467836 */ /* 0x000fe20000000000 */
[----:B------:R-:W-:Y:S01]  /*2cee0*/  ISETP.GE.AND P3, PT, R72, UR6, PT ;  /* 0x0000000648007c0c */ /* 0x000fe2000bf66270 */
[----:B------:R-:W-:Y:S01]  /*2cef0*/  IMAD.X R7, R24, 0x1, R27, P1 ;  /* 0x0000000118077824 */ /* 0x000fe200008e061b */
[----:B------:R-:W-:Y:S01]  /*2cf00*/  ULDC UR6, c[0x0][0x22c] ;  /* 0x00008b0000067ab9 */ /* 0x000fe20000000800 */
[----:B------:R-:W-:Y:S01]  /*2cf10*/  ULDC UR4, c[0x0][0x22c] ;  /* 0x00008b0000047ab9 */ /* 0x000fe20000000800 */
[----:B0-----:R-:W-:Y:S01]  /*2cf20*/  PRMT R69, R10, 0x7773, RZ ;  /* 0x000077730a457816 */ /* 0x001fe200000000ff */
[----:B------:R-:W-:Y:S01]  /*2cf30*/  VIADD R8, R2, 0x11 ;  /* 0x0000001102087836 */ /* 0x000fe20000000000 */
[----:B------:R-:W-:Y:S01]  /*2cf40*/  SHF.R.S32.HI R10, RZ, 0x1f, R68 ;  /* 0x0000001fff0a7819 */ /* 0x000fe20000011444 */
[----:B------:R-:W-:Y:S01]  /*2cf50*/  ULDC UR8, c[0x0][0x228] ;  /* 0x00008a0000087ab9 */ /* 0x000fe20000000800 */
[----:B-1----:R-:W-:-:S02]  /*2cf60*/  IADD3 R4, P6, R68, R3, RZ ;  /* 0x0000000344047210 */ /* 0x002fc40007fde0ff */
[----:B------:R-:W-:Y:S01]  /*2cf70*/  ISETP.GE.AND P1, PT, R70, UR6, PT ;  /* 0x0000000646007c0c */ /* 0x000fe2000bf26270 */
[----:B------:R-:W-:Y:S01]  /*2cf80*/  ULDC UR6, c[0x0][0x228] ;  /* 0x00008a0000067ab9 */ /* 0x000fe20000000800 */
[----:B------:R0:W-:Y:S01]  /*2cf90*/  @P4 STG.E.U8 desc[UR56][R6.64], R69 ;  /* 0x0000004506004986 */ /* 0x0001e2000c101138 */
[----:B------:R-:W-:Y:S01]  /*2cfa0*/  IMAD.X R5, R10, 0x1, R0, P6 ;  /* 0x000000010a057824 */ /* 0x000fe200030e0600 */
[----:B------:R-:W-:Y:S02]  /*2cfb0*/  PRMT R9, R11, 0x7770, RZ ;  /* 0x000077700b097816 */ /* 0x000fe400000000ff */
[----:B------:R-:W-:Y:S01]  /*2cfc0*/  ISETP.GE.AND P4, PT, R8, UR4, PT ;  /* 0x0000000408007c0c */ /* 0x000fe2000bf86270 */
[----:B------:R-:W-:Y:S01]  /*2cfd0*/  ULDC UR4, c[0x0][0x248] ;  /* 0x0000920000047ab9 */ /* 0x000fe20000000800 */
[----:B------:R-:W-:Y:S01]  /*2cfe0*/  ISETP.LT.AND P2, PT, R149, UR6, !P2 ;  /* 0x0000000695007c0c */ /* 0x000fe2000d741270 */
[----:B------:R-:W-:Y:S01]  /*2cff0*/  ULDC UR6, c[0x0][0x228] ;  /* 0x00008a0000067ab9 */ /* 0x000fe20000000800 */
[C---:B------:R-:W-:Y:S01]  /*2d000*/  VIADD R8, R68.reuse, UR4 ;  /* 0x0000000444087c36 */ /* 0x040fe20008000000 */
[----:B------:R1:W-:Y:S01]  /*2d010*/  @P5 STG.E.U8 desc[UR56][R4.64], R9 ;  /* 0x0000000904005986 */ /* 0x0003e2000c101138 */
[----:B0-----:R-:W-:Y:S01]  /*2d020*/  IADD3 R6, P6, R68, R26, RZ ;  /* 0x0000001a44067210 */ /* 0x001fe20007fde0ff */
[----:B------:R-:W-:Y:S01]  /*2d030*/  ULDC UR4, c[0x0][0x248] ;  /* 0x0000920000047ab9 */ /* 0x000fe20000000800 */
[----:B------:R-:W-:Y:S01]  /*2d040*/  ISETP.LT.AND P5, PT, R151, UR6, !P3 ;  /* 0x0000000697007c0c */ /* 0x000fe2000dfa1270 */
[----:B------:R-:W-:Y:S01]  /*2d050*/  ULDC UR6, c[0x0][0x228] ;  /* 0x00008a0000067ab9 */ /* 0x000fe20000000800 */
[----:B------:R-:W-:Y:S01]  /*2d060*/  PRMT R71, R11, 0x7771, RZ ;  /* 0x000077710b477816 */ /* 0x000fe200000000ff */
[----:B------:R-:W-:Y:S01]  /*2d070*/  IMAD.X R7, R10, 0x1, R27, P6 ;  /* 0x000000010a077824 */ /* 0x000fe200030e061b */
[----:B------:R-:W-:-:S02]  /*2d080*/  SHF.R.S32.HI R24, RZ, 0x1f, R8 ;  /* 0x0000001fff187819 */ /* 0x000fc40000011408 */
[-C--:B-1----:R-:W-:Y:S02]  /*2d090*/  IADD3 R4, P6, R8, R3.reuse, RZ ;  /* 0x0000000308047210 */ /* 0x082fe40007fde0ff */
[----:B------:R-:W-:Y:S01]  /*2d0a0*/  ISETP.LT.AND P3, PT, R149, UR6, !P3 ;  /* 0x0000000695007c0c */ /* 0x000fe2000df61270 */
[----:B------:R0:W-:Y:S01]  /*2d0b0*/  @P2 STG.E.U8 desc[UR56][R6.64], R71 ;  /* 0x0000004706002986 */ /* 0x0001e2000c101138 */
[C---:B------:R-:W-:Y:S01]  /*2d0c0*/  PRMT R69, R11.reuse, 0x7773, RZ ;  /* 0x000077730b457816 */ /* 0x040fe200000000ff */
[----:B------:R-:W-:Y:S01]  /*2d0d0*/  IMAD.X R5, R24, 0x1, R0, P6 ;  /* 0x0000000118057824 */ /* 0x000fe200030e0600 */
[----:B------:R-:W-:Y:S01]  /*2d0e0*/  PRMT R11, R11, 0x7772, RZ ;  /* 0x000077720b0b7816 */ /* 0x000fe200000000ff */
[C---:B------:R-:W-:Y:S01]  /*2d0f0*/  VIADD R10, R8.reuse, UR4 ;  /* 0x00000004080a7c36 */ /* 0x040fe20008000000 */
[-C--:B------:R-:W-:Y:S01]  /*2d100*/  IADD3 R8, P2, R8, R26.reuse, RZ ;  /* 0x0000001a08087210 */ /* 0x080fe20007f5e0ff */
[----:B------:R-:W-:Y:S01]  /*2d110*/  VIADD R70, R2, 0x12 ;  /* 0x0000001202467836 */ /* 0x000fe20000000000 */
[----:B------:R-:W-:Y:S01]  /*2d120*/  ISETP.LT.AND P6, PT, R151, UR8, !P1 ;  /* 0x0000000897007c0c */ /* 0x000fe2000cfc1270 */
[----:B------:R1:W-:Y:S01]  /*2d130*/  @P5 STG.E.U8 desc[UR56][R4.64], R11 ;  /* 0x0000000b04005986 */ /* 0x0003e2000c101138 */
[----:B------:R-:W-:Y:S01]  /*2d140*/  SHF.R.S32.HI R68, RZ, 0x1f, R10 ;  /* 0x0000001fff447819 */ /* 0x000fe2000001140a */
[----:B------:R-:W-:Y:S01]  /*2d150*/  IMAD.X R9, R24, 0x1, R27, P2 ;  /* 0x0000000118097824 */ /* 0x000fe200010e061b */
[----:B------:R-:W-:Y:S01]  /*2d160*/  ULDC UR4, c[0x0][0x22c] ;  /* 0x00008b0000047ab9 */ /* 0x000fe20000000800 */
[-C--:B0-----:R-:W-:Y:S01]  /*2d170*/  IADD3 R6, P5, R10, R3.reuse, RZ ;  /* 0x000000030a067210 */ /* 0x081fe20007fbe0ff */
[----:B------:R-:W-:Y:S01]  /*2d180*/  ULDC UR6, c[0x0][0x228] ;  /* 0x00008a0000067ab9 */ /* 0x000fe20000000800 */
[----:B------:R-:W-:Y:S01]  /*2d190*/  ISETP.GE.AND P2, PT, R70, UR4, PT ;  /* 0x0000000446007c0c */ /* 0x000fe2000bf46270 */
[----:B------:R-:W-:Y:S01]  /*2d1a0*/  ULDC UR4, c[0x0][0x248] ;  /* 0x0000920000047ab9 */ /* 0x000fe20000000800 */
[----:B--2---:R-:W-:Y:S01]  /*2d1b0*/  PRMT R71, R12, 0x7770, RZ ;  /* 0x000077700c477816 */ /* 0x004fe200000000ff */
[----:B------:R-:W-:Y:S01]  /*2d1c0*/  IMAD.X R7, R68, 0x1, R0, P5 ;  /* 0x0000000144077824 */ /* 0x000fe200028e0600 */
[----:B------:R0:W-:Y:S01]  /*2d1d0*/  @P3 STG.E.U8 desc[UR56][R8.64], R69 ;  /* 0x0000004508003986 */ /* 0x0001e2000c101138 */
[----:B------:R-:W-:Y:S01]  /*2d1e0*/  ULDC UR8, c[0x0][0x228] ;  /* 0x00008a0000087ab9 */ /* 0x000fe20000000800 */
[----:B------:R-:W-:Y:S01]  /*2d1f0*/  ISETP.LT.AND P3, PT, R149, UR6, !P1 ;  /* 0x0000000695007c0c */ /* 0x000fe2000cf61270 */
[C---:B-1----:R-:W-:Y:S01]  /*2d200*/  VIADD R11, R10.reuse, UR4 ;  /* 0x000000040a0b7c36 */ /* 0x042fe20008000000 */
[----:B------:R-:W-:Y:S01]  /*2d210*/  ISETP.LT.AND P5, PT, R151, UR8, !P4 ;  /* 0x0000000897007c0c */ /* 0x000fe2000e7a1270 */
[----:B------:R1:W-:Y:S01]  /*2d220*/  @P6 STG.E.U8 desc[UR56][R6.64], R71 ;  /* 0x0000004706006986 */ /* 0x0003e2000c101138 */
[----:B------:R-:W-:Y:S01]  /*2d230*/  IADD3 R4, P1, R10, R26, RZ ;  /* 0x0000001a0a047210 */ /* 0x000fe20007f3e0ff */
[----:B------:R-:W-:Y:S01]  /*2d240*/  ULDC UR4, c[0x0][0x22c] ;  /* 0x00008b0000047ab9 */ /* 0x000fe20000000800 */
[----:B------:R-:W-:Y:S01]  /*2d250*/  SHF.R.S32.HI R24, RZ, 0x1f, R11 ;  /* 0x0000001fff187819 */ /* 0x000fe2000001140b */
[----:B------:R-:W-:Y:S01]  /*2d260*/  ULDC UR6, c[0x0][0x228] ;  /* 0x00008a0000067ab9 */ /* 0x000fe20000000800 */
[----:B------:R-:W-:Y:S01]  /*2d270*/  ULDC UR8, c[0x0][0x228] ;  /* 0x00008a0000087ab9 */ /* 0x000fe20000000800 */
[----:B0-----:R-:W-:Y:S01]  /*2d280*/  IADD3 R8, P6, R11, R3, RZ ;  /* 0x000000030b087210 */ /* 0x001fe20007fde0ff */
[----:B------:R-:W-:-:S02]  /*2d290*/  IMAD.X R5, R68, 0x1, R27, P1 ;  /* 0x0000000144057824 */ /* 0x000fc400008e061b */
[----:B-1----:R-:W-:Y:S01]  /*2d2a0*/  VIADD R6, R2, 0x13 ;  /* 0x0000001302067836 */ /* 0x002fe20000000000 */
[----:B------:R-:W-:Y:S01]  /*2d2b0*/  PRMT R71, R12, 0x7771, RZ ;  /* 0x000077710c477816 */ /* 0x000fe200000000ff */
[----:B------:R-:W-:Y:S01]  /*2d2c0*/  IMAD.X R9, R24, 0x1, R0, P6 ;  /* 0x0000000118097824 */ /* 0x000fe200030e0600 */
[----:B------:R-:W-:Y:S02]  /*2d2d0*/  PRMT R69, R12, 0x7772, RZ ;  /* 0x000077720c457816 */ /* 0x000fe400000000ff */
[----:B------:R-:W-:Y:S01]  /*2d2e0*/  ISETP.GE.AND P1, PT, R6, UR4, PT ;  /* 0x0000000406007c0c */ /* 0x000fe2000bf26270 */
[----:B------:R-:W-:Y:S01]  /*2d2f0*/  ULDC UR4, c[0x0][0x248] ;  /* 0x0000920000047ab9 */ /* 0x000fe20000000800 */
[----:B------:R-:W-:Y:S01]  /*2d300*/  ISETP.LT.AND P4, PT, R149, UR6, !P4 ;  /* 0x0000000695007c0c */ /* 0x000fe2000e781270 */
[----:B------:R0:W-:Y:S01]  /*2d310*/  @P3 STG.E.U8 desc[UR56][R4.64], R71 ;  /* 0x0000004704003986 */ /* 0x0001e2000c101138 */
[C---:B------:R-:W-:Y:S01]  /*2d320*/  VIADD R10, R11.reuse, UR4 ;  /* 0x000000040b0a7c36 */ /* 0x040fe20008000000 */
[----:B------:R-:W-:Y:S01]  /*2d330*/  IADD3 R6, P3, R11, R26, RZ ;  /* 0x0000001a0b067210 */ /* 0x000fe20007f7e0ff */
        /* <DEDUP_REMOVED lines=44> */
[----:B-1----:R-:W-:Y:S01]  /*2d600*/  PRMT R69, R13, 0x7773, RZ ;  /* 0x000077730d457816 */ /* 0x002fe200000000ff */
[----:B------:R-:W-:Y:S01]  /*2d610*/  VIADD R6, R2, 0x16 ;  /* 0x0000001602067836 */ /* 0x000fe20000000000 */
[----:B------:R-:W-:Y:S01]  /*2d620*/  PRMT R13, R14, 0x7770, RZ ;  /* 0x000077700e0d7816 */ /* 0x000fe200000000ff */
[----:B------:R-:W-:Y:S02]  /*2d630*/  IMAD.X R9, R24, 0x1, R0, P6 ;  /* 0x0000000118097824 */ /* 0x000fe400030e0600 */
[----:B------:R0:W-:Y:S01]  /*2d640*/  @P4 STG.E.U8 desc[UR56][R4.64], R69 ;  /* 0x0000004504004986 */ /* 0x0001e2000c101138 */
[----:B------:R-:W-:Y:S01]  /*2d650*/  ISETP.GE.AND P1, PT, R6, UR4, PT ;  /* 0x0000000406007c0c */ /* 0x000fe2000bf26270 */
[----:B------:R-:W-:Y:S01]  /*2d660*/  ULDC UR4, c[0x0][0x248] ;  /* 0x0000920000047ab9 */ /* 0x000fe20000000800 */
[----:B------:R-:W-:Y:S01]  /*2d670*/  ISETP.LT.AND P4, PT, R149, UR6, !P3 ;  /* 0x0000000695007c0c */ /* 0x000fe2000df81270 */
[C---:B------:R-:W-:Y:S01]  /*2d680*/  VIADD R11, R10.reuse, UR4 ;  /* 0x000000040a0b7c36 */ /* 0x040fe20008000000 */
[----:B------:R-:W-:Y:S01]  /*2d690*/  IADD3 R6, P3, R10, R26, RZ ;  /* 0x0000001a0a067210 */ /* 0x000fe20007f7e0ff */
[----:B------:R1:W-:Y:S01]  /*2d6a0*/  @P5 STG.E.U8 desc[UR56][R8.64], R13 ;  /* 0x0000000d08005986 */ /* 0x0003e2000c101138 */
[----:B------:R-:W-:Y:S01]  /*2d6b0*/  ISETP.LT.AND P5, PT, R151, UR8, !P2 ;  /* 0x0000000897007c0c */ /* 0x000fe2000d7a1270 */
[----:B------:R-:W-:Y:S01]  /*2d6c0*/  ULDC UR4, c[0x0][0x228] ;  /* 0x00008a0000047ab9 */ /* 0x000fe20000000800 */
[----:B------:R-:W-:Y:S01]  /*2d6d0*/  SHF.R.S32.HI R10, RZ, 0x1f, R11 ;  /* 0x0000001fff0a7819 */ /* 0x000fe2000001140b */
[----:B------:R-:W-:Y:S01]  /*2d6e0*/  IMAD.X R7, R24, 0x1, R27, P3 ;  /* 0x0000000118077824 */ /* 0x000fe200018e061b */
[----:B------:R-:W-:Y:S01]  /*2d6f0*/  ULDC UR6, c[0x0][0x22c] ;  /* 0x00008b0000067ab9 */ /* 0x000fe20000000800 */
[----:B0-----:R-:W-:Y:S01]  /*2d700*/  IADD3 R4, P6, R11, R3, RZ ;  /* 0x000000030b047210 */ /* 0x001fe20007fde0ff */
[----:B------:R-:W-:Y:S01]  /*2d710*/  VIADD R12, R2, 0x17 ;  /* 0x00000017020c7836 */ /* 0x000fe20000000000 */
[----:B------:R-:W-:Y:S01]  /*2d720*/  PRMT R69, R14, 0x7771, RZ ;  /* 0x000077710e457816 */ /* 0x000fe200000000ff */
[----:B------:R-:W-:-:S02]  /*2d730*/  ULDC UR8, c[0x0][0x228] ;  /* 0x00008a0000087ab9 */ /* 0x000fc40000000800 */
[--C-:B------:R-:W-:Y:S01]  /*2d740*/  IMAD.X R5, R10, 0x1, R0.reuse, P6 ;  /* 0x000000010a057824 */ /* 0x100fe200030e0600 */
[----:B-1----:R-:W-:Y:S01]  /*2d750*/  PRMT R13, R14, 0x7772, RZ ;  /* 0x000077720e0d7816 */ /* 0x002fe200000000ff */
[----:B------:R0:W-:Y:S01]  /*2d760*/  @P4 STG.E.U8 desc[UR56][R6.64], R69 ;  /* 0x0000004506004986 */ /* 0x0001e2000c101138 */
[----:B------:R-:W-:Y:S01]  /*2d770*/  ISETP.LT.AND P4, PT, R149, UR4, !P2 ;  /* 0x0000000495007c0c */ /* 0x000fe2000d781270 */
[----:B------:R-:W-:Y:S01]  /*2d780*/  ULDC UR4, c[0x0][0x248] ;  /* 0x0000920000047ab9 */ /* 0x000fe20000000800 */
[CC--:B------:R-:W-:Y:S01]  /*2d790*/  IADD3 R8, P2, R11.reuse, R26.reuse, RZ ;  /* 0x0000001a0b087210 */ /* 0x0c0fe20007f5e0ff */
[----:B------:R-:W-:Y:S01]  /*2d7a0*/  VIADD R11, R11, UR4 ;  /* 0x000000040b0b7c36 */ /* 0x000fe20008000000 */
[----:B------:R1:W-:Y:S01]  /*2d7b0*/  @P5 STG.E.U8 desc[UR56][R4.64], R13 ;  /* 0x0000000d04005986 */ /* 0x0003e2000c101138 */
[----:B------:R-:W-:Y:S01]  /*2d7c0*/  ISETP.GE.AND P3, PT, R12, UR6, PT ;  /* 0x000000060c007c0c */ /* 0x000fe2000bf66270 */
[----:B------:R-:W-:Y:S01]  /*2d7d0*/  VIADD R12, R2, 0x18 ;  /* 0x00000018020c7836 */ /* 0x000fe20000000000 */
[----:B------:R-:W-:Y:S01]  /*2d7e0*/  ISETP.LT.AND P5, PT, R151, UR8, !P1 ;  /* 0x0000000897007c0c */ /* 0x000fe2000cfa1270 */
[----:B------:R-:W-:Y:S01]  /*2d7f0*/  IMAD.X R9, R10, 0x1, R27, P2 ;  /* 0x000000010a097824 */ /* 0x000fe200010e061b */
[----:B------:R-:W-:Y:S01]  /*2d800*/  SHF.R.S32.HI R10, RZ, 0x1f, R11 ;  /* 0x0000001fff0a7819 */ /* 0x000fe2000001140b */
[----:B------:R-:W-:Y:S01]  /*2d810*/  ULDC UR6, c[0x0][0x22c] ;  /* 0x00008b0000067ab9 */ /* 0x000fe20000000800 */
[----:B0-----:R-:W-:Y:S01]  /*2d820*/  PRMT R7, R14, 0x7773, RZ ;  /* 0x000077730e077816 */ /* 0x001fe200000000ff */
[----:B------:R-:W-:Y:S01]  /*2d830*/  VIADD R6, R2, 0x19 ;  /* 0x0000001902067836 */ /* 0x000fe20000000000 */
[----:B------:R-:W-:Y:S01]  /*2d840*/  ISETP.GE.AND P2, PT, R12, UR6, PT ;  /* 0x000000060c007c0c */ /* 0x000fe2000bf46270 */
[----:B------:R-:W-:Y:S01]  /*2d850*/  ULDC UR4, c[0x0][0x22c] ;  /* 0x00008b0000047ab9 */ /* 0x000fe20000000800 */
[----:B------:R-:W-:Y:S01]  /*2d860*/  ULDC UR6, c[0x0][0x228] ;  /* 0x00008a0000067ab9 */ /* 0x000fe20000000800 */
[----:B-1----:R-:W-:Y:S01]  /*2d870*/  IADD3 R4, P6, R11, R3, RZ ;  /* 0x000000030b047210 */ /* 0x002fe20007fde0ff */
[----:B------:R0:W-:Y:S01]  /*2d880*/  @P4 STG.E.U8 desc[UR56][R8.64], R7 ;  /* 0x0000000708004986 */ /* 0x0001e2000c101138 */
[----:B------:R-:W-:Y:S01]  /*2d890*/  PRMT R69, R15, 0x7770, RZ ;  /* 0x000077700f457816 */ /* 0x000fe200000000ff */
[----:B------:R-:W-:Y:S01]  /*2d8a0*/  ULDC UR8, c[0x0][0x228] ;  /* 0x00008a0000087ab9 */ /* 0x000fe20000000800 */
[----:B------:R-:W-:Y:S01]  /*2d8b0*/  ISETP.GE.AND P4, PT, R6, UR4, PT ;  /* 0x0000000406007c0c */ /* 0x000fe2000bf86270 */
[C---:B------:R-:W-:Y:S01]  /*2d8c0*/  IMAD.X R5, R10.reuse, 0x1, R0, P6 ;  /* 0x000000010a057824 */ /* 0x040fe200030e0600 */
[----:B------:R-:W-:Y:S01]  /*2d8d0*/  ISETP.LT.AND P1, PT, R149, UR6, !P1 ;  /* 0x0000000695007c0c */ /* 0x000fe2000cf21270 */
[----:B------:R-:W-:Y:S01]  /*2d8e0*/  ULDC UR4, c[0x0][0x248] ;  /* 0x0000920000047ab9 */ /* 0x000fe20000000800 */
[----:B------:R-:W-:Y:S01]  /*2d8f0*/  IADD3 R6, P6, R11, R26, RZ ;  /* 0x0000001a0b067210 */ /* 0x000fe20007fde0ff */
[----:B------:R-:W-:Y:S01]  /*2d900*/  ULDC UR6, c[0x0][0x228] ;  /* 0x00008a0000067ab9 */ /* 0x000fe20000000800 */
[----:B------:R1:W-:Y:S01]  /*2d910*/  @P5 STG.E.U8 desc[UR56][R4.64], R69 ;  /* 0x0000004504005986 */ /* 0x0003e2000c101138 */
[----:B------:R-:W-:Y:S01]  /*2d920*/  ISETP.LT.AND P5, PT, R151, UR6, !P3 ;  /* 0x0000000697007c0c */ /* 0x000fe2000dfa1270 */
[----:B------:R-:W-:Y:S01]  /*2d930*/  ULDC UR6, c[0x0][0x228] ;  /* 0x00008a0000067ab9 */ /* 0x000fe20000000800 */
[----:B0-----:R-:W-:Y:S01]  /*2d940*/  VIADD R8, R11, UR4 ;  /* 0x000000040b087c36 */ /* 0x001fe20008000000 */
[----:B------:R-:W-:Y:S01]  /*2d950*/  PRMT R11, R15, 0x7771, RZ ;  /* 0x000077710f0b7816 */ /* 0x000fe200000000ff */
[----:B------:R-:W-:Y:S01]  /*2d960*/  IMAD.X R7, R10, 0x1, R27, P6 ;  /* 0x000000010a077824 */ /* 0x000fe200030e061b */
[----:B------:R-:W-:-:S02]  /*2d970*/  ULDC UR4, c[0x0][0x248] ;  /* 0x0000920000047ab9 */ /* 0x000fc40000000800 */
[----:B------:R-:W-:Y:S02]  /*2d980*/  SHF.R.S32.HI R9, RZ, 0x1f, R8 ;  /* 0x0000001fff097819 */ /* 0x000fe40000011408 */
[CC--:B-1----:R-:W-:Y:S02]  /*2d990*/  IADD3 R4, P6, R8.reuse, R3.reuse, RZ ;  /* 0x0000000308047210 */ /* 0x0c2fe40007fde0ff */
[----:B------:R-:W-:Y:S01]  /*2d9a0*/  ISETP.LT.AND P3, PT, R149, UR6, !P3 ;  /* 0x0000000695007c0c */ /* 0x000fe2000df61270 */
[----:B------:R0:W-:Y:S01]  /*2d9b0*/  @P1 STG.E.U8 desc[UR56][R6.64], R11 ;  /* 0x0000000b06001986 */ /* 0x0001e2000c101138 */
[----:B------:R-:W-:Y:S01]  /*2d9c0*/  PRMT R13, R15, 0x7773, RZ ;  /* 0x000077730f0d7816 */ /* 0x000fe200000000ff */
[----:B------:R-:W-:Y:S01]  /*2d9d0*/  IMAD.X R5, R9, 0x1, R0, P6 ;  /* 0x0000000109057824 */ /* 0x000fe200030e0600 */
[----:B------:R-:W-:Y:S01]  /*2d9e0*/  PRMT R15, R15, 0x7772, RZ ;  /* 0x000077720f0f7816 */ /* 0x000fe200000000ff */
[C---:B------:R-:W-:Y:S01]  /*2d9f0*/  VIADD R10, R8.reuse, UR4 ;  /* 0x00000004080a7c36 */ /* 0x040fe20008000000 */
[----:B------:R-:W-:Y:S01]  /*2da00*/  IADD3 R8, P1, R8, R26, RZ ;  /* 0x0000001a08087210 */ /* 0x000fe20007f3e0ff */
[----:B------:R-:W-:Y:S01]  /*2da10*/  ULDC UR4, c[0x0][0x22c] ;  /* 0x00008b0000047ab9 */ /* 0x000fe20000000800 */
[----:B------:R-:W-:Y:S01]  /*2da20*/  ISETP.LT.AND P6, PT, R151, UR8, !P2 ;  /* 0x0000000897007c0c */ /* 0x000fe2000d7c1270 */
[----:B------:R1:W-:Y:S01]  /*2da30*/  @P5 STG.E.U8 desc[UR56][R4.64], R15 ;  /* 0x0000000f04005986 */ /* 0x0003e2000c101138 */
[----:B------:R-:W-:Y:S01]  /*2da40*/  SHF.R.S32.HI R12, RZ, 0x1f, R10 ;  /* 0x0000001fff0c7819 */ /* 0x000fe2000001140a */
[----:B------:R-:W-:Y:S01]  /*2da50*/  IMAD.X R9, R9, 0x1, R27, P1 ;  /* 0x0000000109097824 */ /* 0x000fe200008e061b */
[----:B------:R-:W-:Y:S01]  /*2da60*/  ULDC UR6, c[0x0][0x228] ;  /* 0x00008a0000067ab9 */ /* 0x000fe20000000800 */
[----:B0-----:R-:W-:Y:S01]  /*2da70*/  VIADD R11, R2, 0x1a ;  /* 0x0000001a020b7836 */ /* 0x001fe20000000000 */
[----:B------:R-:W-:Y:S01]  /*2da80*/  IADD3 R6, P5, R10, R3, RZ ;  /* 0x000000030a067210 */ /* 0x000fe20007fbe0ff */
[----:B------:R-:W-:Y:S01]  /*2da90*/  ULDC UR8, c[0x0][0x228] ;  /* 0x00008a0000087ab9 */ /* 0x000fe20000000800 */
[----:B---3--:R-:W-:-:S02]  /*2daa0*/  PRMT R69, R16, 0x7770, RZ ;  /* 0x0000777010457816 */ /* 0x008fc400000000ff */
[----:B------:R-:W-:Y:S01]  /*2dab0*/  ISETP.GE.AND P1, PT, R11, UR4, PT ;  /* 0x000000040b007c0c */ /* 0x000fe2000bf26270 */
[----:B------:R-:W-:Y:S01]  /*2dac0*/  ULDC UR4, c[0x0][0x248] ;  /* 0x0000920000047ab9 */ /* 0x000fe20000000800 */
[----:B------:R-:W-:Y:S01]  /*2dad0*/  IMAD.X R7, R12, 0x1, R0, P5 ;  /* 0x000000010c077824 */ /* 0x000fe200028e0600 */
[----:B------:R0:W-:Y:S01]  /*2dae0*/  @P3 STG.E.U8 desc[UR56][R8.64], R13 ;  /* 0x0000000d08003986 */ /* 0x0001e2000c101138 */
[----:B------:R-:W-:Y:S01]  /*2daf0*/  ISETP.LT.AND P3, PT, R149, UR6, !P2 ;  /* 0x0000000695007c0c */ /* 0x000fe2000d761270 */
[C---:B------:R-:W-:Y:S01]  /*2db00*/  VIADD R11, R10.reuse, UR4 ;  /* 0x000000040a0b7c36 */ /* 0x040fe20008000000 */
[----:B------:R-:W-:Y:S01]  /*2db10*/  ISETP.LT.AND P5, PT, R151, UR8, !P4 ;  /* 0x0000000897007c0c */ /* 0x000fe2000e7a1270 */
[----:B------:R2:W-:Y:S01]  /*2db20*/  @P6 STG.E.U8 desc[UR56][R6.64], R69 ;  /* 0x0000004506006986 */ /* 0x0005e2000c101138 */
[----:B-1----:R-:W-:Y:S01]  /*2db30*/  IADD3 R4, P2, R10, R26, RZ ;  /* 0x0000001a0a047210 */ /* 0x002fe20007f5e0ff */
[----:B------:R-:W-:Y:S01]  /*2db40*/  ULDC UR4, c[0x0][0x22c] ;  /* 0x00008b0000047ab9 */ /* 0x000fe20000000800 */
[----:B------:R-:W-:Y:S01]  /*2db50*/  SHF.R.S32.HI R14, RZ, 0x1f, R11 ;  /* 0x0000001fff0e7819 */ /* 0x000fe2000001140b */
[----:B------:R-:W-:Y:S01]  /*2db60*/  ULDC UR6, c[0x0][0x228] ;  /* 0x00008a0000067ab9 */ /* 0x000fe20000000800 */
[----:B------:R-:W-:Y:S01]  /*2db70*/  PRMT R15, R16, 0x7771, RZ ;  /* 0x00007771100f7816 */ /* 0x000fe200000000ff */
[----:B------:R-:W-:Y:S01]  /*2db80*/  ULDC UR8, c[0x0][0x228] ;  /* 0x00008a0000087ab9 */ /* 0x000fe20000000800 */
[----:B0-----:R-:W-:Y:S01]  /*2db90*/  IADD3 R8, P6, R11, R3, RZ ;  /* 0x000000030b087210 */ /* 0x001fe20007fde0ff */
[----:B------:R-:W-:-:S02]  /*2dba0*/  IMAD.X R5, R12, 0x1, R27, P2 ;  /* 0x000000010c057824 */ /* 0x000fc400010e061b */
[----:B--2---:R-:W-:Y:S01]  /*2dbb0*/  VIADD R6, R2, 0x1b ;  /* 0x0000001b02067836 */ /* 0x004fe20000000000 */
[----:B------:R-:W-:Y:S01]  /*2dbc0*/  PRMT R13, R16, 0x7772, RZ ;  /* 0x00007772100d7816 */ /* 0x000fe200000000ff */
[----:B------:R-:W-:Y:S01]  /*2dbd0*/  IMAD.X R9, R14, 0x1, R0, P6 ;  /* 0x000000010e097824 */ /* 0x000fe200030e0600 */
[----:B------:R-:W-:Y:S01]  /*2dbe0*/  ISETP.LT.AND P4, PT, R149, UR6, !P4 ;  /* 0x0000000695007c0c */ /* 0x000fe2000e781270 */
[----:B------:R0:W-:Y:S01]  /*2dbf0*/  @P3 STG.E.U8 desc[UR56][R4.64], R15 ;  /* 0x0000000f04003986 */ /* 0x0001e2000c101138 */
        /* <DEDUP_REMOVED lines=48> */
[----:B------:R-:W-:Y:S01]  /*2df00*/  PRMT R17, R17, 0x7773, RZ ;  /* 0x0000777311117816 */ /* 0x000fe200000000ff */
[----:B-1----:R-:W-:Y:S01]  /*2df10*/  VIADD R6, R2, 0x1e ;  /* 0x0000001e02067836 */ /* 0x002fe20000000000 */
[----:B------:R-:W-:Y:S01]  /*2df20*/  PRMT R13, R18, 0x7770, RZ ;  /* 0x00007770120d7816 */ /* 0x000fe200000000ff */
[--C-:B------:R-:W-:Y:S02]  /*2df30*/  IMAD.X R9, R12, 0x1, R0.reuse, P6 ;  /* 0x000000010c097824 */ /* 0x100fe400030e0600 */
[----:B------:R0:W-:Y:S01]  /*2df40*/  @P4 STG.E.U8 desc[UR56][R4.64], R17 ;  /* 0x0000001104004986 */ /* 0x0001e2000c101138 */
[----:B------:R-:W-:Y:S02]  /*2df50*/  ISETP.LT.AND P4, PT, R149, UR6, !P3 ;  /* 0x0000000695007c0c */ /* 0x000fe4000df81270 */
[----:B------:R-:W-:Y:S02]  /*2df60*/  PRMT R15, R18, 0x7771, RZ ;  /* 0x00007771120f7816 */ /* 0x000fe400000000ff */
[----:B------:R-:W-:Y:S01]  /*2df70*/  ISETP.GE.AND P2, PT, R6, UR4, PT ;  /* 0x0000000406007c0c */ /* 0x000fe2000bf46270 */
[----:B------:R-:W-:Y:S01]  /*2df80*/  ULDC UR4, c[0x0][0x248] ;  /* 0x0000920000047ab9 */ /* 0x000fe20000000800 */
[CC--:B------:R-:W-:Y:S01]  /*2df90*/  IADD3 R6, P3, R10.reuse, R26.reuse, RZ ;  /* 0x0000001a0a067210 */ /* 0x0c0fe20007f7e0ff */
[----:B------:R-:W-:Y:S01]  /*2dfa0*/  VIADD R11, R10, UR4 ;  /* 0x000000040a0b7c36 */ /* 0x000fe20008000000 */
[----:B------:R1:W-:Y:S01]  /*2dfb0*/  @P5 STG.E.U8 desc[UR56][R8.64], R13 ;  /* 0x0000000d08005986 */ /* 0x0003e2000c101138 */
[----:B------:R-:W-:Y:S01]  /*2dfc0*/  ISETP.LT.AND P5, PT, R151, UR8, !P1 ;  /* 0x0000000897007c0c */ /* 0x000fe2000cfa1270 */
[----:B------:R-:W-:Y:S01]  /*2dfd0*/  ULDC UR4, c[0x0][0x228] ;  /* 0x00008a0000047ab9 */ /* 0x000fe20000000800 */
[----:B------:R-:W-:Y:S01]  /*2dfe0*/  IMAD.X R7, R12, 0x1, R27, P3 ;  /* 0x000000010c077824 */ /* 0x000fe200018e061b */
[----:B------:R-:W-:Y:S01]  /*2dff0*/  SHF.R.S32.HI R10, RZ, 0x1f, R11 ;  /* 0x0000001fff0a7819 */ /* 0x000fe2000001140b */
[----:B------:R-:W-:Y:S01]  /*2e000*/  VIADD R14, R2, 0x1f ;  /* 0x0000001f020e7836 */ /* 0x000fe20000000000 */
[----:B0-----:R-:W-:Y:S01]  /*2e010*/  IADD3 R4, P6, R11, R3, RZ ;  /* 0x000000030b047210 */ /* 0x001fe20007fde0ff */
[----:B------:R-:W-:Y:S01]  /*2e020*/  ULDC UR8, c[0x0][0x228] ;  /* 0x00008a0000087ab9 */ /* 0x000fe20000000800 */
[----:B------:R0:W-:Y:S01]  /*2e030*/  @P4 STG.E.U8 desc[UR56][R6.64], R15 ;  /* 0x0000000f06004986 */ /* 0x0001e2000c101138 */
[----:B------:R-:W-:Y:S01]  /*2e040*/  ISETP.LT.AND P4, PT, R149, UR4, !P1 ;  /* 0x0000000495007c0c */ /* 0x000fe2000cf81270 */
[----:B------:R-:W-:Y:S01]  /*2e050*/  ULDC UR4, c[0x0][0x248] ;  /* 0x0000920000047ab9 */ /* 0x000fe20000000800 */
[----:B------:R-:W-:Y:S01]  /*2e060*/  IMAD.X R5, R10, 0x1, R0, P6 ;  /* 0x000000010a057824 */ /* 0x000fe200030e0600 */
[----:B-1----:R-:W-:Y:S01]  /*2e070*/  PRMT R13, R18, 0x7772, RZ ;  /* 0x00007772120d7816 */ /* 0x002fe200000000ff */
[----:B------:R-:W-:Y:S01]  /*2e080*/  ULDC UR6, c[0x0][0x22c] ;  /* 0x00008b0000067ab9 */ /* 0x000fe20000000800 */
[C---:B------:R-:W-:Y:S01]  /*2e090*/  IADD3 R8, P1, R11.reuse, R26, RZ ;  /* 0x0000001a0b087210 */ /* 0x040fe20007f3e0ff */
[----:B------:R-:W-:-:S02]  /*2e0a0*/  VIADD R11, R11, UR4 ;  /* 0x000000040b0b7c36 */ /* 0x000fc40008000000 */
[----:B------:R1:W-:Y:S01]  /*2e0b0*/  @P5 STG.E.U8 desc[UR56][R4.64], R13 ;  /* 0x0000000d04005986 */ /* 0x0003e2000c101138 */
[----:B------:R-:W-:Y:S01]  /*2e0c0*/  ISETP.LT.AND P5, PT, R151, UR8, !P2 ;  /* 0x0000000897007c0c */ /* 0x000fe2000d7a1270 */
[----:B------:R-:W-:Y:S01]  /*2e0d0*/  VIADD R12, R2, 0x20 ;  /* 0x00000020020c7836 */ /* 0x000fe20000000000 */
[----:B------:R-:W-:Y:S01]  /*2e0e0*/  ISETP.GE.AND P3, PT, R14, UR6, PT ;  /* 0x000000060e007c0c */ /* 0x000fe2000bf66270 */
[----:B------:R-:W-:Y:S01]  /*2e0f0*/  IMAD.X R9, R10, 0x1, R27, P1 ;  /* 0x000000010a097824 */ /* 0x000fe200008e061b */
[----:B0-----:R-:W-:Y:S01]  /*2e100*/  PRMT R7, R18, 0x7773, RZ ;  /* 0x0000777312077816 */ /* 0x001fe200000000ff */
[----:B------:R-:W-:Y:S01]  /*2e110*/  ULDC UR6, c[0x0][0x22c] ;  /* 0x00008b0000067ab9 */ /* 0x000fe20000000800 */
[----:B------:R-:W-:Y:S01]  /*2e120*/  SHF.R.S32.HI R10, RZ, 0x1f, R11 ;  /* 0x0000001fff0a7819 */ /* 0x000fe2000001140b */
        /* <DEDUP_REMOVED lines=39> */
[----:B----4-:R-:W-:-:S02]  /*2e3a0*/  PRMT R15, R20, 0x7770, RZ ;  /* 0x00007770140f7816 */ /* 0x010fc400000000ff */
        /* <DEDUP_REMOVED lines=12> */
[----:B------:R-:W-:Y:S01]  /*2e470*/  ULDC UR8, c[0x0][0x228] ;  /* 0x00008a0000087ab9 */ /* 0x000fe20000000800 */
[----:B0-----:R-:W-:Y:S01]  /*2e480*/  IADD3 R8, P6, R11, R3, RZ ;  /* 0x000000030b087210 */ /* 0x001fe20007fde0ff */
[----:B------:R-:W-:-:S02]  /*2e490*/  IMAD.X R5, R12, 0x1, R27, P1 ;  /* 0x000000010c057824 */ /* 0x000fc400008e061b */
[----:B--2---:R-:W-:Y:S01]  /*2e4a0*/  VIADD R6, R2, 0x23 ;  /* 0x0000002302067836 */ /* 0x004fe20000000000 */
        /* <DEDUP_REMOVED lines=127> */
[----:B------:R-:W-:-:S02]  /*2eca0*/  PRMT R15, R28, 0x7770, RZ ;  /* 0x000077701c0f7816 */ /* 0x000fc400000000ff */
        /* <DEDUP_REMOVED lines=1093> */
[----:B------:R-:W-:Y:S01]  /*33100*/  ULDC UR8, c[0x0][0x228] ;  /* 0x00008a0000087ab9 */ /* 0x000fe20000000800 */
[----:B0-----:R-:W-:Y:S01]  /*33110*/  IADD3 R4, P6, R11, R3, RZ ;  /* 0x000000030b047210 */ /* 0x001fe20007fde0ff */
[----:B------:R-:W-:Y:S01]  /*33120*/  VIADD R14, R2, 0x67 ;  /* 0x00000067020e7836 */ /* 0x000fe20000000000 */
        /* <DEDUP_REMOVED lines=11> */
[----:B0-----:R-:W-:Y:S01]  /*331e0*/  PRMT R7, R54, 0x7773, RZ ;  /* 0x0000777336077816 */ /* 0x001fe200000000ff */
[----:B------:R-:W-:Y:S01]  /*331f0*/  IMAD.X R9, R10, 0x1, R27, P2 ;  /* 0x000000010a097824 */ /* 0x000fe200010e061b */
[----:B------:R-:W-:Y:S01]  /*33200*/  SHF.R.S32.HI R10, RZ, 0x1f, R11 ;  /* 0x0000001fff0a7819 */ /* 0x000fe2000001140b */
[----:B------:R-:W-:Y:S01]  /*33210*/  VIADD R6, R2, 0x69 ;  /* 0x0000006902067836 */ /* 0x000fe20000000000 */
[----:B------:R-:W-:Y:S01]  /*33220*/  ISETP.GE.AND P3, PT, R14, UR6, PT ;  /* 0x000000060e007c0c */ /* 0x000fe2000bf66270 */
[----:B------:R-:W-:Y:S01]  /*33230*/  ULDC UR6, c[0x0][0x22c] ;  /* 0x00008b0000067ab9 */ /* 0x000fe20000000800 */
[----:B------:R-:W-:Y:S01]  /*33240*/  ULDC UR4, c[0x0][0x22c] ;  /* 0x00008b0000047ab9 */ /* 0x000fe20000000800 */
[-C--:B-1----:R-:W-:Y:S01]  /*33250*/  IADD3 R4, P6, R11, R3.reuse, RZ ;  /* 0x000000030b047210 */ /* 0x082fe20007fde0ff */
        /* <DEDUP_REMOVED lines=9> */
[----:B------:R-:W-:Y:S01]  /*332f0*/  IADD3 R6, P6, R11, R26, RZ ;  /* 0x0000001a0b067210 */ /* 0x000fe20007fde0ff */
[----:B------:R1:W-:Y:S01]  /*33300*/  @P5 STG.E.U8 desc[UR56][R4.64], R15 ;  /* 0x0000000f04005986 */ /* 0x0003e2000c101138 */
[----:B------:R-:W-:Y:S01]  /*33310*/  PRMT R13, R55, 0x7773, RZ ;  /* 0x00007773370d7816 */ /* 0x000fe200000000ff */
[----:B0-----:R-:W-:Y:S01]  /*33320*/  VIADD R8, R11, UR4 ;  /* 0x000000040b087c36 */ /* 0x001fe20008000000 */
[----:B------:R-:W-:Y:S01]  /*33330*/  ISETP.LT.AND P5, PT, R151, UR6, !P3 ;  /* 0x0000000697007c0c */ /* 0x000fe2000dfa1270 */
[----:B------:R-:W-:Y:S01]  /*33340*/  IMAD.X R7, R10, 0x1, R27, P6 ;  /* 0x000000010a077824 */ /* 0x000fe200030e061b */
[----:B------:R-:W-:Y:S01]  /*33350*/  PRMT R11, R55, 0x7771, RZ ;  /* 0x00007771370b7816 */ /* 0x000fe200000000ff */
[----:B------:R-:W-:Y:S01]  /*33360*/  ULDC UR6, c[0x0][0x228] ;  /* 0x00008a0000067ab9 */ /* 0x000fe20000000800 */
[----:B------:R-:W-:Y:S01]  /*33370*/  SHF.R.S32.HI R9, RZ, 0x1f, R8 ;  /* 0x0000001fff097819 */ /* 0x000fe20000011408 */
[----:B------:R-:W-:Y:S01]  /*33380*/  ULDC UR4, c[0x0][0x248] ;  /* 0x0000920000047ab9 */ /* 0x000fe20000000800 */
[----:B------:R-:W-:Y:S01]  /*33390*/  ULDC UR8, c[0x0][0x228] ;  /* 0x00008a0000087ab9 */ /* 0x000fe20000000800 */
[----:B-1----:R-:W-:-:S02]  /*333a0*/  IADD3 R4, P6, R8, R3, RZ ;  /* 0x0000000308047210 */ /* 0x002fc40007fde0ff */
[----:B------:R-:W-:Y:S01]  /*333b0*/  ISETP.LT.AND P3, PT, R149, UR6, !P3 ;  /* 0x0000000695007c0c */ /* 0x000fe2000df61270 */
[----:B------:R0:W-:Y:S01]  /*333c0*/  @P1 STG.E.U8 desc[UR56][R6.64], R11 ;  /* 0x0000000b06001986 */ /* 0x0001e2000c101138 */
[----:B------:R-:W-:Y:S01]  /*333d0*/  PRMT R55, R55, 0x7772, RZ ;  /* 0x0000777237377816 */ /* 0x000fe200000000ff */
[----:B------:R-:W-:Y:S02]  /*333e0*/  IMAD.X R5, R9, 0x1, R0, P6 ;  /* 0x0000000109057824 */ /* 0x000fe400030e0600 */
[C---:B------:R-:W-:Y:S01]  /*333f0*/  VIADD R10, R8.reuse, UR4 ;  /* 0x00000004080a7c36 */ /* 0x040fe20008000000 */
[-C--:B------:R-:W-:Y:S01]  /*33400*/  IADD3 R8, P1, R8, R26.reuse, RZ ;  /* 0x0000001a08087210 */ /* 0x080fe20007f3e0ff */
[----:B------:R-:W-:Y:S01]  /*33410*/  ULDC UR4, c[0x0][0x22c] ;  /* 0x00008b0000047ab9 */ /* 0x000fe20000000800 */
[----:B------:R-:W-:Y:S01]  /*33420*/  ISETP.LT.AND P6, PT, R151, UR8, !P2 ;  /* 0x0000000897007c0c */ /* 0x000fe2000d7c1270 */
[----:B------:R1:W-:Y:S01]  /*33430*/  @P5 STG.E.U8 desc[UR56][R4.64], R55 ;  /* 0x0000003704005986 */ /* 0x0003e2000c101138 */
[----:B------:R-:W-:Y:S01]  /*33440*/  SHF.R.S32.HI R12, RZ, 0x1f, R10 ;  /* 0x0000001fff0c7819 */ /* 0x000fe2000001140a */
[----:B------:R-:W-:Y:S01]  /*33450*/  ULDC UR6, c[0x0][0x228] ;  /* 0x00008a0000067ab9 */ /* 0x000fe20000000800 */
[----:B0-----:R-:W-:Y:S01]  /*33460*/  VIADD R11, R2, 0x6a ;  /* 0x0000006a020b7836 */ /* 0x001fe20000000000 */
[-C--:B------:R-:W-:Y:S01]  /*33470*/  IADD3 R6, P5, R10, R3.reuse, RZ ;  /* 0x000000030a067210 */ /* 0x080fe20007fbe0ff */
[----:B------:R-:W-:Y:S01]  /*33480*/  IMAD.X R9, R9, 0x1, R27, P1 ;  /* 0x0000000109097824 */ /* 0x000fe200008e061b */
[----:B------:R-:W-:Y:S01]  /*33490*/  PRMT R15, R60, 0x7770, RZ ;  /* 0x000077703c0f7816 */ /* 0x000fe200000000ff */
[----:B------:R-:W-:Y:S01]  /*334a0*/  ULDC UR8, c[0x0][0x228] ;  /* 0x00008a0000087ab9 */ /* 0x000fe20000000800 */
[----:B------:R-:W-:Y:S01]  /*334b0*/  ISETP.GE.AND P1, PT, R11, UR4, PT ;  /* 0x000000040b007c0c */ /* 0x000fe2000bf26270 */
[----:B------:R-:W-:Y:S01]  /*334c0*/  ULDC UR4, c[0x0][0x248] ;  /* 0x0000920000047ab9 */ /* 0x000fe20000000800 */
[----:B------:R-:W-:Y:S01]  /*334d0*/  IMAD.X R7, R12, 0x1, R0, P5 ;  /* 0x000000010c077824 */ /* 0x000fe200028e0600 */
[----:B------:R0:W-:Y:S01]  /*334e0*/  @P3 STG.E.U8 desc[UR56][R8.64], R13 ;  /* 0x0000000d08003986 */ /* 0x0001e2000c101138 */
[C---:B------:R-:W-:Y:S01]  /*334f0*/  VIADD R11, R10.reuse, UR4 ;  /* 0x000000040a0b7c36 */ /* 0x040fe20008000000 */
[----:B------:R-:W-:Y:S01]  /*33500*/  ISETP.LT.AND P3, PT, R149, UR6, !P2 ;  /* 0x0000000695007c0c */ /* 0x000fe2000d761270 */
[----:B------:R-:W-:Y:S01]  /*33510*/  ULDC UR4, c[0x0][0x22c] ;  /* 0x00008b0000047ab9 */ /* 0x000fe20000000800 */
[----:B------:R-:W-:Y:S01]  /*33520*/  ISETP.LT.AND P5, PT, R151, UR8, !P4 ;  /* 0x0000000897007c0c */ /* 0x000fe2000e7a1270 */
[----:B------:R2:W-:Y:S01]  /*33530*/  @P6 STG.E.U8 desc[UR56][R6.64], R15 ;  /* 0x0000000f06006986 */ /* 0x0005e2000c101138 */
[----:B-1----:R-:W-:Y:S01]  /*33540*/  IADD3 R4, P2, R10, R26, RZ ;  /* 0x0000001a0a047210 */ /* 0x002fe20007f5e0ff */
[----:B------:R-:W-:Y:S01]  /*33550*/  ULDC UR6, c[0x0][0x228] ;  /* 0x00008a0000067ab9 */ /* 0x000fe20000000800 */
[----:B------:R-:W-:Y:S01]  /*33560*/  SHF.R.S32.HI R14, RZ, 0x1f, R11 ;  /* 0x0000001fff0e7819 */ /* 0x000fe2000001140b */
        /* <DEDUP_REMOVED lines=9> */
[----:B------:R0:W-:Y:S01]  /*33600*/  @P3 STG.E.U8 desc[UR56][R4.64], R15 ;  /* 0x0000000f04003986 */ /* 0x0001e2000c101138 */
[----:B------:R-:W-:Y:S01]  /*33610*/  VIADD R10, R11, UR4 ;  /* 0x000000040b0a7c36 */ /* 0x000fe20008000000 */
[----:B------:R-:W-:Y:S01]  /*33620*/  ISETP.LT.AND P4, PT, R149, UR6, !P4 ;  /* 0x0000000695007c0c */ /* 0x000fe2000e781270 */
[----:B------:R-:W-:Y:S01]  /*33630*/  ULDC UR4, c[0x0][0x22c] ;  /* 0x00008b0000047ab9 */ /* 0x000fe20000000800 */
[----:B------:R1:W-:Y:S01]  /*33640*/  @P5 STG.E.U8 desc[UR56][R8.64], R13 ;  /* 0x0000000d08005986 */ /* 0x0003e2000c101138 */
[----:B------:R-:W-:Y:S01]  /*33650*/  ISETP.LT.AND P5, PT, R151, UR8, !P1 ;  /* 0x0000000897007c0c */ /* 0x000fe2000cfa1270 */
[----:B------:R-:W-:Y:S01]  /*33660*/  ULDC UR6, c[0x0][0x228] ;  /* 0x00008a0000067ab9 */ /* 0x000fe20000000800 */
[----:B------:R-:W-:Y:S01]  /*33670*/  IADD3 R6, P3, R11, R26, RZ ;  /* 0x0000001a0b067210 */ /* 0x000fe20007f7e0ff */
[----:B------:R-:W-:Y:S01]  /*33680*/  ULDC UR8, c[0x0][0x228] ;  /* 0x00008a0000087ab9 */ /* 0x000fe20000000800 */
[----:B------:R-:W-:-:S02]  /*33690*/  SHF.R.S32.HI R12, RZ, 0x1f, R10 ;  /* 0x0000001fff0c7819 */ /* 0x000fc4000001140a */
[----:B0-----:R-:W-:Y:S01]  /*336a0*/  IADD3 R4, P6, R10, R3, RZ ;  /* 0x000000030a047210 */ /* 0x001fe20007fde0ff */
[----:B------:R-:W-:Y:S02]  /*336b0*/  IMAD.X R7, R14, 0x1, R27, P3 ;  /* 0x000000010e077824 */ /* 0x000fe400018e061b */
[----:B-1----:R-:W-:Y:S01]  /*336c0*/  VIADD R8, R2, 0x6c ;  /* 0x0000006c02087836 */ /* 0x002fe20000000000 */
[----:B------:R-:W-:Y:S01]  /*336d0*/  PRMT R15, R60, 0x7773, RZ ;  /* 0x000077733c0f7816 */ /* 0x000fe200000000ff */
[----:B------:R-:W-:Y:S01]  /*336e0*/  IMAD.X R5, R12, 0x1, R0, P6 ;  /* 0x000000010c057824 */ /* 0x000fe200030e0600 */
[----:B------:R-:W-:Y:S02]  /*336f0*/  PRMT R13, R61, 0x7770, RZ ;  /* 0x000077703d0d7816 */ /* 0x000fe400000000ff */
[----:B------:R-:W-:Y:S01]  /*33700*/  ISETP.GE.AND P3, PT, R8, UR4, PT ;  /* 0x0000000408007c0c */ /* 0x000fe2000bf66270 */
[----:B------:R-:W-:Y:S01]  /*33710*/  ULDC UR4, c[0x0][0x248] ;  /* 0x0000920000047ab9 */ /* 0x000fe20000000800 */
[----:B------:R0:W-:Y:S01]  /*33720*/  @P4 STG.E.U8 desc[UR56][R6.64], R15 ;  /* 0x0000000f06004986 */ /* 0x0001e2000c101138 */
[C---:B------:R-:W-:Y:S01]  /*33730*/  VIADD R11, R10.reuse, UR4 ;  /* 0x000000040a0b7c36 */ /* 0x040fe20008000000 */
        /* <DEDUP_REMOVED lines=11> */
[C---:B------:R-:W-:Y:S01]  /*337f0*/  PRMT R15, R61.reuse, 0x7771, RZ ;  /* 0x000077713d0f7816 */ /* 0x040fe200000000ff */
        /* <DEDUP_REMOVED lines=33> */
[----:B-1----:R-:W-:Y:S01]  /*33a10*/  VIADD R8, R2, 0x6f ;  /* 0x0000006f02087836 */ /* 0x002fe20000000000 */
[----:B------:R-:W-:Y:S01]  /*33a20*/  PRMT R15, R62, 0x7771, RZ ;  /* 0x000077713e0f7816 */ /* 0x000fe200000000ff */
[----:B------:R-:W-:Y:S01]  /*33a30*/  IMAD.X R7, R12, 0x1, R27, P4 ;  /* 0x000000010c077824 */ /* 0x000fe200020e061b */
[----:B------:R-:W-:Y:S01]  /*33a40*/  PRMT R13, R62, 0x7772, RZ ;  /* 0x000077723e0d7816 */ /* 0x000fe200000000ff */
[----:B------:R-:W-:Y:S01]  /*33a50*/  IMAD.X R5, R14, 0x1, R0, P6 ;  /* 0x000000010e057824 */ /* 0x000fe200030e0600 */
[----:B------:R-:W-:Y:S01]  /*33a60*/  ISETP.GE.AND P4, PT, R8, UR4, PT ;  /* 0x0000000408007c0c */ /* 0x000fe2000bf86270 */
[----:B------:R-:W-:Y:S01]  /*33a70*/  ULDC UR4, c[0x0][0x248] ;  /* 0x0000920000047ab9 */ /* 0x000fe20000000800 */
[----:B------:R-:W-:Y:S01]  /*33a80*/  ISETP.LT.AND P1, PT, R149, UR6, !P1 ;  /* 0x0000000695007c0c */ /* 0x000fe2000cf21270 */
[----:B------:R-:W-:Y:S01]  /*33a90*/  VIADD R10, R11, UR4 ;  /* 0x000000040b0a7c36 */ /* 0x000fe20008000000 */
[----:B------:R0:W-:Y:S01]  /*33aa0*/  @P3 STG.E.U8 desc[UR56][R6.64], R15 ;  /* 0x0000000f06003986 */ /* 0x0001e2000c101138 */
[----:B------:R-:W-:Y:S01]  /*33ab0*/  ISETP.LT.AND P3, PT, R151, UR8, !P2 ;  /* 0x0000000897007c0c */ /* 0x000fe2000d761270 */
[----:B------:R-:W-:Y:S01]  /*33ac0*/  ULDC UR4, c[0x0][0x22c] ;  /* 0x00008b0000047ab9 */ /* 0x000fe20000000800 */
[----:B------:R-:W-:Y:S01]  /*33ad0*/  ULDC UR6, c[0x0][0x228] ;  /* 0x00008a0000067ab9 */ /* 0x000fe20000000800 */
[----:B------:R1:W-:Y:S01]  /*33ae0*/  @P5 STG.E.U8 desc[UR56][R4.64], R13 ;  /* 0x0000000d04005986 */ /* 0x0003e2000c101138 */
[----:B------:R-:W-:Y:S01]  /*33af0*/  IADD3 R8, P5, R11, R26, RZ ;  /* 0x0000001a0b087210 */ /* 0x000fe20007fbe0ff */
[----:B------:R-:W-:Y:S01]  /*33b00*/  ULDC UR8, c[0x0][0x228] ;  /* 0x00008a0000087ab9 */ /* 0x000fe20000000800 */
[----:B------:R-:W-:-:S02]  /*33b10*/  SHF.R.S32.HI R12, RZ, 0x1f, R10 ;  /* 0x0000001fff0c7819 */ /* 0x000fc4000001140a */
[-C--:B0-----:R-:W-:Y:S01]  /*33b20*/  IADD3 R6, P6, R10, R3.reuse, RZ ;  /* 0x000000030a067210 */ /* 0x081fe20007fde0ff */
[----:B-1----:R-:W-:Y:S01]  /*33b30*/  VIADD R4, R2, 0x70 ;  /* 0x0000007002047836 */ /* 0x002fe20000000000 */
[----:B------:R-:W-:Y:S01]  /*33b40*/  PRMT R15, R62, 0x7773, RZ ;  /* 0x000077733e0f7816 */ /* 0x000fe200000000ff */
[----:B------:R-:W-:Y:S01]  /*33b50*/  IMAD.X R9, R14, 0x1, R27, P5 ;  /* 0x000000010e097824 */ /* 0x000fe200028e061b */
[----:B------:R-:W-:Y:S01]  /*33b60*/  PRMT R13, R63, 0x7770, RZ ;  /* 0x000077703f0d7816 */ /* 0x000fe200000000ff */
[--C-:B------:R-:W-:Y:S01]  /*33b70*/  IMAD.X R7, R12, 0x1, R0.reuse, P6 ;  /* 0x000000010c077824 */ /* 0x100fe200030e0600 */
[----:B------:R-:W-:Y:S01]  /*33b80*/  ISETP.GE.AND P5, PT, R4, UR4, PT ;  /* 0x0000000404007c0c */ /* 0x000fe2000bfa6270 */
[----:B------:R-:W-:Y:S01]  /*33b90*/  ULDC UR4, c[0x0][0x248] ;  /* 0x0000920000047ab9 */ /* 0x000fe20000000800 */
[----:B------:R0:W-:Y:S01]  /*33ba0*/  @P1 STG.E.U8 desc[UR56][R8.64], R15 ;  /* 0x0000000f08001986 */ /* 0x0001e2000c101138 */
[C---:B------:R-:W-:Y:S01]  /*33bb0*/  VIADD R11, R10.reuse, UR4 ;  /* 0x000000040a0b7c36 */ /* 0x040fe20008000000 */
[----:B------:R-:W-:Y:S01]  /*33bc0*/  ISETP.LT.AND P2, PT, R149, UR6, !P2 ;  /* 0x0000000695007c0c */ /* 0x000fe2000d741270 */
[----:B------:R-:W-:Y:S01]  /*33bd0*/  ULDC UR4, c[0x0][0x22c] ;  /* 0x00008b0000047ab9 */ /* 0x000fe20000000800 */
[----:B------:R-:W-:Y:S01]  /*33be0*/  ISETP.LT.AND P1, PT, R151, UR8, !P4 ;  /* 0x0000000897007c0c */ /* 0x000fe2000e721270 */
[----:B------:R1:W-:Y:S01]  /*33bf0*/  @P3 STG.E.U8 desc[UR56][R6.64], R13 ;  /* 0x0000000d06003986 */ /* 0x0003e2000c101138 */
[----:B------:R-:W-:Y:S01]  /*33c00*/  IADD3 R4, P3, R10, R26, RZ ;  /* 0x0000001a0a047210 */ /* 0x000fe20007f7e0ff */
[----:B------:R-:W-:Y:S01]  /*33c10*/  ULDC UR8, c[0x0][0x228] ;  /* 0x00008a0000087ab9 */ /* 0x000fe20000000800 */
[----:B------:R-:W-:Y:S01]  /*33c20*/  SHF.R.S32.HI R14, RZ, 0x1f, R11 ;  /* 0x0000001fff0e7819 */ /* 0x000fe2000001140b */
[----:B------:R-:W-:Y:S01]  /*33c30*/  ULDC UR6, c[0x0][0x22c] ;  /* 0x00008b0000067ab9 */ /* 0x000fe20000000800 */
[----:B0-----:R-:W-:Y:S01]  /*33c40*/  IADD3 R8, P6, R11, R3, RZ ;  /* 0x000000030b087210 */ /* 0x001fe20007fde0ff */
[----:B------:R-:W-:Y:S01]  /*33c50*/  IMAD.X R5, R12, 0x1, R27, P3 ;  /* 0x000000010c057824 */ /* 0x000fe200018e061b */
[C---:B------:R-:W-:Y:S01]  /*33c60*/  PRMT R15, R63.reuse, 0x7771, RZ ;  /* 0x000077713f0f7816 */ /* 0x040fe200000000ff */
[----:B-1----:R-:W-:Y:S01]  /*33c70*/  VIADD R6, R2, 0x71 ;  /* 0x0000007102067836 */ /* 0x002fe20000000000 */
[----:B------:R-:W-:Y:S01]  /*33c80*/  PRMT R13, R63, 0x7772, RZ ;  /* 0x000077723f0d7816 */ /* 0x000fe200000000ff */
[----:B------:R-:W-:-:S02]  /*33c90*/  IMAD.X R9, R14, 0x1, R0, P6 ;  /* 0x000000010e097824 */ /* 0x000fc400030e0600 */
[----:B------:R0:W-:Y:S01]  /*33ca0*/  @P2 STG.E.U8 desc[UR56][R4.64], R15 ;  /* 0x0000000f04002986 */ /* 0x0001e2000c101138 */
[----:B------:R-:W-:Y:S01]  /*33cb0*/  VIADD R7, R2, 0x72 ;  /* 0x0000007202077836 */ /* 0x000fe20000000000 */
[----:B------:R-:W-:Y:S01]  /*33cc0*/  ISETP.GE.AND P3, PT, R6, UR4, PT ;  /* 0x0000000406007c0c */ /* 0x000fe2000bf66270 */
[----:B------:R-:W-:Y:S01]  /*33cd0*/  ULDC UR4, c[0x0][0x248] ;  /* 0x0000920000047ab9 */ /* 0x000fe20000000800 */
[----:B------:R1:W-:Y:S01]  /*33ce0*/  @P1 STG.E.U8 desc[UR56][R8.64], R13 ;  /* 0x0000000d08001986 */ /* 0x0003e2000c101138 */
[----:B------:R-:W-:Y:S01]  /*33cf0*/  ISETP.LT.AND P4, PT, R149, UR8, !P4 ;  /* 0x0000000895007c0c */ /* 0x000fe2000e781270 */
[C---:B------:R-:W-:Y:S01]  /*33d00*/  VIADD R10, R11.reuse, UR4 ;  /* 0x000000040b0a7c36 */ /* 0x040fe20008000000 */
[-C--:B------:R-:W-:Y:S01]  /*33d10*/  IADD3 R6, P1, R11, R26.reuse, RZ ;  /* 0x0000001a0b067210 */ /* 0x080fe20007f3e0ff */
[----:B------:R-:W-:Y:S01]  /*33d20*/  ULDC UR4, c[0x0][0x22c] ;  /* 0x00008b0000047ab9 */ /* 0x000fe20000000800 */
[----:B------:R-:W-:Y:S01]  /*33d30*/  ISETP.LT.AND P6, PT, R151, UR10, !P5 ;  /* 0x0000000a97007c0c */ /* 0x000fe2000efc1270 */
[----:B------:R-:W-:Y:S01]  /*33d40*/  ULDC UR8, c[0x0][0x228] ;  /* 0x00008a0000087ab9 */ /* 0x000fe20000000800 */
[----:B------:R-:W-:Y:S01]  /*33d50*/  ISETP.GE.AND P2, PT, R7, UR6, PT ;  /* 0x0000000607007c0c */ /* 0x000fe2000bf46270 */
[----:B------:R-:W-:Y:S01]  /*33d60*/  IMAD.X R7, R14, 0x1, R27, P1 ;  /* 0x000000010e077824 */ /* 0x000fe200008e061b */
[----:B0-----:R-:W-:Y:S01]  /*33d70*/  IADD3 R4, P1, R10, R3, RZ ;  /* 0x000000030a047210 */ /* 0x001fe20007f3e0ff */
[----:B------:R-:W-:Y:S01]  /*33d80*/  ULDC UR6, c[0x0][0x228] ;  /* 0x00008a0000067ab9 */ /* 0x000fe20000000800 */
[----:B------:R-:W-:Y:S01]  /*33d90*/  PRMT R63, R63, 0x7773, RZ ;  /* 0x000077733f3f7816 */ /* 0x000fe200000000ff */
[----:B-1----:R-:W-:Y:S01]  /*33da0*/  VIADD R8, R2, 0x73 ;  /* 0x0000007302087836 */ /* 0x002fe20000000000 */
[----:B------:R-:W-:Y:S01]  /*33db0*/  SHF.R.S32.HI R9, RZ, 0x1f, R10 ;  /* 0x0000001fff097819 */ /* 0x000fe2000001140a */
[----:B------:R-:W-:Y:S01]  /*33dc0*/  ULDC UR10, c[0x0][0x228] ;  /* 0x00008a00000a7ab9 */ /* 0x000fe20000000800 */
[----:B------:R-:W-:Y:S01]  /*33dd0*/  PRMT R13, R64, 0x7770, RZ ;  /* 0x00007770400d7816 */ /* 0x000fe200000000ff */
[----:B------:R0:W-:Y:S02]  /*33de0*/  @P4 STG.E.U8 desc[UR56][R6.64], R63 ;  /* 0x0000003f06004986 */ /* 0x0001e4000c101138 */
[----:B------:R-:W-:Y:S01]  /*33df0*/  IMAD.X R5, R9, 0x1, R0, P1 ;  /* 0x0000000109057824 */ /* 0x000fe200008e0600 */
[----:B------:R-:W-:Y:S01]  /*33e00*/  ISETP.LT.AND P4, PT, R149, UR6, !P5 ;  /* 0x0000000695007c0c */ /* 0x000fe2000ef81270 */
[----:B------:R-:W-:Y:S01]  /*33e10*/  ULDC UR6, c[0x0][0x22c] ;  /* 0x00008b0000067ab9 */ /* 0x000fe20000000800 */
[----:B------:R-:W-:Y:S01]  /*33e20*/  ISETP.GE.AND P1, PT, R8, UR4, PT ;  /* 0x0000000408007c0c */ /* 0x000fe2000bf26270 */
[----:B------:R-:W-:Y:S01]  /*33e30*/  ULDC UR4, c[0x0][0x248] ;  /* 0x0000920000047ab9 */ /* 0x000fe20000000800 */
[----:B------:R1:W-:Y:S01]  /*33e40*/  @P6 STG.E.U8 desc[UR56][R4.64], R13 ;  /* 0x0000000d04006986 */ /* 0x0003e2000c101138 */
[C---:B------:R-:W-:Y:S01]  /*33e50*/  IADD3 R8, P6, R10.reuse, R26, RZ ;  /* 0x0000001a0a087210 */ /* 0x040fe20007fde0ff */
[----:B------:R-:W-:Y:S01]  /*33e60*/  VIADD R11, R10, UR4 ;  /* 0x000000040a0b7c36 */ /* 0x000fe20008000000 */
[----:B------:R-:W-:Y:S01]  /*33e70*/  PRMT R17, R64, 0x7771, RZ ;  /* 0x0000777140117816 */ /* 0x000fe200000000ff */
[----:B------:R-:W-:Y:S01]  /*33e80*/  ULDC UR4, c[0x0][0x248] ;  /* 0x0000920000047ab9 */ /* 0x000fe20000000800 */
[----:B0-----:R-:W-:-:S02]  /*33e90*/  VIADD R6, R2, 0x74 ;  /* 0x0000007402067836 */ /* 0x001fc40000000000 */
[----:B------:R-:W-:Y:S01]  /*33ea0*/  IMAD.X R9, R9, 0x1, R27, P6 ;  /* 0x0000000109097824 */ /* 0x000fe200030e061b */
[----:B------:R-:W-:Y:S02]  /*33eb0*/  SHF.R.S32.HI R7, RZ, 0x1f, R11 ;  /* 0x0000001fff077819 */ /* 0x000fe4000001140b */
[----:B------:R-:W-:Y:S01]  /*33ec0*/  ISETP.LT.AND P5, PT, R151, UR8, !P3 ;  /* 0x0000000897007c0c */ /* 0x000fe2000dfa1270 */
[----:B------:R-:W-:Y:S01]  /*33ed0*/  ULDC UR8, c[0x0][0x228] ;  /* 0x00008a0000087ab9 */ /* 0x000fe20000000800 */
[----:B-1----:R-:W-:Y:S01]  /*33ee0*/  IADD3 R4, P6, R11, R3, RZ ;  /* 0x000000030b047210 */ /* 0x002fe20007fde0ff */
[----:B------:R0:W-:Y:S01]  /*33ef0*/  @P4 STG.E.U8 desc[UR56][R8.64], R17 ;  /* 0x0000001108004986 */ /* 0x0001e2000c101138 */
[----:B------:R-:W-:Y:S02]  /*33f00*/  ISETP.LT.AND P3, PT, R149, UR10, !P3 ;  /* 0x0000000a95007c0c */ /* 0x000fe4000df61270 */
[----:B------:R-:W-:Y:S01]  /*33f10*/  ISETP.GE.AND P4, PT, R6, UR6, PT ;  /* 0x0000000606007c0c */ /* 0x000fe2000bf86270 */
[----:B------:R-:W-:Y:S01]  /*33f20*/  IMAD.X R5, R7, 0x1, R0, P6 ;  /* 0x0000000107057824 */ /* 0x000fe200030e0600 */
[----:B------:R-:W-:-:S02]  /*33f30*/  IADD3 R6, P6, R11, R26, RZ ;  /* 0x0000001a0b067210 */ /* 0x000fc40007fde0ff */
[C---:B------:R-:W-:Y:S01]  /*33f40*/  PRMT R15, R64.reuse, 0x7772, RZ ;  /* 0x00007772400f7816 */ /* 0x040fe200000000ff */
[----:B------:R-:W-:Y:S01]  /*33f50*/  VIADD R11, R11, UR4 ;  /* 0x000000040b0b7c36 */ /* 0x000fe20008000000 */
[----:B------:R-:W-:Y:S01]  /*33f60*/  PRMT R13, R64, 0x7773, RZ ;  /* 0x00007773400d7816 */ /* 0x000fe200000000ff */
[----:B------:R-:W-:Y:S01]  /*33f70*/  IMAD.X R7, R7, 0x1, R27, P6 ;  /* 0x0000000107077824 */ /* 0x000fe200030e061b */
[----:B------:R-:W-:Y:S01]  /*33f80*/  ULDC UR6, c[0x0][0x228] ;  /* 0x00008a0000067ab9 */ /* 0x000fe20000000800 */
[----:B------:R1:W-:Y:S01]  /*33f90*/  @P5 STG.E.U8 desc[UR56][R4.64], R15 ;  /* 0x0000000f04005986 */ /* 0x0003e2000c101138 */
[----:B------:R-:W-:Y:S01]  /*33fa0*/  ISETP.LT.AND P5, PT, R151, UR6, !P2 ;  /* 0x0000000697007c0c */ /* 0x000fe2000d7a1270 */
[----:B------:R-:W-:Y:S01]  /*33fb0*/  ULDC UR6, c[0x0][0x228] ;  /* 0x00008a0000067ab9 */ /* 0x000fe20000000800 */
[----:B------:R-:W-:Y:S01]  /*33fc0*/  SHF.R.S32.HI R12, RZ, 0x1f, R11 ;  /* 0x0000001fff0c7819 */ /* 0x000fe2000001140b */
[----:B------:R2:W-:Y:S01]  /*33fd0*/  @P3 STG.E.U8 desc[UR56][R6.64], R13 ;  /* 0x0000000d06003986 */ /* 0x0005e2000c101138 */
[-C--:B0-----:R-:W-:Y:S01]  /*33fe0*/  IADD3 R8, P3, R11, R3.reuse, RZ ;  /* 0x000000030b087210 */ /* 0x081fe20007f7e0ff */
[----:B------:R-:W-:Y:S01]  /*33ff0*/  ULDC UR4, c[0x0][0x248] ;  /* 0x0000920000047ab9 */ /* 0x000fe20000000800 */
[----:B------:R-:W-:Y:S01]  /*34000*/  ISETP.LT.AND P2, PT, R149, UR6, !P2 ;  /* 0x0000000695007c0c */ /* 0x000fe2000d741270 */
[----:B------:R-:W-:Y:S01]  /*34010*/  VIADD R10, R11, UR4 ;  /* 0x000000040b0a7c36 */ /* 0x000fe20008000000 */
[----:B------:R-:W-:Y:S01]  /*34020*/  PRMT R17, R65, 0x7770, RZ ;  /* 0x0000777041117816 */ /* 0x000fe200000000ff */
[----:B------:R-:W-:Y:S01]  /*34030*/  IMAD.X R9, R12, 0x1, R0, P3 ;  /* 0x000000010c097824 */ /* 0x000fe200018e0600 */
[----:B------:R-:W-:Y:S01]  /*34040*/  ISETP.LT.AND P6, PT, R151, UR8, !P1 ;  /* 0x0000000897007c0c */ /* 0x000fe2000cfc1270 */
[----:B------:R-:W-:Y:S01]  /*34050*/  ULDC UR6, c[0x0][0x228] ;  /* 0x00008a0000067ab9 */ /* 0x000fe20000000800 */
[----:B-1----:R-:W-:Y:S01]  /*34060*/  IADD3 R4, P3, R11, R26, RZ ;  /* 0x0000001a0b047210 */ /* 0x002fe20007f7e0ff */
[----:B------:R-:W-:Y:S01]  /*34070*/  VIADD R11, R2, 0x75 ;  /* 0x00000075020b7836 */ /* 0x000fe20000000000 */
[----:B------:R0:W-:Y:S01]  /*34080*/  @P5 STG.E.U8 desc[UR56][R8.64], R17 ;  /* 0x0000001108005986 */ /* 0x0001e2000c101138 */
[----:B------:R-:W-:Y:S01]  /*34090*/  PRMT R15, R65, 0x7771, RZ ;  /* 0x00007771410f7816 */ /* 0x000fe200000000ff */
[----:B------:R-:W-:Y:S01]  /*340a0*/  ULDC UR4, c[0x0][0x248] ;  /* 0x0000920000047ab9 */ /* 0x000fe20000000800 */
[----:B------:R-:W-:Y:S01]  /*340b0*/  IMAD.X R5, R12, 0x1, R27, P3 ;  /* 0x000000010c057824 */ /* 0x000fe200018e061b */
[----:B------:R-:W-:Y:S01]  /*340c0*/  SHF.R.S32.HI R14, RZ, 0x1f, R10 ;  /* 0x0000001fff0e7819 */ /* 0x000fe2000001140a */
[----:B------:R-:W-:Y:S01]  /*340d0*/  ULDC UR8, c[0x0][0x228] ;  /* 0x00008a0000087ab9 */ /* 0x000fe20000000800 */
[----:B--2---:R-:W-:-:S02]  /*340e0*/  IADD3 R6, P5, R10, R3, RZ ;  /* 0x000000030a067210 */ /* 0x004fc40007fbe0ff */
[----:B------:R-:W-:Y:S01]  /*340f0*/  ISETP.LT.AND P1, PT, R149, UR6, !P1 ;  /* 0x0000000695007c0c */ /* 0x000fe2000cf21270 */
[----:B------:R1:W-:Y:S01]  /*34100*/  @P2 STG.E.U8 desc[UR56][R4.64], R15 ;  /* 0x0000000f04002986 */ /* 0x0003e2000c101138 */
[----:B------:R-:W-:Y:S01]  /*34110*/  PRMT R13, R65, 0x7772, RZ ;  /* 0x00007772410d7816 */ /* 0x000fe200000000ff */
[--C-:B------:R-:W-:Y:S01]  /*34120*/  IMAD.X R7, R14, 0x1, R0.reuse, P5 ;  /* 0x000000010e077824 */ /* 0x100fe200028e0600 */
[----:B------:R-:W-:Y:S01]  /*34130*/  ISETP.GE.AND P3, PT, R11, UR7, PT ;  /* 0x000000070b007c0c */ /* 0x000fe2000bf66270 */
[C---:B------:R-:W-:Y:S01]  /*34140*/  VIADD R11, R10.reuse, UR4 ;  /* 0x000000040a0b7c36 */ /* 0x040fe20008000000 */
[-C--:B0-----:R-:W-:Y:S01]  /*34150*/  IADD3 R8, P2, R10, R26.reuse, RZ ;  /* 0x0000001a0a087210 */ /* 0x081fe20007f5e0ff */
[----:B------:R-:W-:Y:S01]  /*34160*/  ULDC UR7, c[0x0][0x228] ;  /* 0x00008a0000077ab9 */ /* 0x000fe20000000800 */
[----:B------:R-:W-:Y:S01]  /*34170*/  VIADD R12, R2, 0x76 ;  /* 0x00000076020c7836 */ /* 0x000fe20000000000 */
[----:B------:R-:W-:Y:S01]  /*34180*/  ISETP.LT.AND P5, PT, R151, UR7, !P4 ;  /* 0x0000000797007c0c */ /* 0x000fe2000e7a1270 */
[----:B------:R0:W-:Y:S01]  /*34190*/  @P6 STG.E.U8 desc[UR56][R6.64], R13 ;  /* 0x0000000d06006986 */ /* 0x0001e2000c101138 */
[----:B------:R-:W-:Y:S01]  /*341a0*/  IMAD.X R9, R14, 0x1, R27, P2 ;  /* 0x000000010e097824 */ /* 0x000fe200010e061b */
[----:B------:R-:W-:Y:S01]  /*341b0*/  PRMT R65, R65, 0x7773, RZ ;  /* 0x0000777341417816 */ /* 0x000fe200000000ff */
[----:B------:R-:W-:Y:S01]  /*341c0*/  ULDC UR4, c[0x0][0x248] ;  /* 0x0000920000047ab9 */ /* 0x000fe20000000800 */
[----:B------:R-:W-:Y:S01]  /*341d0*/  SHF.R.S32.HI R10, RZ, 0x1f, R11 ;  /* 0x0000001fff0a7819 */ /* 0x000fe2000001140b */
[----:B------:R-:W-:Y:S01]  /*341e0*/  ULDC UR6, c[0x0][0x228] ;  /* 0x00008a0000067ab9 */ /* 0x000fe20000000800 */
[-C--:B-1----:R-:W-:Y:S01]  /*341f0*/  IADD3 R4, P6, R11, R3.reuse, RZ ;  /* 0x000000030b047210 */ /* 0x082fe20007fde0ff */
[----:B------:R-:W-:Y:S01]  /*34200*/  ULDC UR7, c[0x0][0x228] ;  /* 0x00008a0000077ab9 */ /* 0x000fe20000000800 */
[----:B------:R-:W-:Y:S01]  /*34210*/  ISETP.GE.AND P2, PT, R12, UR5, PT ;  /* 0x000000050c007c0c */ /* 0x000fe2000bf46270 */
[----:B------:R-:W-:Y:S01]  /*34220*/  ULDC UR5, c[0x0][0x228] ;  /* 0x00008a0000057ab9 */ /* 0x000fe20000000800 */
[----:B0-----:R-:W-:Y:S01]  /*34230*/  VIADD R6, R2, 0x77 ;  /* 0x0000007702067836 */ /* 0x001fe20000000000 */
[----:B------:R0:W-:Y:S01]  /*34240*/  @P1 STG.E.U8 desc[UR56][R8.64], R65 ;  /* 0x0000004108001986 */ /* 0x0001e2000c101138 */
[----:B------:R-:W-:Y:S01]  /*34250*/  ISETP.LT.AND P4, PT, R149, UR5, !P4 ;  /* 0x0000000595007c0c */ /* 0x000fe2000e781270 */
[----:B------:R-:W-:Y:S01]  /*34260*/  IMAD.X R5, R10, 0x1, R0, P6 ;  /* 0x000000010a057824 */ /* 0x000fe200030e0600 */
[----:B------:R-:W-:Y:S01]  /*34270*/  PRMT R13, R66, 0x7770, RZ ;  /* 0x00007770420d7816 */ /* 0x000fe200000000ff */
[C---:B------:R-:W-:Y:S01]  /*34280*/  VIADD R12, R11.reuse, UR4 ;  /* 0x000000040b0c7c36 */ /* 0x040fe20008000000 */
[----:B------:R-:W-:Y:S01]  /*34290*/  ISETP.GE.AND P1, PT, R6, UR11, PT ;  /* 0x0000000b06007c0c */ /* 0x000fe2000bf26270 */
[----:B------:R-:W-:Y:S01]  /*342a0*/  ULDC UR5, c[0x0][0x228] ;  /* 0x00008a0000057ab9 */ /* 0x000fe20000000800 */
[----:B------:R-:W-:Y:S01]  /*342b0*/  IADD3 R6, P6, R11, R26, RZ ;  /* 0x0000001a0b067210 */ /* 0x000fe20007fde0ff */
[----:B------:R1:W-:Y:S01]  /*342c0*/  @P5 STG.E.U8 desc[UR56][R4.64], R13 ;  /* 0x0000000d04005986 */ /* 0x0003e2000c101138 */
[----:B------:R-:W-:Y:S01]  /*342d0*/  SHF.R.S32.HI R11, RZ, 0x1f, R12 ;  /* 0x0000001fff0b7819 */ /* 0x000fe2000001140c */
[----:B------:R-:W-:Y:S01]  /*342e0*/  VIADD R14, R2, 0x78 ;  /* 0x00000078020e7836 */ /* 0x000fe20000000000 */
[----:B------:R-:W-:Y:S01]  /*342f0*/  PRMT R17, R66, 0x7772, RZ ;  /* 0x0000777242117816 */ /* 0x000fe200000000ff */
[----:B------:R-:W-:Y:S01]  /*34300*/  IMAD.X R7, R10, 0x1, R27, P6 ;  /* 0x000000010a077824 */ /* 0x000fe200030e061b */
[----:B0-----:R-:W-:Y:S01]  /*34310*/  IADD3 R8, P6, R12, R3, RZ ;  /* 0x000000030c087210 */ /* 0x001fe20007fde0ff */
[----:B------:R-:W-:Y:S01]  /*34320*/  ULDC UR4, c[0x0][0x248] ;  /* 0x0000920000047ab9 */ /* 0x000fe20000000800 */
[----:B------:R-:W-:Y:S01]  /*34330*/  ISETP.LT.AND P5, PT, R151, UR6, !P3 ;  /* 0x0000000697007c0c */ /* 0x000fe2000dfa1270 */
[----:B------:R-:W-:Y:S01]  /*34340*/  ULDC UR6, c[0x0][0x228] ;  /* 0x00008a0000067ab9 */ /* 0x000fe20000000800 */
[----:B------:R-:W-:-:S02]  /*34350*/  ISETP.LT.AND P3, PT, R149, UR5, !P3 ;  /* 0x0000000595007c0c */ /* 0x000fc4000df61270 */
[----:B-1----:R-:W-:Y:S01]  /*34360*/  PRMT R5, R66, 0x7771, RZ ;  /* 0x0000777142057816 */ /* 0x002fe200000000ff */
[C---:B------:R-:W-:Y:S01]  /*34370*/  IMAD.X R9, R11.reuse, 0x1, R0, P6 ;  /* 0x000000010b097824 */ /* 0x040fe200030e0600 */
[----:B------:R-:W-:Y:S01]  /*34380*/  IADD3 R10, P6, R12, R26, RZ ;  /* 0x0000001a0c0a7210 */ /* 0x000fe20007fde0ff */
[----:B------:R-:W-:Y:S02]  /*34390*/  ULDC UR5, c[0x0][0x228] ;  /* 0x00008a0000057ab9 */ /* 0x000fe40000000800 */
[----:B------:R-:W-:Y:S04]  /*343a0*/  @P4 STG.E.U8 desc[UR56][R6.64], R5 ;  /* 0x0000000506004986 */ /* 0x000fe8000c101138 */
[----:B------:R-:W0:Y:S01]  /*343b0*/  LDS.128 R4, [R25] ;  /* 0x0000000019047984 */ /* 0x000e220000000c00 */
[----:B------:R-:W-:Y:S01]  /*343c0*/  ISETP.GE.AND P4, PT, R14, UR9, PT ;  /* 0x000000090e007c0c */ /* 0x000fe2000bf86270 */
[----:B------:R-:W-:Y:S01]  /*343d0*/  IMAD.X R11, R11, 0x1, R27, P6 ;  /* 0x000000010b0b7824 */ /* 0x000fe200030e061b */
[----:B------:R-:W-:Y:S01]  /*343e0*/  PRMT R15, R66, 0x7773, RZ ;  /* 0x00007773420f7816 */ /* 0x000fe200000000ff */
[----:B------:R-:W-:Y:S01]  /*343f0*/  VIADD R14, R12, UR4 ;  /* 0x000000040c0e7c36 */ /* 0x000fe20008000000 */
[----:B------:R1:W-:Y:S01]  /*34400*/  @P5 STG.E.U8 desc[UR56][R8.64], R17 ;  /* 0x0000001108005986 */ /* 0x0003e2000c101138 */
[----:B------:R-:W-:Y:S01]  /*34410*/  ISETP.LT.AND P5, PT, R151, UR5, !P2 ;  /* 0x0000000597007c0c */ /* 0x000fe2000d7a1270 */
[----:B------:R-:W-:Y:S01]  /*34420*/  ULDC UR5, c[0x0][0x228] ;  /* 0x00008a0000057ab9 */ /* 0x000fe20000000800 */
[----:B------:R-:W-:Y:S01]  /*34430*/  ULDC UR4, c[0x0][0x248] ;  /* 0x0000920000047ab9 */ /* 0x000fe20000000800 */
[----:B------:R2:W-:Y:S01]  /*34440*/  @P3 STG.E.U8 desc[UR56][R10.64], R15 ;  /* 0x0000000f0a003986 */ /* 0x0005e2000c101138 */
[----:B------:R-:W-:-:S02]  /*34450*/  SHF.R.S32.HI R16, RZ, 0x1f, R14 ;  /* 0x0000001fff107819 */ /* 0x000fc4000001140e */
[-C--:B------:R-:W-:Y:S02]  /*34460*/  IADD3 R12, P3, R14, R3.reuse, RZ ;  /* 0x000000030e0c7210 */ /* 0x080fe40007f7e0ff */
[----:B------:R-:W-:Y:S01]  /*34470*/  ISETP.LT.AND P2, PT, R149, UR5, !P2 ;  /* 0x0000000595007c0c */ /* 0x000fe2000d741270 */
[----:B------:R-:W-:Y:S01]  /*34480*/  ULDC UR5, c[0x0][0x228] ;  /* 0x00008a0000057ab9 */ /* 0x000fe20000000800 */
[----:B------:R-:W-:Y:S01]  /*34490*/  PRMT R21, R67, 0x7770, RZ ;  /* 0x0000777043157816 */ /* 0x000fe200000000ff */
[--C-:B------:R-:W-:Y:S01]  /*344a0*/  IMAD.X R13, R16, 0x1, R0.reuse, P3 ;  /* 0x00000001100d7824 */ /* 0x100fe200018e0600 */
[CC--:B-1----:R-:W-:Y:S01]  /*344b0*/  IADD3 R8, P3, R14.reuse, R26.reuse, RZ ;  /* 0x0000001a0e087210 */ /* 0x0c2fe20007f7e0ff */
[----:B--2---:R-:W-:Y:S01]  /*344c0*/  VIADD R15, R14, UR4 ;  /* 0x000000040e0f7c36 */ /* 0x004fe20008000000 */
[----:B------:R-:W-:Y:S02]  /*344d0*/  ISETP.LT.AND P6, PT, R151, UR6, !P1 ;  /* 0x0000000697007c0c */ /* 0x000fe4000cfc1270 */
[----:B------:R1:W-:Y:S01]  /*344e0*/  @P5 STG.E.U8 desc[UR56][R12.64], R21 ;  /* 0x000000150c005986 */ /* 0x0003e2000c101138 */
[----:B------:R-:W-:Y:S01]  /*344f0*/  IMAD.X R9, R16, 0x1, R27, P3 ;  /* 0x0000000110097824 */ /* 0x000fe200018e061b */
[----:B------:R-:W-:Y:S01]  /*34500*/  PRMT R19, R67, 0x7771, RZ ;  /* 0x0000777143137816 */ /* 0x000fe200000000ff */
[----:B------:R-:W-:Y:S01]  /*34510*/  VIADD R14, R2, 0x79 ;  /* 0x00000079020e7836 */ /* 0x000fe20000000000 */
[----:B------:R-:W-:Y:S01]  /*34520*/  SHF.R.S32.HI R18, RZ, 0x1f, R15 ;  /* 0x0000001fff127819 */ /* 0x000fe2000001140f */
[----:B------:R-:W-:Y:S01]  /*34530*/  ULDC UR4, c[0x0][0x248] ;  /* 0x0000920000047ab9 */ /* 0x000fe20000000800 */
[-C--:B------:R-:W-:Y:S01]  /*34540*/  IADD3 R10, P5, R15, R3.reuse, RZ ;  /* 0x000000030f0a7210 */ /* 0x080fe20007fbe0ff */
[----:B------:R-:W-:Y:S01]  /*34550*/  ULDC UR6, c[0x0][0x228] ;  /* 0x00008a0000067ab9 */ /* 0x000fe20000000800 */
[----:B------:R-:W-:Y:S01]  /*34560*/  ISETP.LT.AND P1, PT, R149, UR5, !P1 ;  /* 0x0000000595007c0c */ /* 0x000fe2000cf21270 */
[----:B------:R2:W-:Y:S01]  /*34570*/  @P2 STG.E.U8 desc[UR56][R8.64], R19 ;  /* 0x0000001308002986 */ /* 0x0005e2000c101138 */
[----:B------:R-:W-:Y:S01]  /*34580*/  PRMT R17, R67, 0x7772, RZ ;  /* 0x0000777243117816 */ /* 0x000fe200000000ff */
[----:B------:R-:W-:Y:S01]  /*34590*/  IMAD.X R11, R18, 0x1, R0, P5 ;  /* 0x00000001120b7824 */ /* 0x000fe200028e0600 */
[----:B------:R-:W-:Y:S01]  /*345a0*/  ISETP.GE.AND P3, PT, R14, UR15, PT ;  /* 0x0000000f0e007c0c */ /* 0x000fe2000bf66270 */
[C---:B------:R-:W-:Y:S01]  /*345b0*/  VIADD R14, R15.reuse, UR4 ;  /* 0x000000040f0e7c36 */ /* 0x040fe20008000000 */
[-C--:B-1----:R-:W-:Y:S01]  /*345c0*/  IADD3 R12, P2, R15, R26.reuse, RZ ;  /* 0x0000001a0f0c7210 */ /* 0x082fe20007f5e0ff */
[----:B------:R-:W-:Y:S01]  /*345d0*/  ULDC UR5, c[0x0][0x228] ;  /* 0x00008a0000057ab9 */ /* 0x000fe20000000800 */
[----:B------:R-:W-:Y:S01]  /*345e0*/  ISETP.LT.AND P5, PT, R151, UR6, !P4 ;  /* 0x0000000697007c0c */ /* 0x000fe2000e7a1270 */
[----:B------:R1:W-:Y:S01]  /*345f0*/  @P6 STG.E.U8 desc[UR56][R10.64], R17 ;  /* 0x000000110a006986 */ /* 0x0003e2000c101138 */
[----:B------:R-:W-:Y:S01]  /*34600*/  PRMT R67, R67, 0x7773, RZ ;  /* 0x0000777343437816 */ /* 0x000fe200000000ff */
[--C-:B------:R-:W-:Y:S01]  /*34610*/  IMAD.X R13, R18, 0x1, R27.reuse, P2 ;  /* 0x00000001120d7824 */ /* 0x100fe200010e061b */
[----:B------:R-:W-:Y:S01]  /*34620*/  SHF.R.S32.HI R16, RZ, 0x1f, R14 ;  /* 0x0000001fff107819 */ /* 0x000fe2000001140e */
[----:B------:R-:W-:Y:S01]  /*34630*/  VIADD R15, R2, 0x7a ;  /* 0x0000007a020f7836 */ /* 0x000fe20000000000 */
[-C--:B--2---:R-:W-:Y:S01]  /*34640*/  IADD3 R8, P6, R14, R3.reuse, RZ ;  /* 0x000000030e087210 */ /* 0x084fe20007fde0ff */
[----:B------:R-:W-:Y:S01]  /*34650*/  ULDC UR4, c[0x0][0x248] ;  /* 0x0000920000047ab9 */ /* 0x000fe20000000800 */
[----:B------:R-:W-:Y:S01]  /*34660*/  ISETP.LT.AND P4, PT, R149, UR5, !P4 ;  /* 0x0000000595007c0c */ /* 0x000fe2000e781270 */
[----:B------:R2:W-:Y:S01]  /*34670*/  @P1 STG.E.U8 desc[UR56][R12.64], R67 ;  /* 0x000000430c001986 */ /* 0x0005e2000c101138 */
[----:B------:R-:W-:Y:S01]  /*34680*/  ULDC UR6, c[0x0][0x228] ;  /* 0x00008a0000067ab9 */ /* 0x000fe20000000800 */
[----:B-1----:R-:W-:Y:S01]  /*34690*/  VIADD R10, R2, 0x7b ;  /* 0x0000007b020a7836 */ /* 0x002fe20000000000 */
[----:B------:R-:W-:Y:S01]  /*346a0*/  ISETP.GE.AND P2, PT, R15, UR13, PT ;  /* 0x0000000d0f007c0c */ /* 0x000fe2000bf46270 */
[----:B------:R-:W-:Y:S01]  /*346b0*/  IMAD.X R9, R16, 0x1, R0, P6 ;  /* 0x0000000110097824 */ /* 0x000fe200030e0600 */
[----:B0-----:R-:W-:Y:S01]  /*346c0*/  PRMT R17, R4, 0x7770, RZ ;  /* 0x0000777004117816 */ /* 0x001fe200000000ff */
[----:B------:R-:W-:Y:S01]  /*346d0*/  ULDC UR5, c[0x0][0x228] ;  /* 0x00008a0000057ab9 */ /* 0x000fe20000000800 */
[----:B------:R-:W-:Y:S01]  /*346e0*/  ISETP.GE.AND P1, PT, R10, UR19, PT ;  /* 0x000000130a007c0c */ /* 0x000fe2000bf26270 */
[C---:B------:R-:W-:Y:S01]  /*346f0*/  VIADD R15, R14.reuse, UR4 ;  /* 0x000000040e0f7c36 */ /* 0x040fe20008000000 */
[----:B------:R-:W-:Y:S01]  /*34700*/  IADD3 R10, P6, R14, R26, RZ ;  /* 0x0000001a0e0a7210 */ /* 0x000fe20007fde0ff */
[----:B------:R0:W-:Y:S01]  /*34710*/  @P5 STG.E.U8 desc[UR56][R8.64], R17 ;  /* 0x0000001108005986 */ /* 0x0001e2000c101138 */
[----:B------:R-:W-:Y:S01]  /*34720*/  PRMT R21, R4, 0x7771, RZ ;  /* 0x0000777104157816 */ /* 0x000fe200000000ff */
[----:B--2---:R-:W-:Y:S01]  /*34730*/  VIADD R12, R2, 0x7c ;  /* 0x0000007c020c7836 */ /* 0x004fe20000000000 */
[----:B------:R-:W-:Y:S01]  /*34740*/  ISETP.LT.AND P5, PT, R151, UR6, !P3 ;  /* 0x0000000697007c0c */ /* 0x000fe2000dfa1270 */
[----:B------:R-:W-:Y:S01]  /*34750*/  IMAD.X R11, R16, 0x1, R27, P6 ;  /* 0x00000001100b7824 */ /* 0x000fe200030e061b */
[----:B------:R-:W-:Y:S01]  /*34760*/  SHF.R.S32.HI R13, RZ, 0x1f, R15 ;  /* 0x0000001fff0d7819 */ /* 0x000fe2000001140f */
[----:B------:R-:W-:Y:S01]  /*34770*/  ULDC UR4, c[0x0][0x248] ;  /* 0x0000920000047ab9 */ /* 0x000fe20000000800 */
[----:B------:R-:W-:Y:S01]  /*34780*/  ISETP.LT.AND P3, PT, R149, UR5, !P3 ;  /* 0x0000000595007c0c */ /* 0x000fe2000df61270 */
[----:B------:R-:W-:Y:S01]  /*34790*/  ULDC UR5, c[0x0][0x228] ;  /* 0x00008a0000057ab9 */ /* 0x000fe20000000800 */
[----:B------:R-:W-:Y:S01]  /*347a0*/  PRMT R19, R4, 0x7772, RZ ;  /* 0x0000777204137816 */ /* 0x000fe200000000ff */
[----:B------:R-:W-:Y:S01]  /*347b0*/  ULDC UR6, c[0x0][0x228] ;  /* 0x00008a0000067ab9 */ /* 0x000fe20000000800 */
[----:B0-----:R-:W-:Y:S01]  /*347c0*/  IADD3 R8, P6, R15, R3, RZ ;  /* 0x000000030f087210 */ /* 0x001fe20007fde0ff */
[----:B------:R0:W-:Y:S01]  /*347d0*/  @P4 STG.E.U8 desc[UR56][R10.64], R21 ;  /* 0x000000150a004986 */ /* 0x0001e2000c101138 */
[----:B------:R-:W-:-:S03]  /*347e0*/  ISETP.GE.AND P4, PT, R12, UR17, PT ;  /* 0x000000110c007c0c */ /* 0x000fc6000bf86270 */
[--C-:B------:R-:W-:Y:S01]  /*347f0*/  IMAD.X R9, R13, 0x1, R0.reuse, P6 ;  /* 0x000000010d097824 */ /* 0x100fe200030e0600 */
[CC--:B------:R-:W-:Y:S01]  /*34800*/  IADD3 R12, P6, R15.reuse, R26.reuse, RZ ;  /* 0x0000001a0f0c7210 */ /* 0x0c0fe20007fde0ff */
[----:B------:R-:W-:Y:S01]  /*34810*/  VIADD R15, R15, UR4 ;  /* 0x000000040f0f7c36 */ /* 0x000fe20008000000 */
[----:B------:R-:W-:Y:S01]  /*34820*/  PRMT R17, R4, 0x7773, RZ ;  /* 0x0000777304117816 */ /* 0x000fe200000000ff */
[----:B------:R-:W-:Y:S02]  /*34830*/  ULDC UR4, c[0x0][0x248] ;  /* 0x0000920000047ab9 */ /* 0x000fe40000000800 */
[----:B------:R-:W-:Y:S01]  /*34840*/  IMAD.X R13, R13, 0x1, R27, P6 ;  /* 0x000000010d0d7824 */ /* 0x000fe200030e061b */
[----:B------:R1:W-:Y:S01]  /*34850*/  @P5 STG.E.U8 desc[UR56][R8.64], R19 ;  /* 0x0000001308005986 */ /* 0x0003e2000c101138 */
[----:B------:R-:W-:Y:S01]  /*34860*/  ISETP.LT.AND P5, PT, R151, UR5, !P2 ;  /* 0x0000000597007c0c */ /* 0x000fe2000d7a1270 */
[----:B------:R-:W-:Y:S01]  /*34870*/  ULDC UR5, c[0x0][0x228] ;  /* 0x00008a0000057ab9 */ /* 0x000fe20000000800 */
[----:B------:R-:W-:Y:S01]  /*34880*/  SHF.R.S32.HI R14, RZ, 0x1f, R15 ;  /* 0x0000001fff0e7819 */ /* 0x000fe2000001140f */
[----:B------:R2:W-:Y:S01]  /*34890*/  @P3 STG.E.U8 desc[UR56][R12.64], R17 ;  /* 0x000000110c003986 */ /* 0x0005e2000c101138 */
[C---:B0-----:R-:W-:Y:S01]  /*348a0*/  IADD3 R10, P3, R15.reuse, R3, RZ ;  /* 0x000000030f0a7210 */ /* 0x041fe20007f7e0ff */
[----:B------:R-:W-:Y:S01]  /*348b0*/  VIADD R4, R15, UR4 ;  /* 0x000000040f047c36 */ /* 0x000fe20008000000 */
[----:B------:R-:W-:Y:S01]  /*348c0*/  ISETP.LT.AND P6, PT, R151, UR6, !P1 ;  /* 0x0000000697007c0c */ /* 0x000fe2000cfc1270 */
[----:B------:R-:W-:Y:S01]  /*348d0*/  VIADD R18, R2, 0x7d ;  /* 0x0000007d02127836 */ /* 0x000fe20000000000 */
[----:B------:R-:W-:Y:S01]  /*348e0*/  ULDC UR4, c[0x0][0x248] ;  /* 0x0000920000047ab9 */ /* 0x000fe20000000800 */
[----:B------:R-:W-:Y:S01]  /*348f0*/  IMAD.X R11, R14, 0x1, R0, P3 ;  /* 0x000000010e0b7824 */ /* 0x000fe200018e0600 */
[----:B------:R-:W-:Y:S01]  /*34900*/  ISETP.LT.AND P3, PT, R149, UR5, !P2 ;  /* 0x0000000595007c0c */ /* 0x000fe2000d761270 */
[----:B------:R-:W-:Y:S01]  /*34910*/  ULDC UR5, c[0x0][0x228] ;  /* 0x00008a0000057ab9 */ /* 0x000fe20000000800 */
[----:B-1----:R-:W-:Y:S01]  /*34920*/  PRMT R19, R5, 0x7770, RZ ;  /* 0x0000777005137816 */ /* 0x002fe200000000ff */
[----:B------:R-:W-:Y:S01]  /*34930*/  ULDC UR6, c[0x0][0x228] ;  /* 0x00008a0000067ab9 */ /* 0x000fe20000000800 */
[----:B------:R-:W-:-:S02]  /*34940*/  IADD3 R8, P2, R15, R26, RZ ;  /* 0x0000001a0f087210 */ /* 0x000fc40007f5e0ff */
[----:B------:R-:W-:Y:S01]  /*34950*/  SHF.R.S32.HI R16, RZ, 0x1f, R4 ;  /* 0x0000001fff107819 */ /* 0x000fe20000011404 */
[----:B------:R0:W-:Y:S01]  /*34960*/  @P5 STG.E.U8 desc[UR56][R10.64], R19 ;  /* 0x000000130a005986 */ /* 0x0001e2000c101138 */
[-C--:B--2---:R-:W-:Y:S01]  /*34970*/  IADD3 R12, P5, R4, R3.reuse, RZ ;  /* 0x00000003040c7210 */ /* 0x084fe20007fbe0ff */
[--C-:B------:R-:W-:Y:S01]  /*34980*/  IMAD.X R9, R14, 0x1, R27.reuse, P2 ;  /* 0x000000010e097824 */ /* 0x100fe200010e061b */
[----:B------:R-:W-:Y:S01]  /*34990*/  ISETP.GE.AND P2, PT, R18, UR23, PT ;  /* 0x0000001712007c0c */ /* 0x000fe2000bf46270 */
[----:B------:R-:W-:Y:S01]  /*349a0*/  VIADD R18, R2, 0x7e ;  /* 0x0000007e02127836 */ /* 0x000fe20000000000 */
[C---:B------:R-:W-:Y:S01]  /*349b0*/  PRMT R17, R5.reuse, 0x7771, RZ ;  /* 0x0000777105117816 */ /* 0x040fe200000000ff */
[----:B------:R-:W-:Y:S01]  /*349c0*/  VIADD R2, R4, UR4 ;  /* 0x0000000404027c36 */ /* 0x000fe20008000000 */
[----:B------:R-:W-:Y:S01]  /*349d0*/  PRMT R15, R5, 0x7772, RZ ;  /* 0x00007772050f7816 */ /* 0x000fe200000000ff */
[----:B------:R-:W-:Y:S01]  /*349e0*/  IMAD.X R13, R16, 0x1, R0, P5 ;  /* 0x00000001100d7824 */ /* 0x000fe200028e0600 */
[----:B------:R-:W-:Y:S01]  /*349f0*/  ISETP.LT.AND P1, PT, R149, UR5, !P1 ;  /* 0x0000000595007c0c */ /* 0x000fe2000cf21270 */
[----:B------:R1:W-:Y:S01]  /*34a00*/  @P3 STG.E.U8 desc[UR56][R8.64], R17 ;  /* 0x0000001108003986 */ /* 0x0003e2000c101138 */
[----:B------:R-:W-:Y:S01]  /*34a10*/  SHF.R.S32.HI R14, RZ, 0x1f, R2 ;  /* 0x0000001fff0e7819 */ /* 0x000fe20000011402 */
[----:B------:R-:W-:Y:S01]  /*34a20*/  ULDC UR4, c[0x0][0x248] ;  /* 0x0000920000047ab9 */ /* 0x000fe20000000800 */
[----:B------:R-:W-:Y:S01]  /*34a30*/  ISETP.LT.AND P5, PT, R151, UR6, !P4 ;  /* 0x0000000697007c0c */ /* 0x000fe2000e7a1270 */
[----:B------:R2:W-:Y:S01]  /*34a40*/  @P6 STG.E.U8 desc[UR56][R12.64], R15 ;  /* 0x0000000f0c006986 */ /* 0x0005e2000c101138 */
[----:B0-----:R-:W-:Y:S01]  /*34a50*/  IADD3 R10, P6, R4, R26, RZ ;  /* 0x0000001a040a7210 */ /* 0x001fe20007fde0ff */
[----:B------:R-:W-:Y:S01]  /*34a60*/  ULDC UR5, c[0x0][0x248] ;  /* 0x0000920000057ab9 */ /* 0x000fe20000000800 */
[----:B------:R-:W-:Y:S01]  /*34a70*/  ISETP.LT.AND P4, PT, R149, UR7, !P4 ;  /* 0x0000000795007c0c */ /* 0x000fe2000e781270 */
[----:B------:R-:W-:Y:S01]  /*34a80*/  ULDC UR6, c[0x0][0x228] ;  /* 0x00008a0000067ab9 */ /* 0x000fe20000000800 */
[----:B------:R-:W-:Y:S01]  /*34a90*/  ULDC UR7, c[0x0][0x228] ;  /* 0x00008a0000077ab9 */ /* 0x000fe20000000800 */
[----:B-1----:R-:W-:Y:S01]  /*34aa0*/  IADD3 R8, P3, R2, R3, RZ ;  /* 0x0000000302087210 */ /* 0x002fe20007f7e0ff */
[----:B------:R-:W-:Y:S01]  /*34ab0*/  IMAD.X R11, R16, 0x1, R27, P6 ;  /* 0x00000001100b7824 */ /* 0x000fe200030e061b */
[----:B------:R-:W-:-:S03]  /*34ac0*/  PRMT R17, R5, 0x7773, RZ ;  /* 0x0000777305117816 */ /* 0x000fc600000000ff */
[----:B------:R-:W-:Y:S01]  /*34ad0*/  IMAD.X R9, R14, 0x1, R0, P3 ;  /* 0x000000010e097824 */ /* 0x000fe200018e0600 */
[C---:B------:R-:W-:Y:S01]  /*34ae0*/  IADD3 R4, P3, R2.reuse, R26, RZ ;  /* 0x0000001a02047210 */ /* 0x040fe20007f7e0ff */
[----:B------:R-:W-:Y:S01]  /*34af0*/  VIADD R2, R2, UR4 ;  /* 0x0000000402027c36 */ /* 0x000fe20008000000 */
[C---:B--2---:R-:W-:Y:S01]  /*34b00*/  PRMT R15, R6.reuse, 0x7770, RZ ;  /* 0x00007770060f7816 */ /* 0x044fe200000000ff */
[----:B------:R0:W-:Y:S01]  /*34b10*/  @P1 STG.E.U8 desc[UR56][R10.64], R17 ;  /* 0x000000110a001986 */ /* 0x0001e2000c101138 */
[----:B------:R-:W-:Y:S01]  /*34b20*/  PRMT R13, R6, 0x7771, RZ ;  /* 0x00007771060d7816 */ /* 0x000fe200000000ff */
[----:B------:R-:W-:Y:S01]  /*34b30*/  IMAD.X R5, R14, 0x1, R27, P3 ;  /* 0x000000010e057824 */ /* 0x000fe200018e061b */
[----:B------:R-:W-:Y:S01]  /*34b40*/  ULDC UR4, c[0x0][0x248] ;  /* 0x0000920000047ab9 */ /* 0x000fe20000000800 */
[----:B------:R-:W-:Y:S01]  /*34b50*/  SHF.R.S32.HI R16, RZ, 0x1f, R2 ;  /* 0x0000001fff107819 */ /* 0x000fe20000011402 */
[----:B------:R-:W-:Y:S01]  /*34b60*/  VIADD R14, R2, UR4 ;  /* 0x00000004020e7c36 */ /* 0x000fe20008000000 */
[----:B------:R1:W-:Y:S01]  /*34b70*/  @P5 STG.E.U8 desc[UR56][R8.64], R15 ;  /* 0x0000000f08005986 */ /* 0x0003e2000c101138 */
[----:B------:R-:W-:Y:S01]  /*34b80*/  ISETP.GE.AND P6, PT, R18, UR21, PT ;  /* 0x0000001512007c0c */ /* 0x000fe2000bfc6270 */
[----:B------:R-:W-:Y:S01]  /*34b90*/  ULDC UR4, c[0x0][0x228] ;  /* 0x00008a0000047ab9 */ /* 0x000fe20000000800 */
[----:B0-----:R-:W-:Y:S01]  /*34ba0*/  IADD3 R10, P3, R2, R3, RZ ;  /* 0x00000003020a7210 */ /* 0x001fe20007f7e0ff */
[----:B------:R0:W-:Y:S01]  /*34bb0*/  @P4 STG.E.U8 desc[UR56][R4.64], R13 ;  /* 0x0000000d04004986 */ /* 0x0001e2000c101138 */
[----:B------:R-:W-:Y:S01]  /*34bc0*/  VIADD R12, R14, UR5 ;  /* 0x000000050e0c7c36 */ /* 0x000fe20008000000 */
[----:B-1----:R-:W-:-:S02]  /*34bd0*/  SHF.R.S32.HI R15, RZ, 0x1f, R14 ;  /* 0x0000001fff0f7819 */ /* 0x002fc4000001140e */
[----:B------:R-:W-:Y:S01]  /*34be0*/  IMAD.X R11, R16, 0x1, R0, P3 ;  /* 0x00000001100b7824 */ /* 0x000fe200018e0600 */
[----:B------:R-:W-:Y:S01]  /*34bf0*/  ISETP.LT.AND P5, PT, R151, UR6, !P2 ;  /* 0x0000000697007c0c */ /* 0x000fe2000d7a1270 */
[----:B------:R-:W-:Y:S01]  /*34c00*/  ULDC UR5, c[0x0][0x228] ;  /* 0x00008a0000057ab9 */ /* 0x000fe20000000800 */
[----:B0-----:R-:W-:Y:S02]  /*34c10*/  IADD3 R4, P4, R2, R26, RZ ;  /* 0x0000001a02047210 */ /* 0x001fe40007f9e0ff */
[----:B------:R-:W-:-:S03]  /*34c20*/  IADD3 R2, P3, R14, R3, RZ ;  /* 0x000000030e027210 */ /* 0x000fc60007f7e0ff */
[--C-:B------:R-:W-:Y:S01]  /*34c30*/  IMAD.X R5, R16, 0x1, R27.reuse, P4 ;  /* 0x0000000110057824 */ /* 0x100fe200020e061b */
[C---:B------:R-:W-:Y:S01]  /*34c40*/  IADD3 R8, P4, R12.reuse, R3, RZ ;  /* 0x000000030c087210 */ /* 0x040fe20007f9e0ff */
[----:B------:R-:W-:Y:S01]  /*34c50*/  IMAD.X R3, R15, 0x1, R0, P3 ;  /* 0x000000010f037824 */ /* 0x000fe200018e0600 */
[----:B------:R-:W-:Y:S02]  /*34c60*/  SHF.R.S32.HI R13, RZ, 0x1f, R12 ;  /* 0x0000001fff0d7819 */ /* 0x000fe4000001140c */
[-C--:B------:R-:W-:Y:S02]  /*34c70*/  IADD3 R12, P3, R12, R26.reuse, RZ ;  /* 0x0000001a0c0c7210 */ /* 0x080fe40007f7e0ff */
[----:B------:R-:W-:Y:S01]  /*34c80*/  ISETP.LT.AND P2, PT, R149, UR4, !P2 ;  /* 0x0000000495007c0c */ /* 0x000fe2000d741270 */
[----:B------:R-:W-:Y:S01]  /*34c90*/  IMAD.X R9, R13, 0x1, R0, P4 ;  /* 0x000000010d097824 */ /* 0x000fe200020e0600 */
[----:B------:R-:W-:Y:S01]  /*34ca0*/  ULDC UR4, c[0x0][0x228] ;  /* 0x00008a0000047ab9 */ /* 0x000fe20000000800 */
[----:B------:R-:W-:Y:S01]  /*34cb0*/  ISETP.LT.AND P4, PT, R151, UR7, !P6 ;  /* 0x0000000797007c0c */ /* 0x000fe2000f781270 */
[----:B------:R-:W-:Y:S01]  /*34cc0*/  IMAD.X R13, R13, 0x1, R27, P3 ;  /* 0x000000010d0d7824 */ /* 0x000fe200018e061b */
[----:B------:R-:W-:-:S02]  /*34cd0*/  IADD3 R26, P3, R14, R26, RZ ;  /* 0x0000001a0e1a7210 */ /* 0x000fc40007f7e0ff */
[----:B------:R-:W-:Y:S02]  /*34ce0*/  ISETP.LT.AND P6, PT, R149, UR4, !P6 ;  /* 0x0000000495007c0c */ /* 0x000fe4000f7c1270 */
[----:B------:R-:W-:Y:S02]  /*34cf0*/  ISETP.LT.AND P1, PT, R151, UR8, !P0 ;  /* 0x0000000897007c0c */ /* 0x000fe4000c721270 */
[----:B------:R-:W-:Y:S01]  /*34d00*/  ISETP.LT.AND P0, PT, R149, UR5, !P0 ;  /* 0x0000000595007c0c */ /* 0x000fe2000c701270 */
[----:B------:R-:W-:Y:S01]  /*34d10*/  IMAD.X R27, R15, 0x1, R27, P3 ;  /* 0x000000010f1b7824 */ /* 0x000fe200018e061b */
[C---:B------:R-:W-:Y:S02]  /*34d20*/  PRMT R23, R6.reuse, 0x7772, RZ ;  /* 0x0000777206177816 */ /* 0x040fe400000000ff */
[----:B------:R-:W-:Y:S02]  /*34d30*/  PRMT R21, R6, 0x7773, RZ ;  /* 0x0000777306157816 */ /* 0x000fe400000000ff */
[----:B------:R-:W-:-:S02]  /*34d40*/  PRMT R15, R7, 0x7773, RZ ;  /* 0x00007773070f7816 */ /* 0x000fc400000000ff */
[C---:B------:R-:W-:Y:S02]  /*34d50*/  PRMT R17, R7.reuse, 0x7772, RZ ;  /* 0x0000777207117816 */ /* 0x040fe400000000ff */
[C---:B------:R-:W-:Y:S02]  /*34d60*/  PRMT R19, R7.reuse, 0x7771, RZ ;  /* 0x0000777107137816 */ /* 0x040fe400000000ff */
[----:B------:R-:W-:Y:S01]  /*34d70*/  PRMT R7, R7, 0x7770, RZ ;  /* 0x0000777007077816 */ /* 0x000fe200000000ff */
[----:B------:R0:W-:Y:S04]  /*34d80*/  @P5 STG.E.U8 desc[UR56][R10.64], R23 ;  /* 0x000000170a005986 */ /* 0x0001e8000c101138 */
[----:B------:R0:W-:Y:S04]  /*34d90*/  @P2 STG.E.U8 desc[UR56][R4.64], R21 ;  /* 0x0000001504002986 */ /* 0x0001e8000c101138 */
[----:B------:R0:W-:Y:S04]  /*34da0*/  @P4 STG.E.U8 desc[UR56][R2.64], R7 ;  /* 0x0000000702004986 */ /* 0x0001e8000c101138 */
[----:B------:R0:W-:Y:S04]  /*34db0*/  @P6 STG.E.U8 desc[UR56][R26.64], R19 ;  /* 0x000000131a006986 */ /* 0x0001e8000c101138 */
[----:B------:R0:W-:Y:S01]  /*34dc0*/  @P1 STG.E.U8 desc[UR56][R8.64], R17 ;  /* 0x0000001108001986 */ /* 0x0001e2000c101138 */
[----:B------:R-:W-:Y:S05]  /*34dd0*/  @!P0 EXIT ;  /* 0x000000000000894d */ /* 0x000fea0003800000 */
[----:B------:R-:W-:Y:S01]  /*34de0*/  STG.E.U8 desc[UR56][R12.64], R15 ;  /* 0x0000000f0c007986 */ /* 0x000fe2000c101138 */
[----:B------:R-:W-:Y:S05]  /*34df0*/  EXIT ;  /* 0x000000000000794d */ /* 0x000fea0003800000 */
.L_x_3:
[----:B------:R-:W-:-:S00]  /*34e00*/  BRA `(.L_x_3) ;  /* 0xfffffffc00fc7947 */ /* 0x000fc0000383ffff */
[----:B------:R-:W-:-:S00]  /*34e10*/  NOP ;  /* 0x0000000000007918 */ /* 0x000fc00000000000 */
        /* <DEDUP_REMOVED lines=14> */
.L_x_4:


//--------------------- .nv.shared.matmul_kernel  --------------------------
	.section	.nv.shared.matmul_kernel,"aw",@nobits
	.sectionflags	@""
	.align	16
	.zero		1024


//--------------------- .nv.shared.reserved.0     --------------------------
	.section	.nv.shared.reserved.0,"aw",@nobits
	.weak		__nv_reservedSMEM_offset_0_alias
	.size		__nv_reservedSMEM_offset_0_alias, 0, 0
	.other		__nv_reservedSMEM_offset_0_alias,@"STO_CUDA_RESERVED_SHARED STV_DEFAULT"
__nv_reservedSMEM_offset_0_alias:
	.zero		0


//--------------------- .nv.constant0.matmul_kernel --------------------------
	.section	.nv.constant0.matmul_kernel,"a",@progbits
	.sectionflags	@""
	.align	4
.nv.constant0.matmul_kernel:
	.zero		608


//--------------------- SYMBOLS --------------------------

	.type		.nv.reservedSmem.offset0,@object
	.size		.nv.reservedSmem.offset0,0x4
